def matmul_kernel(
    a_ptr,
    b_ptr,
    c_ptr,
    M,
    N,
    K,
    stride_am,
    stride_ak,
    stride_bk,
    stride_bn,
    stride_cm,
    stride_cn,
    BLOCK_M: tl.constexpr,
    BLOCK_N: tl.constexpr,
    BLOCK_K: tl.constexpr,
    GROUP_M: tl.constexpr,
):
    pid = tl.program_id(axis=0)
    num_pid_m = tl.cdiv(M, BLOCK_M)
    num_pid_n = tl.cdiv(N, BLOCK_N)
    num_pid_in_group = GROUP_M * num_pid_n
    group_id = pid // num_pid_in_group
    first_pid_m = group_id * GROUP_M
    group_size_m = min(num_pid_m - first_pid_m, GROUP_M)
    pid_m = first_pid_m + ((pid % num_pid_in_group) % group_size_m)
    pid_n = (pid % num_pid_in_group) // group_size_m

    offs_am = (pid_m * BLOCK_M + tl.arange(0, BLOCK_M)) % M
    offs_bn = (pid_n * BLOCK_N + tl.arange(0, BLOCK_N)) % N
    offs_k = tl.arange(0, BLOCK_K)
    a_ptrs = a_ptr + offs_am[:, None] * stride_am + offs_k[None, :] * stride_ak
    b_ptrs = b_ptr + offs_k[:, None] * stride_bk + offs_bn[None, :] * stride_bn

    acc = tl.zeros((BLOCK_M, BLOCK_N), dtype=tl.float32)
    for kk in range(0, tl.cdiv(K, BLOCK_K)):
        a = tl.load(a_ptrs, mask=offs_k[None, :] < K - kk * BLOCK_K, other=0.0)
        b = tl.load(b_ptrs, mask=offs_k[:, None] < K - kk * BLOCK_K, other=0.0)
        acc = tl.dot(a, b, acc)
        a_ptrs += BLOCK_K * stride_ak
        b_ptrs += BLOCK_K * stride_bk

    c = acc.to(c_ptr.dtype.element_ty)
    offs_cm = pid_m * BLOCK_M + tl.arange(0, BLOCK_M)
    offs_cn = pid_n * BLOCK_N + tl.arange(0, BLOCK_N)
    c_ptrs = c_ptr + offs_cm[:, None] * stride_cm + offs_cn[None, :] * stride_cn
    mask = (offs_cm[:, None] < M) & (offs_cn[None, :] < N)
    tl.store(c_ptrs, c, mask=mask)

# config = {"BLOCK_K": 128, "BLOCK_M": 32, "BLOCK_N": 128, "GROUP_M": 8, "arch": "sm_100", "dtype": "fp8e4m3", "num_ctas": 1, "num_stages": 2, "num_warps": 4}
# arch = sm_100


// ===== COMPILED SASS (sm_100a) =====

	.target	sm_100a

	.elftype	@"ET_EXEC"


//--------------------- .note.nv.tkinfo           --------------------------
	.section	.note.nv.tkinfo,"",@"SHT_NOTE"
	.sectionflags	@"SHF_NOTE_NV_TKINFO"
	.tkinfo
        /*0018*/ 	.word	0x00000081
        /*0030*/ 	.string	""
        /*0030*/ 	.string	"ptxas-blackwell"
        /*0030*/ 	.string	"Cuda compilation tools, release 12.9, V12.9.86"
        /*0030*/ 	.string	"Build cuda_12.9.r12.9/compiler.36037853_0"
        /*0030*/ 	.string	"-v  -suppress-debug-info  -lineinfo  -arch sm_100a "



//--------------------- .note.nv.cuver            --------------------------
	.section	.note.nv.cuver,"",@"SHT_NOTE"
	.sectionflags	@"SHF_NOTE_NV_CUVER"
        /*0018*/ 	.short	0x0001
        /*001a*/ 	.short	0x0064
        /*001c*/ 	.short	0x0001
        /*001e*/ 	.short	0x0000
        /*0020*/ 	.short	0x0001
        /*0022*/ 	.short	0x0000


//--------------------- .nv.info                  --------------------------
	.section	.nv.info,"",@"SHT_CUDA_INFO"
	.align	4


	//----- nvinfo : EIATTR_REGCOUNT
	.align		4
        /*0000*/ 	.byte	0x04, 0x2f
        /*0002*/ 	.short	(.L_1 - .L_0)
	.align		4
.L_0:
        /*0004*/ 	.word	index@(matmul_kernel)
        /*0008*/ 	.word	0x00000020


	//----- nvinfo : EIATTR_FRAME_SIZE
	.align		4
.L_1:
        /*000c*/ 	.byte	0x04, 0x11
        /*000e*/ 	.short	(.L_3 - .L_2)
	.align		4
.L_2:
        /*0010*/ 	.word	index@(matmul_kernel)
        /*0014*/ 	.word	0x00000cd8


	//----- nvinfo : EIATTR_MIN_STACK_SIZE
	.align		4
.L_3:
        /*0018*/ 	.byte	0x04, 0x12
        /*001a*/ 	.short	(.L_5 - .L_4)
	.align		4
.L_4:
        /*001c*/ 	.word	index@(matmul_kernel)
        /*0020*/ 	.word	0x00000cd8
.L_5:


//--------------------- .nv.info.matmul_kernel    --------------------------
	.section	.nv.info.matmul_kernel,"",@"SHT_CUDA_INFO"
	.sectionflags	@""
	.align	4


	//----- nvinfo : EIATTR_CUDA_API_VERSION
	.align		4
        /*0000*/ 	.byte	0x04, 0x37
        /*0002*/ 	.short	(.L_7 - .L_6)
.L_6:
        /*0004*/ 	.word	0x00000081


	//----- nvinfo : EIATTR_KPARAM_INFO
	.align		4
.L_7:
        /*0008*/ 	.byte	0x04, 0x17
        /*000a*/ 	.short	(.L_9 - .L_8)
.L_8:
        /*000c*/ 	.word	0x00000000
        /*0010*/ 	.short	0x000d
        /*0012*/ 	.short	0x0048
        /*0014*/ 	.byte	0x00, 0xf4, 0x21, 0x00


	//----- nvinfo : EIATTR_KPARAM_INFO
	.align		4
.L_9:
        /*0018*/ 	.byte	0x04, 0x17
        /*001a*/ 	.short	(.L_11 - .L_10)
.L_10:
        /*001c*/ 	.word	0x00000000
        /*0020*/ 	.short	0x000c
        /*0022*/ 	.short	0x0040
        /*0024*/ 	.byte	0x00, 0xf4, 0x21, 0x00


	//----- nvinfo : EIATTR_KPARAM_INFO
	.align		4
.L_11:
        /*0028*/ 	.byte	0x04, 0x17
        /*002a*/ 	.short	(.L_13 - .L_12)
.L_12:
        /*002c*/ 	.word	0x00000000
        /*0030*/ 	.short	0x000b
        /*0032*/ 	.short	0x0038
        /*0034*/ 	.byte	0x00, 0xf0, 0x11, 0x00


	//----- nvinfo : EIATTR_KPARAM_INFO
	.align		4
.L_13:
        /*0038*/ 	.byte	0x04, 0x17
        /*003a*/ 	.short	(.L_15 - .L_14)
.L_14:
        /*003c*/ 	.word	0x00000000
        /*0040*/ 	.short	0x000a
        /*0042*/ 	.short	0x0034
        /*0044*/ 	.byte	0x00, 0xf0, 0x11, 0x00


	//----- nvinfo : EIATTR_KPARAM_INFO
	.align		4
.L_15:
        /*0048*/ 	.byte	0x04, 0x17
        /*004a*/ 	.short	(.L_17 - .L_16)
.L_16:
        /*004c*/ 	.word	0x00000000
        /*0050*/ 	.short	0x0009
        /*0052*/ 	.short	0x0030
        /*0054*/ 	.byte	0x00, 0xf0, 0x11, 0x00


	//----- nvinfo : EIATTR_KPARAM_INFO
	.align		4
.L_17:
        /*0058*/ 	.byte	0x04, 0x17
        /*005a*/ 	.short	(.L_19 - .L_18)
.L_18:
        /*005c*/ 	.word	0x00000000
        /*0060*/ 	.short	0x0008
        /*0062*/ 	.short	0x002c
        /*0064*/ 	.byte	0x00, 0xf0, 0x11, 0x00


	//----- nvinfo : EIATTR_KPARAM_INFO
	.align		4
.L_19:
        /*0068*/ 	.byte	0x04, 0x17
        /*006a*/ 	.short	(.L_21 - .L_20)
.L_20:
        /*006c*/ 	.word	0x00000000
        /*0070*/ 	.short	0x0007
        /*0072*/ 	.short	0x0028
        /*0074*/ 	.byte	0x00, 0xf0, 0x11, 0x00


	//----- nvinfo : EIATTR_KPARAM_INFO
	.align		4
.L_21:
        /*0078*/ 	.byte	0x04, 0x17
        /*007a*/ 	.short	(.L_23 - .L_22)
.L_22:
        /*007c*/ 	.word	0x00000000
        /*0080*/ 	.short	0x0006
        /*0082*/ 	.short	0x0024
        /*0084*/ 	.byte	0x00, 0xf0, 0x11, 0x00


	//----- nvinfo : EIATTR_KPARAM_INFO
	.align		4
.L_23:
        /*0088*/ 	.byte	0x04, 0x17
        /*008a*/ 	.short	(.L_25 - .L_24)
.L_24:
        /*008c*/ 	.word	0x00000000
        /*0090*/ 	.short	0x0005
        /*0092*/ 	.short	0x0020
        /*0094*/ 	.byte	0x00, 0xf0, 0x11, 0x00


	//----- nvinfo : EIATTR_KPARAM_INFO
	.align		4
.L_25:
        /*0098*/ 	.byte	0x04, 0x17
        /*009a*/ 	.short	(.L_27 - .L_26)
.L_26:
        /*009c*/ 	.word	0x00000000
        /*00a0*/ 	.short	0x0004
        /*00a2*/ 	.short	0x001c
        /*00a4*/ 	.byte	0x00, 0xf0, 0x11, 0x00


	//----- nvinfo : EIATTR_KPARAM_INFO
	.align		4
.L_27:
        /*00a8*/ 	.byte	0x04, 0x17
        /*00aa*/ 	.short	(.L_29 - .L_28)
.L_28:
        /*00ac*/ 	.word	0x00000000
        /*00b0*/ 	.short	0x0003
        /*00b2*/ 	.short	0x0018
        /*00b4*/ 	.byte	0x00, 0xf0, 0x11, 0x00


	//----- nvinfo : EIATTR_KPARAM_INFO
	.align		4
.L_29:
        /*00b8*/ 	.byte	0x04, 0x17
        /*00ba*/ 	.short	(.L_31 - .L_30)
.L_30:
        /*00bc*/ 	.word	0x00000000
        /*00c0*/ 	.short	0x0002
        /*00c2*/ 	.short	0x0010
        /*00c4*/ 	.byte	0x00, 0xf4, 0x21, 0x00


	//----- nvinfo : EIATTR_KPARAM_INFO
	.align		4
.L_31:
        /*00c8*/ 	.byte	0x04, 0x17
        /*00ca*/ 	.short	(.L_33 - .L_32)
.L_32:
        /*00cc*/ 	.word	0x00000000
        /*00d0*/ 	.short	0x0001
        /*00d2*/ 	.short	0x0008
        /*00d4*/ 	.byte	0x00, 0xf4, 0x21, 0x00


	//----- nvinfo : EIATTR_KPARAM_INFO
	.align		4
.L_33:
        /*00d8*/ 	.byte	0x04, 0x17
        /*00da*/ 	.short	(.L_35 - .L_34)
.L_34:
        /*00dc*/ 	.word	0x00000000
        /*00e0*/ 	.short	0x0000
        /*00e2*/ 	.short	0x0000
        /*00e4*/ 	.byte	0x00, 0xf4, 0x21, 0x00


	//----- nvinfo : EIATTR_SPARSE_MMA_MASK
	.align		4
.L_35:
        /*00e8*/ 	.byte	0x03, 0x50
        /*00ea*/ 	.short	0x0000


	//----- nvinfo : EIATTR_MAXREG_COUNT
	.align		4
        /*00ec*/ 	.byte	0x03, 0x1b
        /*00ee*/ 	.short	0x00ff


	//----- nvinfo : EIATTR_NUM_BARRIERS
	.align		4
        /*00f0*/ 	.byte	0x02, 0x4c
        /*00f2*/ 	.byte	0x01
	.zero		1


	//----- nvinfo : EIATTR_ANNOTATIONS
	.align		4
        /*00f4*/ 	.byte	0x04, 0x55
        /*00f6*/ 	.short	(.L_37 - .L_36)


	//   ....[0]....
.L_36:
        /*00f8*/ 	.word	0x00000001
        /*00fc*/ 	.byte	0xd0, 0x05, 0x00, 0x00, 0x01, 0x00, 0x00, 0x00, 0x00, 0x06, 0x00, 0x00, 0x01, 0x00, 0x00, 0x00
        /* <DEDUP_REMOVED lines=1434> */
        /*5aac*/ 	.byte	0xf0, 0xdf, 0x01, 0x00, 0x01, 0x00, 0x00, 0x00, 0x40, 0xe0, 0x01, 0x00


	//----- nvinfo : EIATTR_VRC_CTA_INIT_COUNT
	.align		4
.L_37:
        /*5ab8*/ 	.byte	0x02, 0x4a
	.zero		1
	.zero		1


	//----- nvinfo : EIATTR_EXIT_INSTR_OFFSETS
	.align		4
        /*5abc*/ 	.byte	0x04, 0x1c
        /*5abe*/ 	.short	(.L_39 - .L_38)


	//   ....[0]....
.L_38:
        /*5ac0*/ 	.word	0x0001e460


	//   ....[1]....
        /*5ac4*/ 	.word	0x0001e480


	//----- nvinfo : EIATTR_REQNTID
	.align		4
.L_39:
        /*5ac8*/ 	.byte	0x04, 0x10
        /*5aca*/ 	.short	(.L_41 - .L_40)
.L_40:
        /*5acc*/ 	.word	0x00000080
        /*5ad0*/ 	.word	0x00000001
        /*5ad4*/ 	.word	0x00000001


	//----- nvinfo : EIATTR_CBANK_PARAM_SIZE
	.align		4
.L_41:
        /*5ad8*/ 	.byte	0x03, 0x19
        /*5ada*/ 	.short	0x0050


	//----- nvinfo : EIATTR_PARAM_CBANK
	.align		4
        /*5adc*/ 	.byte	0x04, 0x0a
        /*5ade*/ 	.short	(.L_43 - .L_42)
	.align		4
.L_42:
        /*5ae0*/ 	.word	index@(.nv.constant0.matmul_kernel)
        /*5ae4*/ 	.short	0x0380
        /*5ae6*/ 	.short	0x0050


	//----- nvinfo : EIATTR_SW_WAR
	.align		4
.L_43:
        /*5ae8*/ 	.byte	0x04, 0x36
        /*5aea*/ 	.short	(.L_45 - .L_44)
.L_44:
        /*5aec*/ 	.word	0x00000008
.L_45:


//--------------------- .nv.compat                --------------------------
	.section	.nv.compat,"",@"SHT_CUDA_COMPAT_INFO"
	.align	4
        /*0000*/ 	.byte	0x02, 0x02, 0x02, 0x00, 0x02, 0x05, 0x05, 0x00, 0x02, 0x03, 0x00, 0x00, 0x02, 0x06, 0x01, 0x00


//--------------------- .nv.callgraph             --------------------------
	.section	.nv.callgraph,"",@"SHT_CUDA_CALLGRAPH"
	.align	4
	.sectionentsize	8
	.align		4
        /*0000*/ 	.word	0x00000000
	.align		4
        /*0004*/ 	.word	0xffffffff
	.align		4
        /*0008*/ 	.word	0x00000000
	.align		4
        /*000c*/ 	.word	0xfffffffe
	.align		4
        /*0010*/ 	.word	0x00000000
	.align		4
        /*0014*/ 	.word	0xfffffffd
	.align		4
        /*0018*/ 	.word	0x00000000
	.align		4
        /*001c*/ 	.word	0xfffffffc


//--------------------- .text.matmul_kernel       --------------------------
	.section	.text.matmul_kernel,"ax",@progbits
	.align	128
        .global         matmul_kernel
        .type           matmul_kernel,@function
        .size           matmul_kernel,(.L_x_4 - matmul_kernel)
        .other          matmul_kernel,@"STO_CUDA_ENTRY STV_DEFAULT"
matmul_kernel:
.text.matmul_kernel:
[----:B------:R-:W0:Y:S08]  /*0000*/  LDC R1, c[0x0][0x37c] ;  /* 0x0000df00ff017b82 */ /* 0x000e300000000800 */
[----:B------:R-:W1:Y:S01]  /*0010*/  LDC.64 R4, c[0x0][0x398] ;  /* 0x0000e600ff047b82 */ /* 0x000e620000000a00 */
[----:B------:R-:W2:Y:S01]  /*0020*/  S2R R15, SR_TID.X ;  /* 0x00000000000f7919 */ /* 0x000ea20000002100 */
[----:B------:R-:W3:Y:S01]  /*0030*/  LDCU UR5, c[0x0][0x3a0] ;  /* 0x00007400ff0577ac */ /* 0x000ee20008000800 */
[----:B0-----:R-:W-:Y:S01]  /*0040*/  VIADD R1, R1, 0xfffff328 ;  /* 0xfffff32801017836 */ /* 0x001fe20000000000 */
[----:B------:R-:W0:Y:S01]  /*0050*/  LDCU.64 UR12, c[0x0][0x358] ;  /* 0x00006b00ff0c77ac */ /* 0x000e220008000a00 */
[----:B------:R-:W4:Y:S01]  /*0060*/  LDCU UR7, c[0x0][0x3a0] ;  /* 0x00007400ff0777ac */ /* 0x000f220008000800 */
[----:B---3--:R-:W-:Y:S01]  /*0070*/  UIADD3 UR5, UPT, UPT, UR5, 0x7f, URZ ;  /* 0x0000007f05057890 */ /* 0x008fe2000fffe0ff */
[----:B-1----:R-:W-:-:S03]  /*0080*/  VIADD R0, R5, 0x7f ;  /* 0x0000007f05007836 */ /* 0x002fc60000000000 */
[----:B------:R-:W-:Y:S02]  /*0090*/  UISETP.GT.AND UP0, UPT, UR5, 0x7f, UPT ;  /* 0x0000007f0500788c */ /* 0x000fe4000bf04270 */
[----:B------:R-:W-:-:S04]  /*00a0*/  SHF.R.S32.HI R3, RZ, 0x1f, R0 ;  /* 0x0000001fff037819 */ /* 0x000fc80000011400 */
[----:B------:R-:W-:-:S04]  /*00b0*/  LEA.HI R3, R3, R0, RZ, 0x7 ;  /* 0x0000000003037211 */ /* 0x000fc800078f38ff */
[----:B------:R-:W-:Y:S02]  /*00c0*/  SHF.R.S32.HI R0, RZ, 0x7, R3 ;  /* 0x00000007ff007819 */ /* 0x000fe40000011403 */
[----:B------:R-:W1:Y:S03]  /*00d0*/  S2R R3, SR_CTAID.X ;  /* 0x0000000000037919 */ /* 0x000e660000002500 */
[----:B------:R-:W-:-:S05]  /*00e0*/  IMAD.SHL.U32 R0, R0, 0x8, RZ ;  /* 0x0000000800007824 */ /* 0x000fca00078e00ff */
[-C--:B------:R-:W-:Y:S02]  /*00f0*/  IABS R9, R0.reuse ;  /* 0x0000000000097213 */ /* 0x080fe40000000000 */
[----:B------:R-:W-:Y:S02]  /*0100*/  IABS R12, R0 ;  /* 0x00000000000c7213 */ /* 0x000fe40000000000 */
[----:B------:R-:W3:Y:S08]  /*0110*/  I2F.RP R2, R9 ;  /* 0x0000000900027306 */ /* 0x000ef00000209400 */
[----:B---3--:R-:W3:Y:S01]  /*0120*/  MUFU.RCP R2, R2 ;  /* 0x0000000200027308 */ /* 0x008ee20000001000 */
[----:B-1----:R-:W-:Y:S01]  /*0130*/  IABS R10, R3 ;  /* 0x00000003000a7213 */ /* 0x002fe20000000000 */
[----:B---3--:R-:W-:-:S02]  /*0140*/  VIADD R6, R2, 0xffffffe ;  /* 0x0ffffffe02067836 */ /* 0x008fc40000000000 */
[----:B------:R-:W-:-:S04]  /*0150*/  IMAD.MOV R2, RZ, RZ, -R12 ;  /* 0x000000ffff027224 */ /* 0x000fc800078e0a0c */
[----:B------:R1:W3:Y:S02]  /*0160*/  F2I.FTZ.U32.TRUNC.NTZ R7, R6 ;  /* 0x0000000600077305 */ /* 0x0002e4000021f000 */
[----:B-1----:R-:W-:Y:S02]  /*0170*/  IMAD.MOV.U32 R6, RZ, RZ, RZ ;  /* 0x000000ffff067224 */ /* 0x002fe400078e00ff */
[----:B---3--:R-:W-:-:S04]  /*0180*/  IMAD.MOV R8, RZ, RZ, -R7 ;  /* 0x000000ffff087224 */ /* 0x008fc800078e0a07 */
[----:B------:R-:W-:Y:S02]  /*0190*/  IMAD R11, R8, R9, RZ ;  /* 0x00000009080b7224 */ /* 0x000fe400078e02ff */
[----:B------:R-:W-:Y:S02]  /*01a0*/  IMAD.MOV.U32 R8, RZ, RZ, R10 ;  /* 0x000000ffff087224 */ /* 0x000fe400078e000a */
[----:B------:R-:W-:-:S06]  /*01b0*/  IMAD.HI.U32 R7, R7, R11, R6 ;  /* 0x0000000b07077227 */ /* 0x000fcc00078e0006 */
[----:B------:R-:W-:-:S04]  /*01c0*/  IMAD.HI.U32 R7, R7, R8, RZ ;  /* 0x0000000807077227 */ /* 0x000fc800078e00ff */
[----:B------:R-:W-:-:S05]  /*01d0*/  IMAD R2, R7, R2, R8 ;  /* 0x0000000207027224 */ /* 0x000fca00078e0208 */
[----:B------:R-:W-:-:S13]  /*01e0*/  ISETP.GT.U32.AND P1, PT, R9, R2, PT ;  /* 0x000000020900720c */ /* 0x000fda0003f24070 */
[----:B------:R-:W-:Y:S02]  /*01f0*/  @!P1 IMAD.IADD R2, R2, 0x1, -R9 ;  /* 0x0000000102029824 */ /* 0x000fe400078e0a09 */
[----:B------:R-:W-:Y:S01]  /*0200*/  @!P1 VIADD R7, R7, 0x1 ;  /* 0x0000000107079836 */ /* 0x000fe20000000000 */
[----:B------:R-:W-:Y:S02]  /*0210*/  ISETP.NE.AND P1, PT, R0, RZ, PT ;  /* 0x000000ff0000720c */ /* 0x000fe40003f25270 */
[----:B------:R-:W-:Y:S02]  /*0220*/  ISETP.GE.U32.AND P0, PT, R2, R9, PT ;  /* 0x000000090200720c */ /* 0x000fe40003f06070 */
[----:B------:R-:W-:-:S04]  /*0230*/  LOP3.LUT R2, R3, R0, RZ, 0x3c, !PT ;  /* 0x0000000003027212 */ /* 0x000fc800078e3cff */
[----:B------:R-:W-:Y:S01]  /*0240*/  ISETP.GE.AND P2, PT, R2, RZ, PT ;  /* 0x000000ff0200720c */ /* 0x000fe20003f46270 */
[----:B------:R-:W-:-:S06]  /*0250*/  VIADD R2, R4, 0x1f ;  /* 0x0000001f04027836 */ /* 0x000fcc0000000000 */
[----:B------:R-:W-:-:S04]  /*0260*/  @P0 VIADD R7, R7, 0x1 ;  /* 0x0000000107070836 */ /* 0x000fc80000000000 */
[----:B------:R-:W-:Y:S01]  /*0270*/  IMAD.MOV.U32 R6, RZ, RZ, R7 ;  /* 0x000000ffff067224 */ /* 0x000fe200078e0007 */
[----:B------:R-:W-:-:S03]  /*0280*/  SHF.R.S32.HI R7, RZ, 0x1f, R2 ;  /* 0x0000001fff077819 */ /* 0x000fc60000011402 */
[----:B------:R-:W-:Y:S01]  /*0290*/  @!P2 IMAD.MOV R6, RZ, RZ, -R6 ;  /* 0x000000ffff06a224 */ /* 0x000fe200078e0a06 */
[----:B------:R-:W-:Y:S02]  /*02a0*/  @!P1 LOP3.LUT R6, RZ, R0, RZ, 0x33, !PT ;  /* 0x00000000ff069212 */ /* 0x000fe400078e33ff */
[----:B------:R-:W-:-:S03]  /*02b0*/  LEA.HI R7, R7, R2, RZ, 0x5 ;  /* 0x0000000207077211 */ /* 0x000fc600078f28ff */
[----:B------:R-:W-:Y:S02]  /*02c0*/  IMAD.SHL.U32 R2, R6, 0x8, RZ ;  /* 0x0000000806027824 */ /* 0x000fe400078e00ff */
[----:B------:R-:W-:-:S03]  /*02d0*/  IMAD.MOV R6, RZ, RZ, -R6 ;  /* 0x000000ffff067224 */ /* 0x000fc600078e0a06 */
[----:B------:R-:W-:Y:S01]  /*02e0*/  LEA.HI.SX32 R7, R7, -R2, 0x1b ;  /* 0x8000000207077211 */ /* 0x000fe200078fdaff */
[----:B------:R-:W-:Y:S02]  /*02f0*/  IMAD R13, R0, R6, R3 ;  /* 0x00000006000d7224 */ /* 0x000fe400078e0203 */
[----:B------:R-:W-:Y:S01]  /*0300*/  IMAD.MOV.U32 R6, RZ, RZ, RZ ;  /* 0x000000ffff067224 */ /* 0x000fe200078e00ff */
[----:B------:R-:W-:-:S04]  /*0310*/  VIMNMX R8, PT, PT, R7, 0x8, PT ;  /* 0x0000000807087848 */ /* 0x000fc80003fe0100 */
[-C--:B------:R-:W-:Y:S02]  /*0320*/  IABS R10, R8.reuse ;  /* 0x00000008000a7213 */ /* 0x080fe40000000000 */
[----:B------:R-:W-:Y:S02]  /*0330*/  IABS R0, R8 ;  /* 0x0000000800007213 */ /* 0x000fe40000000000 */
[----:B------:R-:W1:Y:S08]  /*0340*/  I2F.RP R9, R10 ;  /* 0x0000000a00097306 */ /* 0x000e700000209400 */
[----:B-1----:R-:W1:Y:S02]  /*0350*/  MUFU.RCP R9, R9 ;  /* 0x0000000900097308 */ /* 0x002e640000001000 */
[----:B-1----:R-:W-:-:S06]  /*0360*/  VIADD R7, R9, 0xffffffe ;  /* 0x0ffffffe09077836 */ /* 0x002fcc0000000000 */
[----:B------:R-:W1:Y:S02]  /*0370*/  F2I.FTZ.U32.TRUNC.NTZ R7, R7 ;  /* 0x0000000700077305 */ /* 0x000e64000021f000 */
[----:B-1----:R-:W-:-:S04]  /*0380*/  IMAD.MOV R11, RZ, RZ, -R7 ;  /* 0x000000ffff0b7224 */ /* 0x002fc800078e0a07 */
[----:B------:R-:W-:Y:S01]  /*0390*/  IMAD.MOV.U32 R3, RZ, RZ, R11 ;  /* 0x000000ffff037224 */ /* 0x000fe200078e000b */
[----:B------:R-:W-:-:S03]  /*03a0*/  IABS R11, R13 ;  /* 0x0000000d000b7213 */ /* 0x000fc60000000000 */
[----:B------:R-:W-:-:S04]  /*03b0*/  IMAD R3, R3, R10, RZ ;  /* 0x0000000a03037224 */ /* 0x000fc800078e02ff */
[----:B------:R-:W-:-:S04]  /*03c0*/  IMAD.HI.U32 R6, R7, R3, R6 ;  /* 0x0000000307067227 */ /* 0x000fc800078e0006 */
[----:B------:R-:W-:Y:S02]  /*03d0*/  IMAD.MOV R3, RZ, RZ, -R0 ;  /* 0x000000ffff037224 */ /* 0x000fe400078e0a00 */
[----:B------:R-:W-:Y:S01]  /*03e0*/  IMAD.HI.U32 R0, R6, R11, RZ ;  /* 0x0000000b06007227 */ /* 0x000fe200078e00ff */
[----:B--2---:R-:W-:-:S03]  /*03f0*/  SHF.R.U32.HI R6, RZ, 0x5, R15 ;  /* 0x00000005ff067819 */ /* 0x004fc6000001160f */
[----:B------:R-:W-:Y:S01]  /*0400*/  IMAD R3, R0, R3, R11 ;  /* 0x0000000300037224 */ /* 0x000fe200078e020b */
[----:B------:R-:W-:-:S04]  /*0410*/  SGXT.U32 R16, R6, 0x2 ;  /* 0x000000020610781a */ /* 0x000fc80000000000 */
[----:B------:R-:W-:Y:S02]  /*0420*/  ISETP.GT.U32.AND P1, PT, R10, R3, PT ;  /* 0x000000030a00720c */ /* 0x000fe40003f24070 */
[C---:B------:R-:W-:Y:S02]  /*0430*/  LOP3.LUT R6, R16.reuse, 0xc, RZ, 0xfc, !PT ;  /* 0x0000000c10067812 */ /* 0x040fe400078efcff */
[C---:B------:R-:W-:Y:S02]  /*0440*/  LOP3.LUT R6, R16.reuse, 0x18, RZ, 0xfc, !PT ;  /* 0x0000001810067812 */ /* 0x040fe400078efcff */
[C---:B------:R-:W-:Y:S02]  /*0450*/  LOP3.LUT R6, R16.reuse, 0x24, RZ, 0xfc, !PT ;  /* 0x0000002410067812 */ /* 0x040fe400078efcff */
[C---:B------:R-:W-:Y:S02]  /*0460*/  LOP3.LUT R6, R16.reuse, 0x30, RZ, 0xfc, !PT ;  /* 0x0000003010067812 */ /* 0x040fe400078efcff */
[----:B------:R-:W-:-:S02]  /*0470*/  LOP3.LUT R6, R16, 0x3c, RZ, 0xfc, !PT ;  /* 0x0000003c10067812 */ /* 0x000fc400078efcff */
[C---:B------:R-:W-:Y:S01]  /*0480*/  LOP3.LUT R6, R16.reuse, 0x48, RZ, 0xfc, !PT ;  /* 0x0000004810067812 */ /* 0x040fe200078efcff */
[----:B------:R-:W-:Y:S01]  /*0490*/  @!P1 IMAD.IADD R3, R3, 0x1, -R10 ;  /* 0x0000000103039824 */ /* 0x000fe200078e0a0a */
[----:B------:R-:W-:Y:S01]  /*04a0*/  LOP3.LUT R6, R16, 0x54, RZ, 0xfc, !PT ;  /* 0x0000005410067812 */ /* 0x000fe200078efcff */
[----:B------:R-:W-:Y:S01]  /*04b0*/  @!P1 VIADD R0, R0, 0x1 ;  /* 0x0000000100009836 */ /* 0x000fe20000000000 */
[----:B------:R-:W-:Y:S02]  /*04c0*/  ISETP.NE.AND P1, PT, R8, RZ, PT ;  /* 0x000000ff0800720c */ /* 0x000fe40003f25270 */
[----:B------:R-:W-:Y:S02]  /*04d0*/  ISETP.GE.U32.AND P0, PT, R3, R10, PT ;  /* 0x0000000a0300720c */ /* 0x000fe40003f06070 */
[----:B------:R-:W-:Y:S02]  /*04e0*/  LOP3.LUT R3, R13, R8, RZ, 0x3c, !PT ;  /* 0x000000080d037212 */ /* 0x000fe400078e3cff */
[----:B------:R-:W-:-:S02]  /*04f0*/  LOP3.LUT R6, R16, 0x60, RZ, 0xfc, !PT ;  /* 0x0000006010067812 */ /* 0x000fc400078efcff */
[----:B------:R-:W-:Y:S02]  /*0500*/  ISETP.GE.AND P2, PT, R3, RZ, PT ;  /* 0x000000ff0300720c */ /* 0x000fe40003f46270 */
[----:B------:R-:W-:-:S05]  /*0510*/  LOP3.LUT R6, R16, 0x6c, RZ, 0xfc, !PT ;  /* 0x0000006c10067812 */ /* 0x000fca00078efcff */
[----:B------:R-:W-:-:S06]  /*0520*/  @P0 VIADD R0, R0, 0x1 ;  /* 0x0000000100000836 */ /* 0x000fcc0000000000 */
[----:B------:R-:W-:Y:S01]  /*0530*/  @!P2 IMAD.MOV R0, RZ, RZ, -R0 ;  /* 0x000000ffff00a224 */ /* 0x000fe200078e0a00 */
[----:B------:R-:W-:-:S05]  /*0540*/  @!P1 LOP3.LUT R0, RZ, R8, RZ, 0x33, !PT ;  /* 0x00000008ff009212 */ /* 0x000fca00078e33ff */
[----:B------:R-:W-:Y:S02]  /*0550*/  IMAD.MOV R3, RZ, RZ, -R0 ;  /* 0x000000ffff037224 */ /* 0x000fe400078e0a00 */
[----:B------:R-:W-:Y:S02]  /*0560*/  IMAD.SHL.U32 R28, R0, 0x80, RZ ;  /* 0x00000080001c7824 */ /* 0x000fe400078e00ff */
[----:B------:R-:W-:-:S04]  /*0570*/  IMAD R3, R8, R3, R13 ;  /* 0x0000000308037224 */ /* 0x000fc800078e020d */
[----:B------:R-:W-:Y:S01]  /*0580*/  IMAD.IADD R3, R2, 0x1, R3 ;  /* 0x0000000102037824 */ /* 0x000fe200078e0203 */
[----:B------:R-:W-:-:S05]  /*0590*/  LOP3.LUT R2, R15, 0x1f, RZ, 0xc0, !PT ;  /* 0x0000001f0f027812 */ /* 0x000fca00078ec0ff */
[----:B------:R-:W-:Y:S01]  /*05a0*/  IMAD R14, R3, 0x20, R2 ;  /* 0x00000020030e7824 */ /* 0x000fe200078e0202 */
[C---:B------:R-:W-:Y:S02]  /*05b0*/  LOP3.LUT R3, R16.reuse, 0x4, RZ, 0xfc, !PT ;  /* 0x0000000410037812 */ /* 0x040fe400078efcff */
[C---:B------:R-:W-:Y:S02]  /*05c0*/  LOP3.LUT R2, R16.reuse, 0x8, RZ, 0xfc, !PT ;  /* 0x0000000810027812 */ /* 0x040fe400078efcff */
[----:B------:R1:W-:Y:S01]  /*05d0*/  STL [R1+0x808], R14 ;  /* 0x0008080e01007387 */ /* 0x0003e20000100800 */
[C---:B------:R-:W-:Y:S02]  /*05e0*/  LOP3.LUT R3, R16.reuse, 0x10, RZ, 0xfc, !PT ;  /* 0x0000001010037812 */ /* 0x040fe400078efcff */
[C---:B------:R-:W-:Y:S01]  /*05f0*/  LOP3.LUT R2, R16.reuse, 0x14, RZ, 0xfc, !PT ;  /* 0x0000001410027812 */ /* 0x040fe200078efcff */
[----:B------:R1:W-:Y:S01]  /*0600*/  STL [R1+0x16c], R28 ;  /* 0x00016c1c01007387 */ /* 0x0003e20000100800 */
[----:B------:R-:W-:-:S02]  /*0610*/  LOP3.LUT R3, R16, 0x1c, RZ, 0xfc, !PT ;  /* 0x0000001c10037812 */ /* 0x000fc400078efcff */
[C---:B------:R-:W-:Y:S02]  /*0620*/  LOP3.LUT R2, R16.reuse, 0x20, RZ, 0xfc, !PT ;  /* 0x0000002010027812 */ /* 0x040fe400078efcff */
[C---:B------:R-:W-:Y:S02]  /*0630*/  LOP3.LUT R3, R16.reuse, 0x28, RZ, 0xfc, !PT ;  /* 0x0000002810037812 */ /* 0x040fe400078efcff */
[C---:B------:R-:W-:Y:S02]  /*0640*/  LOP3.LUT R2, R16.reuse, 0x2c, RZ, 0xfc, !PT ;  /* 0x0000002c10027812 */ /* 0x040fe400078efcff */
[C---:B------:R-:W-:Y:S02]  /*0650*/  LOP3.LUT R3, R16.reuse, 0x34, RZ, 0xfc, !PT ;  /* 0x0000003410037812 */ /* 0x040fe400078efcff */
[C---:B------:R-:W-:Y:S02]  /*0660*/  LOP3.LUT R2, R16.reuse, 0x38, RZ, 0xfc, !PT ;  /* 0x0000003810027812 */ /* 0x040fe400078efcff */
        /* <DEDUP_REMOVED lines=9> */
[----:B------:R-:W-:Y:S01]  /*0700*/  LOP3.LUT R2, R16, 0x74, RZ, 0xfc, !PT ;  /* 0x0000007410027812 */ /* 0x000fe200078efcff */
[----:B01--4-:R-:W-:Y:S06]  /*0710*/  BRA.U UP0, `(.L_x_0) ;  /* 0x00000001008c7547 */ /* 0x013fec000b800000 */
[----:B------:R-:W-:Y:S01]  /*0720*/  IMAD.SHL.U32 R0, R15, 0x2, RZ ;  /* 0x000000020f007824 */ /* 0x000fe200078e00ff */
[----:B------:R0:W-:Y:S04]  /*0730*/  STL [R1+0x100], RZ ;  /* 0x000100ff01007387 */ /* 0x0001e80000100800 */
[----:B------:R0:W-:Y:S04]  /*0740*/  STL [R1+0x804], R0 ;  /* 0x0008040001007387 */ /* 0x0001e80000100800 */
[----:B------:R0:W-:Y:S04]  /*0750*/  STL [R1+0x104], RZ ;  /* 0x000104ff01007387 */ /* 0x0001e80000100800 */
        /* <DEDUP_REMOVED lines=29> */
[----:B------:R0:W-:Y:S01]  /*0930*/  STL [R1+0xac], RZ ;  /* 0x0000acff01007387 */ /* 0x0001e20000100800 */
[----:B------:R-:W-:Y:S05]  /*0940*/  BRA `(.L_x_1) ;  /* 0x000001bc00cc7947 */ /* 0x000fea0003800000 */
.L_x_0:
[----:B------:R-:W-:Y:S01]  /*0950*/  IABS R3, R4 ;  /* 0x0000000400037213 */ /* 0x000fe20000000000 */
[----:B------:R-:W-:Y:S01]  /*0960*/  IMAD.MOV.U32 R6, RZ, RZ, RZ ;  /* 0x000000ffff067224 */ /* 0x000fe200078e00ff */
[----:B------:R-:W-:Y:S01]  /*0970*/  IABS R2, R5 ;  /* 0x0000000500027213 */ /* 0x000fe20000000000 */
[----:B------:R-:W-:Y:S01]  /*0980*/  VIADD R11, R28, 0x7f ;  /* 0x0000007f1c0b7836 */ /* 0x000fe20000000000 */
[----:B------:R-:W0:Y:S01]  /*0990*/  I2F.RP R0, R3 ;  /* 0x0000000300007306 */ /* 0x000e220000209400 */
[----:B------:R-:W-:Y:S01]  /*09a0*/  ISETP.GE.AND P3, PT, R14, RZ, PT ;  /* 0x000000ff0e00720c */ /* 0x000fe20003f66270 */
[----:B------:R-:W-:Y:S01]  /*09b0*/  VIADD R10, R28, 0x7e ;  /* 0x0000007e1c0a7836 */ /* 0x000fe20000000000 */
[----:B------:R-:W-:Y:S01]  /*09c0*/  ISETP.NE.AND P2, PT, R4, RZ, PT ;  /* 0x000000ff0400720c */ /* 0x000fe20003f45270 */
[----:B------:R1:W-:Y:S01]  /*09d0*/  STL [R1+0x910], R5 ;  /* 0x0009100501007387 */ /* 0x0003e20000100800 */
[----:B------:R-:W-:Y:S01]  /*09e0*/  IABS R16, R11 ;  /* 0x0000000b00107213 */ /* 0x000fe20000000000 */
[----:B------:R-:W-:Y:S01]  /*09f0*/  VIADD R24, R28, 0x75 ;  /* 0x000000751c187836 */ /* 0x000fe20000000000 */
[----:B------:R-:W-:Y:S01]  /*0a00*/  ISETP.GE.AND P5, PT, R11, RZ, PT ;  /* 0x000000ff0b00720c */ /* 0x000fe20003fa6270 */
[----:B------:R-:W2:Y:S01]  /*0a10*/  I2F.RP R8, R2 ;  /* 0x0000000200087306 */ /* 0x000ea20000209400 */
[----:B------:R-:W-:Y:S01]  /*0a20*/  ISETP.GE.AND P4, PT, R10, RZ, PT ;  /* 0x000000ff0a00720c */ /* 0x000fe20003f86270 */
[C---:B------:R-:W-:Y:S01]  /*0a30*/  VIADD R25, R28.reuse, 0x74 ;  /* 0x000000741c197836 */ /* 0x040fe20000000000 */
[----:B------:R-:W3:Y:S01]  /*0a40*/  LDCU UR22, c[0x0][0x3b0] ;  /* 0x00007600ff1677ac */ /* 0x000ee20008000800 */
[----:B------:R-:W-:-:S03]  /*0a50*/  VIADD R23, R28, 0x72 ;  /* 0x000000721c177836 */ /* 0x000fc60000000000 */
[----:B------:R-:W-:Y:S01]  /*0a60*/  IABS R20, R25 ;  /* 0x0000001900147213 */ /* 0x000fe20000000000 */
[----:B0-----:R-:W0:Y:S01]  /*0a70*/  MUFU.RCP R0, R0 ;  /* 0x0000000000007308 */ /* 0x001e220000001000 */
[----:B------:R-:W4:Y:S01]  /*0a80*/  LDCU.128 UR8, c[0x0][0x380] ;  /* 0x00007000ff0877ac */ /* 0x000f220008000c00 */
[----:B------:R-:W5:Y:S06]  /*0a90*/  LDCU.64 UR14, c[0x0][0x388] ;  /* 0x00007100ff0e77ac */ /* 0x000f6c0008000a00 */
[----:B--2---:R-:W2:Y:S01]  /*0aa0*/  MUFU.RCP R8, R8 ;  /* 0x0000000800087308 */ /* 0x004ea20000001000 */
[----:B------:R-:W1:Y:S01]  /*0ab0*/  LDCU UR6, c[0x0][0x3a4] ;  /* 0x00007480ff0677ac */ /* 0x000e620008000800 */
[----:B------:R-:W1:Y:S01]  /*0ac0*/  LDCU UR45, c[0x0][0x38c] ;  /* 0x00007180ff2d77ac */ /* 0x000e620008000800 */
[----:B0-----:R-:W-:Y:S01]  /*0ad0*/  VIADD R0, R0, 0xffffffe ;  /* 0x0ffffffe00007836 */ /* 0x001fe20000000000 */
[----:B------:R-:W0:Y:S04]  /*0ae0*/  LDCU UR46, c[0x0][0x3a8] ;  /* 0x00007500ff2e77ac */ /* 0x000e280008000800 */
[----:B------:R-:W0:Y:S01]  /*0af0*/  F2I.FTZ.U32.TRUNC.NTZ R7, R0 ;  /* 0x0000000000077305 */ /* 0x000e22000021f000 */
[----:B------:R-:W1:Y:S01]  /*0b00*/  LDCU UR47, c[0x0][0x3a8] ;  /* 0x00007500ff2f77ac */ /* 0x000e620008000800 */
[----:B--2---:R-:W-:Y:S01]  /*0b10*/  VIADD R8, R8, 0xffffffe ;  /* 0x0ffffffe08087836 */ /* 0x004fe20000000000 */
[----:B------:R-:W2:Y:S05]  /*0b20*/  LDCU UR48, c[0x0][0x3a8] ;  /* 0x00007500ff3077ac */ /* 0x000eaa0008000800 */
[----:B------:R1:W2:Y:S01]  /*0b30*/  F2I.FTZ.U32.TRUNC.NTZ R9, R8 ;  /* 0x0000000800097305 */ /* 0x0002a2000021f000 */
[----:B------:R-:W2:Y:S01]  /*0b40*/  LDCU UR50, c[0x0][0x3a8] ;  /* 0x00007500ff3277ac */ /* 0x000ea20008000800 */
[----:B------:R-:W2:Y:S01]  /*0b50*/  LDCU UR51, c[0x0][0x3a8] ;  /* 0x00007500ff3377ac */ /* 0x000ea20008000800 */
[--C-:B0-----:R-:W-:Y:S01]  /*0b60*/  IMAD.MOV R0, RZ, RZ, -R7.reuse ;  /* 0x000000ffff007224 */ /* 0x101fe200078e0a07 */
[----:B------:R-:W0:Y:S03]  /*0b70*/  LDCU UR52, c[0x0][0x3a8] ;  /* 0x00007500ff3477ac */ /* 0x000e260008000800 */
[----:B-1----:R-:W-:Y:S01]  /*0b80*/  IMAD R8, R0, R3, RZ ;  /* 0x0000000300087224 */ /* 0x002fe200078e02ff */
[----:B------:R-:W-:Y:S01]  /*0b90*/  IABS R0, R14 ;  /* 0x0000000e00007213 */ /* 0x000fe20000000000 */
[----:B------:R-:W1:Y:S02]  /*0ba0*/  LDCU UR53, c[0x0][0x3a8] ;  /* 0x00007500ff3577ac */ /* 0x000e640008000800 */
[----:B------:R-:W-:Y:S01]  /*0bb0*/  IMAD.HI.U32 R8, R7, R8, R6 ;  /* 0x0000000807087227 */ /* 0x000fe200078e0006 */
[----:B------:R-:W-:Y:S01]  /*0bc0*/  IABS R7, R28 ;  /* 0x0000001c00077213 */ /* 0x000fe20000000000 */
[----:B------:R-:W0:Y:S02]  /*0bd0*/  LDCU UR49, c[0x0][0x3a8] ;  /* 0x00007500ff3177ac */ /* 0x000e240008000800 */
[----:B------:R-:W-:-:S02]  /*0be0*/  IMAD.MOV.U32 R6, RZ, RZ, R0 ;  /* 0x000000ffff067224 */ /* 0x000fc400078e0000 */
[----:B--2---:R-:W-:Y:S01]  /*0bf0*/  IMAD.MOV R0, RZ, RZ, -R9 ;  /* 0x000000ffff007224 */ /* 0x004fe200078e0a09 */
[----:B------:R-:W2:Y:S01]  /*0c00*/  LDCU UR56, c[0x0][0x3a8] ;  /* 0x00007500ff3877ac */ /* 0x000ea20008000800 */
[----:B------:R-:W-:Y:S01]  /*0c10*/  IMAD.HI.U32 R8, R8, R6, RZ ;  /* 0x0000000608087227 */ /* 0x000fe200078e00ff */
[----:B------:R-:W0:Y:S03]  /*0c20*/  LDCU UR70, c[0x0][0x3a8] ;  /* 0x00007500ff4677ac */ /* 0x000e260008000800 */
[----:B------:R-:W-:Y:S02]  /*0c30*/  IMAD.MOV R8, RZ, RZ, -R8 ;  /* 0x000000ffff087224 */ /* 0x000fe400078e0a08 */
[----:B------:R-:W-:Y:S01]  /*0c40*/  IMAD R0, R0, R2, RZ ;  /* 0x0000000200007224 */ /* 0x000fe200078e02ff */
[----:B------:R-:W0:Y:S01]  /*0c50*/  LDCU UR71, c[0x0][0x3a8] ;  /* 0x00007500ff4777ac */ /* 0x000e220008000800 */
[----:B------:R-:W-:-:S02]  /*0c60*/  IMAD R6, R3, R8, R6 ;  /* 0x0000000803067224 */ /* 0x000fc400078e0206 */
[----:B------:R-:W-:Y:S01]  /*0c70*/  IMAD.MOV.U32 R8, RZ, RZ, RZ ;  /* 0x000000ffff087224 */ /* 0x000fe200078e00ff */
[----:B------:R-:W0:Y:S02]  /*0c80*/  LDCU UR72, c[0x0][0x3a8] ;  /* 0x00007500ff4877ac */ /* 0x000e240008000800 */
[----:B------:R-:W-:Y:S01]  /*0c90*/  ISETP.GT.U32.AND P0, PT, R3, R6, PT ;  /* 0x000000060300720c */ /* 0x000fe20003f04070 */
[----:B------:R-:W-:Y:S01]  /*0ca0*/  IMAD.HI.U32 R0, R9, R0, R8 ;  /* 0x0000000009007227 */ /* 0x000fe200078e0008 */
[----:B------:R-:W0:Y:S03]  /*0cb0*/  LDCU UR57, c[0x0][0x3a8] ;  /* 0x00007500ff3977ac */ /* 0x000e260008000800 */
[----:B------:R-:W-:Y:S01]  /*0cc0*/  VIADD R8, R28, 0x7d ;  /* 0x0000007d1c087836 */ /* 0x000fe20000000000 */
[----:B------:R-:W0:Y:S01]  /*0cd0*/  LDCU UR76, c[0x0][0x3a8] ;  /* 0x00007500ff4c77ac */ /* 0x000e220008000800 */
[----:B------:R-:W-:-:S03]  /*0ce0*/  IMAD.HI.U32 R9, R0, R7, RZ ;  /* 0x0000000700097227 */ /* 0x000fc600078e00ff */
[----:B------:R-:W-:Y:S01]  /*0cf0*/  IABS R13, R8 ;  /* 0x00000008000d7213 */ /* 0x000fe20000000000 */
[----:B------:R-:W-:Y:S01]  /*0d00*/  IMAD.MOV R9, RZ, RZ, -R9 ;  /* 0x000000ffff097224 */ /* 0x000fe200078e0a09 */
[----:B------:R-:W0:Y:S01]  /*0d10*/  LDCU UR73, c[0x0][0x3a8] ;  /* 0x00007500ff4977ac */ /* 0x000e220008000800 */
[----:B------:R-:W-:Y:S02]  /*0d20*/  @!P0 IMAD.IADD R6, R6, 0x1, -R3 ;  /* 0x0000000106068824 */ /* 0x000fe400078e0a03 */
[----:B------:R-:W-:Y:S01]  /*0d30*/  IMAD R9, R2, R9, R7 ;  /* 0x0000000902097224 */ /* 0x000fe200078e0207 */
[----:B------:R-:W-:Y:S01]  /*0d40*/  IABS R7, R10 ;  /* 0x0000000a00077213 */ /* 0x000fe20000000000 */
[----:B------:R-:W-:Y:S01]  /*0d50*/  IMAD.HI.U32 R12, R0, R16, RZ ;  /* 0x00000010000c7227 */ /* 0x000fe200078e00ff */
[----:B------:R-:W-:Y:S02]  /*0d60*/  ISETP.GT.U32.AND P1, PT, R3, R6, PT ;  /* 0x000000060300720c */ /* 0x000fe40003f24070 */
[----:B------:R-:W-:Y:S01]  /*0d70*/  ISETP.GT.U32.AND P0, PT, R2, R9, PT ;  /* 0x000000090200720c */ /* 0x000fe20003f04070 */
[----:B------:R-:W-:-:S02]  /*0d80*/  IMAD.MOV R11, RZ, RZ, -R12 ;  /* 0x000000ffff0b7224 */ /* 0x000fc400078e0a0c */
[----:B------:R-:W-:-:S04]  /*0d90*/  IMAD.HI.U32 R10, R0, R7, RZ ;  /* 0x00000007000a7227 */ /* 0x000fc800078e00ff */
[----:B------:R-:W-:Y:S02]  /*0da0*/  IMAD R16, R2, R11, R16 ;  /* 0x0000000b02107224 */ /* 0x000fe400078e0210 */
[----:B------:R-:W-:-:S04]  /*0db0*/  IMAD.HI.U32 R11, R0, R13, RZ ;  /* 0x0000000d000b7227 */ /* 0x000fc800078e00ff */
[----:B------:R-:W-:Y:S02]  /*0dc0*/  IMAD.MOV R11, RZ, RZ, -R11 ;  /* 0x000000ffff0b7224 */ /* 0x000fe400078e0a0b */
[----:B------:R-:W-:Y:S01]  /*0dd0*/  @!P1 IMAD.IADD R6, R6, 0x1, -R3 ;  /* 0x0000000106069824 */ /* 0x000fe200078e0a03 */
[C---:B------:R-:W-:Y:S01]  /*0de0*/  ISETP.GT.U32.AND P1, PT, R2.reuse, R16, PT ;  /* 0x000000100200720c */ /* 0x040fe20003f24070 */
[----:B------:R-:W-:Y:S02]  /*0df0*/  @!P0 IMAD.IADD R9, R9, 0x1, -R2 ;  /* 0x0000000109098824 */ /* 0x000fe400078e0a02 */
[C---:B------:R-:W-:Y:S02]  /*0e00*/  IMAD R13, R2.reuse, R11, R13 ;  /* 0x0000000b020d7224 */ /* 0x040fe400078e020d */
[----:B------:R-:W-:Y:S01]  /*0e10*/  IMAD.MOV.U32 R5, RZ, RZ, R6 ;  /* 0x000000ffff057224 */ /* 0x000fe200078e0006 */
[----:B------:R-:W-:Y:S01]  /*0e20*/  ISETP.GT.U32.AND P0, PT, R2, R9, PT ;  /* 0x000000090200720c */ /* 0x000fe20003f04070 */
[----:B------:R-:W-:Y:S01]  /*0e30*/  VIADD R3, R28, 0x7c ;  /* 0x0000007c1c037836 */ /* 0x000fe20000000000 */
[----:B------:R-:W-:Y:S01]  /*0e40*/  ISETP.GT.U32.AND P6, PT, R2, R13, PT ;  /* 0x0000000d0200720c */ /* 0x000fe20003fc4070 */
[----:B------:R-:W-:Y:S01]  /*0e50*/  @!P3 IMAD.MOV R5, RZ, RZ, -R5 ;  /* 0x000000ffff05b224 */ /* 0x000fe200078e0a05 */
[----:B------:R-:W-:Y:S01]  /*0e60*/  ISETP.GE.AND P3, PT, R28, RZ, PT ;  /* 0x000000ff1c00720c */ /* 0x000fe20003f66270 */
[----:B------:R-:W-:Y:S01]  /*0e70*/  IMAD.MOV R10, RZ, RZ, -R10 ;  /* 0x000000ffff0a7224 */ /* 0x000fe200078e0a0a */
[----:B------:R-:W-:Y:S01]  /*0e80*/  IABS R6, R3 ;  /* 0x0000000300067213 */ /* 0x000fe20000000000 */
[----:B------:R-:W-:Y:S01]  /*0e90*/  @!P1 IMAD.IADD R16, R16, 0x1, -R2 ;  /* 0x0000000110109824 */ /* 0x000fe200078e0a02 */
[----:B------:R-:W-:Y:S01]  /*0ea0*/  @!P2 LOP3.LUT R5, RZ, R4, RZ, 0x33, !PT ;  /* 0x00000004ff05a212 */ /* 0x000fe200078e33ff */
[----:B------:R-:W-:-:S02]  /*0eb0*/  VIADD R4, R28, 0x7b ;  /* 0x0000007b1c047836 */ /* 0x000fc40000000000 */
[----:B------:R-:W-:Y:S01]  /*0ec0*/  IMAD.MOV.U32 R11, RZ, RZ, R6 ;  /* 0x000000ffff0b7224 */ /* 0x000fe200078e0006 */
[C---:B------:R-:W-:Y:S01]  /*0ed0*/  ISETP.GT.U32.AND P1, PT, R2.reuse, R16, PT ;  /* 0x000000100200720c */ /* 0x040fe20003f24070 */
[----:B------:R-:W-:Y:S01]  /*0ee0*/  IMAD R7, R2, R10, R7 ;  /* 0x0000000a02077224 */ /* 0x000fe200078e0207 */
[----:B------:R-:W-:Y:S01]  /*0ef0*/  IABS R10, R4 ;  /* 0x00000004000a7213 */ /* 0x000fe20000000000 */
[--C-:B------:R-:W-:Y:S01]  /*0f00*/  @!P0 IMAD.IADD R9, R9, 0x1, -R2.reuse ;  /* 0x0000000109098824 */ /* 0x100fe200078e0a02 */
[----:B------:R-:W-:Y:S01]  /*0f10*/  ISETP.GE.AND P0, PT, R8, RZ, PT ;  /* 0x000000ff0800720c */ /* 0x000fe20003f06270 */
[----:B------:R-:W-:Y:S01]  /*0f20*/  @!P6 IMAD.IADD R13, R13, 0x1, -R2 ;  /* 0x000000010d0de824 */ /* 0x000fe200078e0a02 */
[----:B------:R-:W-:Y:S01]  /*0f30*/  ISETP.GT.U32.AND P2, PT, R2, R7, PT ;  /* 0x000000070200720c */ /* 0x000fe20003f44070 */
[----:B------:R-:W-:Y:S01]  /*0f40*/  IMAD.HI.U32 R12, R0, R11, RZ ;  /* 0x0000000b000c7227 */ /* 0x000fe200078e00ff */
[----:B------:R-:W-:Y:S01]  /*0f50*/  ISETP.GE.AND P6, PT, R3, RZ, PT ;  /* 0x000000ff0300720c */ /* 0x000fe20003fc6270 */
[----:B------:R0:W-:Y:S02]  /*0f60*/  STL [R1+0x1c8], R5 ;  /* 0x0001c80501007387 */ /* 0x0001e40000100800 */
[----:B------:R-:W-:Y:S01]  /*0f70*/  @!P3 IMAD.MOV R9, RZ, RZ, -R9 ;  /* 0x000000ffff09b224 */ /* 0x000fe200078e0a09 */
[----:B------:R-:W-:Y:S01]  /*0f80*/  ISETP.GT.U32.AND P3, PT, R2, R13, PT ;  /* 0x0000000d0200720c */ /* 0x000fe20003f64070 */
[----:B------:R-:W-:-:S02]  /*0f90*/  IMAD.MOV R12, RZ, RZ, -R12 ;  /* 0x000000ffff0c7224 */ /* 0x000fc400078e0a0c */
[----:B------:R-:W-:Y:S01]  /*0fa0*/  IMAD.HI.U32 R8, R0, R10, RZ ;  /* 0x0000000a00087227 */ /* 0x000fe200078e00ff */
[----:B------:R-:W-:Y:S03]  /*0fb0*/  STL [R1+0x914], R9 ;  /* 0x0009140901007387 */ /* 0x000fe60000100800 */
[----:B------:R-:W-:Y:S02]  /*0fc0*/  IMAD R11, R2, R12, R11 ;  /* 0x0000000c020b7224 */ /* 0x000fe400078e020b */
[----:B------:R-:W-:Y:S02]  /*0fd0*/  IMAD.MOV R8, RZ, RZ, -R8 ;  /* 0x000000ffff087224 */ /* 0x000fe400078e0a08 */
[----:B------:R-:W-:Y:S01]  /*0fe0*/  @!P1 IMAD.IADD R16, R16, 0x1, -R2 ;  /* 0x0000000110109824 */ /* 0x000fe200078e0a02 */
[C---:B------:R-:W-:Y:S01]  /*0ff0*/  ISETP.GT.U32.AND P1, PT, R2.reuse, R11, PT ;  /* 0x0000000b0200720c */ /* 0x040fe20003f24070 */
[----:B------:R-:W-:-:S02]  /*1000*/  IMAD R10, R2, R8, R10 ;  /* 0x00000008020a7224 */ /* 0x000fc400078e020a */
[--C-:B------:R-:W-:Y:S02]  /*1010*/  @!P3 IMAD.IADD R13, R13, 0x1, -R2.reuse ;  /* 0x000000010d0db824 */ /* 0x100fe400078e0a02 */
[----:B------:R-:W-:Y:S01]  /*1020*/  VIADD R6, R28, 0x7a ;  /* 0x0000007a1c067836 */ /* 0x000fe20000000000 */
[----:B------:R-:W-:Y:S01]  /*1030*/  ISETP.GT.U32.AND P3, PT, R2, R10, PT ;  /* 0x0000000a0200720c */ /* 0x000fe20003f64070 */
[----:B------:R-:W-:Y:S02]  /*1040*/  @!P2 IMAD.IADD R7, R7, 0x1, -R2 ;  /* 0x000000010707a824 */ /* 0x000fe400078e0a02 */
[----:B------:R-:W-:Y:S01]  /*1050*/  VIADD R3, R28, 0x79 ;  /* 0x000000791c037836 */ /* 0x000fe20000000000 */
[----:B------:R-:W-:Y:S01]  /*1060*/  IABS R14, R6 ;  /* 0x00000006000e7213 */ /* 0x000fe20000000000 */
[----:B------:R-:W-:Y:S01]  /*1070*/  @!P5 IMAD.MOV R16, RZ, RZ, -R16 ;  /* 0x000000ffff10d224 */ /* 0x000fe200078e0a10 */
[----:B------:R-:W-:Y:S01]  /*1080*/  ISETP.GT.U32.AND P2, PT, R2, R7, PT ;  /* 0x000000070200720c */ /* 0x000fe20003f44070 */
[--C-:B------:R-:W-:Y:S01]  /*1090*/  @!P1 IMAD.IADD R11, R11, 0x1, -R2.reuse ;  /* 0x000000010b0b9824 */ /* 0x100fe200078e0a02 */
[----:B------:R-:W-:Y:S01]  /*10a0*/  IABS R15, R3 ;  /* 0x00000003000f7213 */ /* 0x000fe20000000000 */
[----:B------:R-:W-:Y:S01]  /*10b0*/  IMAD.HI.U32 R12, R0, R14, RZ ;  /* 0x0000000e000c7227 */ /* 0x000fe200078e00ff */
[----:B------:R-:W-:Y:S01]  /*10c0*/  ISETP.GE.AND P5, PT, R4, RZ, PT ;  /* 0x000000ff0400720c */ /* 0x000fe20003fa6270 */
[----:B------:R-:W-:Y:S01]  /*10d0*/  STL [R1+0x918], R16 ;  /* 0x0009181001007387 */ /* 0x000fe20000100800 */
[----:B------:R-:W-:Y:S01]  /*10e0*/  ISETP.GT.U32.AND P1, PT, R2, R11, PT ;  /* 0x0000000b0200720c */ /* 0x000fe20003f24070 */
[----:B------:R-:W-:-:S02]  /*10f0*/  @!P3 IMAD.IADD R10, R10, 0x1, -R2 ;  /* 0x000000010a0ab824 */ /* 0x000fc400078e0a02 */
[----:B------:R-:W-:Y:S02]  /*1100*/  IMAD.MOV R12, RZ, RZ, -R12 ;  /* 0x000000ffff0c7224 */ /* 0x000fe400078e0a0c */
[----:B------:R-:W-:Y:S01]  /*1110*/  VIADD R4, R28, 0x78 ;  /* 0x000000781c047836 */ /* 0x000fe20000000000 */
[----:B------:R-:W-:Y:S01]  /*1120*/  ISETP.GT.U32.AND P3, PT, R2, R10, PT ;  /* 0x0000000a0200720c */ /* 0x000fe20003f64070 */
[----:B------:R-:W-:-:S03]  /*1130*/  IMAD.HI.U32 R8, R0, R15, RZ ;  /* 0x0000000f00087227 */ /* 0x000fc600078e00ff */
[----:B------:R-:W-:Y:S01]  /*1140*/  IABS R26, R4 ;  /* 0x00000004001a7213 */ /* 0x000fe20000000000 */
[----:B------:R-:W-:Y:S02]  /*1150*/  IMAD R14, R2, R12, R14 ;  /* 0x0000000c020e7224 */ /* 0x000fe400078e020e */
[----:B------:R-:W-:Y:S01]  /*1160*/  @!P2 IMAD.IADD R7, R7, 0x1, -R2 ;  /* 0x000000010707a824 */ /* 0x000fe200078e0a02 */
[----:B------:R-:W-:Y:S01]  /*1170*/  ISETP.GE.AND P2, PT, R6, RZ, PT ;  /* 0x000000ff0600720c */ /* 0x000fe20003f46270 */
[----:B------:R-:W-:Y:S02]  /*1180*/  IMAD.MOV R8, RZ, RZ, -R8 ;  /* 0x000000ffff087224 */ /* 0x000fe400078e0a08 */
[----:B------:R-:W-:Y:S01]  /*1190*/  @!P1 IMAD.IADD R11, R11, 0x1, -R2 ;  /* 0x000000010b0b9824 */ /* 0x000fe200078e0a02 */
[C---:B------:R-:W-:Y:S01]  /*11a0*/  ISETP.GT.U32.AND P1, PT, R2.reuse, R14, PT ;  /* 0x0000000e0200720c */ /* 0x040fe20003f24070 */
[----:B------:R-:W-:Y:S01]  /*11b0*/  @!P4 IMAD.MOV R7, RZ, RZ, -R7 ;  /* 0x000000ffff07c224 */ /* 0x000fe200078e0a07 */
[----:B------:R-:W-:Y:S01]  /*11c0*/  ISETP.GE.AND P4, PT, R3, RZ, PT ;  /* 0x000000ff0300720c */ /* 0x000fe20003f86270 */
[----:B------:R-:W-:-:S02]  /*11d0*/  IMAD R15, R2, R8, R15 ;  /* 0x00000008020f7224 */ /* 0x000fc400078e020f */
[----:B------:R-:W-:Y:S01]  /*11e0*/  IMAD.HI.U32 R3, R0, R26, RZ ;  /* 0x0000001a00037227 */ /* 0x000fe200078e00ff */
[----:B------:R-:W-:Y:S03]  /*11f0*/  STL [R1+0x91c], R7 ;  /* 0x00091c0701007387 */ /* 0x000fe60000100800 */
[----:B------:R-:W-:Y:S01]  /*1200*/  @!P3 IMAD.IADD R10, R10, 0x1, -R2 ;  /* 0x000000010a0ab824 */ /* 0x000fe200078e0a02 */
[C---:B------:R-:W-:Y:S01]  /*1210*/  ISETP.GT.U32.AND P3, PT, R2.reuse, R15, PT ;  /* 0x0000000f0200720c */ /* 0x040fe20003f64070 */
[----:B------:R-:W-:Y:S02]  /*1220*/  IMAD.MOV R3, RZ, RZ, -R3 ;  /* 0x000000ffff037224 */ /* 0x000fe400078e0a03 */
[----:B------:R-:W-:Y:S02]  /*1230*/  IMAD.MOV.U32 R18, RZ, RZ, R11 ;  /* 0x000000ffff127224 */ /* 0x000fe400078e000b */
[----:B------:R-:W-:-:S02]  /*1240*/  IMAD R26, R2, R3, R26 ;  /* 0x00000003021a7224 */ /* 0x000fc400078e021a */
[----:B------:R-:W-:Y:S01]  /*1250*/  @!P0 IMAD.MOV R13, RZ, RZ, -R13 ;  /* 0x000000ffff0d8224 */ /* 0x000fe200078e0a0d */
[----:B------:R-:W-:Y:S01]  /*1260*/  ISETP.GE.AND P0, PT, R4, RZ, PT ;  /* 0x000000ff0400720c */ /* 0x000fe20003f06270 */
[----:B------:R-:W-:Y:S02]  /*1270*/  @!P1 IMAD.IADD R14, R14, 0x1, -R2 ;  /* 0x000000010e0e9824 */ /* 0x000fe400078e0a02 */
[----:B------:R-:W-:Y:S01]  /*1280*/  VIADD R4, R28, 0x77 ;  /* 0x000000771c047836 */ /* 0x000fe20000000000 */
[----:B------:R-:W-:Y:S01]  /*1290*/  STL [R1+0x920], R13 ;  /* 0x0009200d01007387 */ /* 0x000fe20000100800 */
[----:B------:R-:W-:Y:S01]  /*12a0*/  @!P6 IMAD.MOV R18, RZ, RZ, -R18 ;  /* 0x000000ffff12e224 */ /* 0x000fe200078e0a12 */
[C---:B------:R-:W-:Y:S01]  /*12b0*/  ISETP.GT.U32.AND P6, PT, R2.reuse, R26, PT ;  /* 0x0000001a0200720c */ /* 0x040fe20003fc4070 */
[----:B------:R-:W-:Y:S01]  /*12c0*/  @!P3 IMAD.IADD R15, R15, 0x1, -R2 ;  /* 0x000000010f0fb824 */ /* 0x000fe200078e0a02 */
[----:B------:R-:W-:Y:S01]  /*12d0*/  ISETP.GT.U32.AND P1, PT, R2, R14, PT ;  /* 0x0000000e0200720c */ /* 0x000fe20003f24070 */
[----:B------:R-:W-:Y:S01]  /*12e0*/  VIADD R6, R28, 0x76 ;  /* 0x000000761c067836 */ /* 0x000fe20000000000 */
[----:B------:R-:W-:Y:S01]  /*12f0*/  IABS R17, R4 ;  /* 0x0000000400117213 */ /* 0x000fe20000000000 */
[----:B0-----:R-:W-:Y:S01]  /*1300*/  IMAD.MOV.U32 R5, RZ, RZ, R10 ;  /* 0x000000ffff057224 */ /* 0x001fe200078e000a */
[----:B------:R-:W-:Y:S01]  /*1310*/  ISETP.GT.U32.AND P3, PT, R2, R15, PT ;  /* 0x0000000f0200720c */ /* 0x000fe20003f64070 */
[C---:B------:R-:W-:Y:S01]  /*1320*/  IMAD.HI.U32 R22, R0.reuse, R20, RZ ;  /* 0x0000001400167227 */ /* 0x040fe200078e00ff */
[----:B------:R-:W-:Y:S01]  /*1330*/  IABS R21, R6 ;  /* 0x0000000600157213 */ /* 0x000fe20000000000 */
[----:B------:R0:W-:Y:S02]  /*1340*/  STL [R1+0x1dc], R18 ;  /* 0x0001dc1201007387 */ /* 0x0001e40000100800 */
[----:B------:R-:W-:-:S04]  /*1350*/  IMAD.HI.U32 R8, R0, R17, RZ ;  /* 0x0000001100087227 */ /* 0x000fc800078e00ff */
[----:B------:R-:W-:Y:S02]  /*1360*/  IMAD.MOV R8, RZ, RZ, -R8 ;  /* 0x000000ffff087224 */ /* 0x000fe400078e0a08 */
[--C-:B------:R-:W-:Y:S02]  /*1370*/  @!P6 IMAD.IADD R26, R26, 0x1, -R2.reuse ;  /* 0x000000011a1ae824 */ /* 0x100fe400078e0a02 */
[--C-:B------:R-:W-:Y:S01]  /*1380*/  @!P1 IMAD.IADD R14, R14, 0x1, -R2.reuse ;  /* 0x000000010e0e9824 */ /* 0x100fe200078e0a02 */
[----:B------:R-:W-:Y:S01]  /*1390*/  ISETP.GE.AND P1, PT, R6, RZ, PT ;  /* 0x000000ff0600720c */ /* 0x000fe20003f26270 */
[----:B------:R-:W-:Y:S01]  /*13a0*/  IMAD R17, R2, R8, R17 ;  /* 0x0000000802117224 */ /* 0x000fe200078e0211 */
[----:B------:R-:W-:Y:S01]  /*13b0*/  IABS R6, R24 ;  /* 0x0000001800067213 */ /* 0x000fe20000000000 */
[----:B------:R-:W-:Y:S01]  /*13c0*/  IMAD.HI.U32 R3, R0, R21, RZ ;  /* 0x0000001500037227 */ /* 0x000fe200078e00ff */
[C---:B------:R-:W-:Y:S02]  /*13d0*/  ISETP.GT.U32.AND P6, PT, R2.reuse, R26, PT ;  /* 0x0000001a0200720c */ /* 0x040fe40003fc4070 */
[----:B------:R-:W-:Y:S01]  /*13e0*/  IABS R8, R23 ;  /* 0x0000001700087213 */ /* 0x000fe20000000000 */
[----:B------:R-:W-:Y:S01]  /*13f0*/  @!P3 IMAD.IADD R15, R15, 0x1, -R2 ;  /* 0x000000010f0fb824 */ /* 0x000fe200078e0a02 */
[----:B------:R-:W-:Y:S01]  /*1400*/  ISETP.GT.U32.AND P3, PT, R2, R17, PT ;  /* 0x000000110200720c */ /* 0x000fe20003f64070 */
[----:B------:R-:W-:-:S02]  /*1410*/  IMAD.MOV R3, RZ, RZ, -R3 ;  /* 0x000000ffff037224 */ /* 0x000fc400078e0a03 */
[----:B------:R-:W-:-:S04]  /*1420*/  IMAD.HI.U32 R10, R0, R6, RZ ;  /* 0x00000006000a7227 */ /* 0x000fc800078e00ff */
[----:B------:R-:W-:Y:S02]  /*1430*/  IMAD R21, R2, R3, R21 ;  /* 0x0000000302157224 */ /* 0x000fe400078e0215 */
[----:B------:R-:W-:Y:S02]  /*1440*/  IMAD.MOV R10, RZ, RZ, -R10 ;  /* 0x000000ffff0a7224 */ /* 0x000fe400078e0a0a */
[----:B------:R-:W-:Y:S01]  /*1450*/  @!P6 IMAD.IADD R26, R26, 0x1, -R2 ;  /* 0x000000011a1ae824 */ /* 0x000fe200078e0a02 */
[C---:B------:R-:W-:Y:S01]  /*1460*/  ISETP.GT.U32.AND P6, PT, R2.reuse, R21, PT ;  /* 0x000000150200720c */ /* 0x040fe20003fc4070 */
[C---:B------:R-:W-:Y:S02]  /*1470*/  IMAD R6, R2.reuse, R10, R6 ;  /* 0x0000000a02067224 */ /* 0x040fe400078e0206 */
[----:B------:R-:W-:Y:S02]  /*1480*/  @!P3 IMAD.IADD R17, R17, 0x1, -R2 ;  /* 0x000000011111b824 */ /* 0x000fe400078e0a02 */
[----:B------:R-:W-:Y:S01]  /*1490*/  @!P5 IMAD.MOV R5, RZ, RZ, -R5 ;  /* 0x000000ffff05d224 */ /* 0x000fe200078e0a05 */
[----:B------:R-:W-:Y:S01]  /*14a0*/  ISETP.GT.U32.AND P3, PT, R2, R6, PT ;  /* 0x000000060200720c */ /* 0x000fe20003f64070 */
[----:B------:R-:W-:Y:S01]  /*14b0*/  IMAD.MOV R22, RZ, RZ, -R22 ;  /* 0x000000ffff167224 */ /* 0x000fe200078e0a16 */
[----:B------:R-:W-:Y:S01]  /*14c0*/  ISETP.GE.AND P5, PT, R4, RZ, PT ;  /* 0x000000ff0400720c */ /* 0x000fe20003fa6270 */
[----:B------:R-:W-:Y:S01]  /*14d0*/  VIADD R4, R28, 0x73 ;  /* 0x000000731c047836 */ /* 0x000fe20000000000 */
[----:B------:R1:W-:Y:S01]  /*14e0*/  STL [R1+0x1e0], R5 ;  /* 0x0001e00501007387 */ /* 0x0003e20000100800 */
[----:B------:R-:W-:-:S02]  /*14f0*/  IMAD R20, R2, R22, R20 ;  /* 0x0000001602147224 */ /* 0x000fc400078e0214 */
[----:B------:R-:W-:Y:S01]  /*1500*/  @!P6 IMAD.IADD R21, R21, 0x1, -R2 ;  /* 0x000000011515e824 */ /* 0x000fe200078e0a02 */
[----:B------:R-:W-:Y:S01]  /*1510*/  IABS R12, R4 ;  /* 0x00000004000c7213 */ /* 0x000fe20000000000 */
[----:B0-----:R-:W-:Y:S01]  /*1520*/  VIADD R18, R28, 0x71 ;  /* 0x000000711c127836 */ /* 0x001fe20000000000 */
[----:B------:R-:W-:Y:S01]  /*1530*/  ISETP.GT.U32.AND P6, PT, R2, R20, PT ;  /* 0x000000140200720c */ /* 0x000fe20003fc4070 */
[----:B------:R-:W-:-:S03]  /*1540*/  IMAD.HI.U32 R11, R0, R8, RZ ;  /* 0x00000008000b7227 */ /* 0x000fc600078e00ff */
[----:B------:R-:W-:Y:S01]  /*1550*/  IABS R3, R18 ;  /* 0x0000001200037213 */ /* 0x000fe20000000000 */
[----:B------:R-:W-:-:S04]  /*1560*/  IMAD.HI.U32 R19, R0, R12, RZ ;  /* 0x0000000c00137227 */ /* 0x000fc800078e00ff */
[----:B------:R-:W-:Y:S01]  /*1570*/  @!P3 IMAD.IADD R6, R6, 0x1, -R2 ;  /* 0x000000010606b824 */ /* 0x000fe200078e0a02 */
[C---:B------:R-:W-:Y:S01]  /*1580*/  ISETP.GT.U32.AND P3, PT, R2.reuse, R17, PT ;  /* 0x000000110200720c */ /* 0x040fe20003f64070 */
[----:B------:R-:W-:Y:S02]  /*1590*/  IMAD.MOV R19, RZ, RZ, -R19 ;  /* 0x000000ffff137224 */ /* 0x000fe400078e0a13 */
[----:B------:R-:W-:Y:S02]  /*15a0*/  IMAD.MOV R22, RZ, RZ, -R11 ;  /* 0x000000ffff167224 */ /* 0x000fe400078e0a0b */
[C---:B------:R-:W-:Y:S02]  /*15b0*/  IMAD R11, R2.reuse, R19, R12 ;  /* 0x00000013020b7224 */ /* 0x040fe400078e020c */
[----:B-1----:R-:W-:Y:S02]  /*15c0*/  IMAD.MOV.U32 R5, RZ, RZ, R26 ;  /* 0x000000ffff057224 */ /* 0x002fe400078e001a */
[----:B------:R-:W-:-:S02]  /*15d0*/  IMAD R8, R2, R22, R8 ;  /* 0x0000001602087224 */ /* 0x000fc400078e0208 */
[----:B------:R-:W-:Y:S01]  /*15e0*/  @!P2 IMAD.MOV R14, RZ, RZ, -R14 ;  /* 0x000000ffff0ea224 */ /* 0x000fe200078e0a0e */
[----:B------:R-:W-:Y:S01]  /*15f0*/  ISETP.GT.U32.AND P2, PT, R2, R21, PT ;  /* 0x000000150200720c */ /* 0x000fe20003f44070 */
[--C-:B------:R-:W-:Y:S01]  /*1600*/  @!P6 IMAD.IADD R20, R20, 0x1, -R2.reuse ;  /* 0x000000011414e824 */ /* 0x100fe200078e0a02 */
[----:B------:R-:W-:Y:S01]  /*1610*/  ISETP.GT.U32.AND P6, PT, R2, R6, PT ;  /* 0x000000060200720c */ /* 0x000fe20003fc4070 */
[----:B------:R-:W-:Y:S01]  /*1620*/  IMAD.HI.U32 R10, R0, R3, RZ ;  /* 0x00000003000a7227 */ /* 0x000fe200078e00ff */
[----:B------:R-:W-:Y:S03]  /*1630*/  STL [R1+0x924], R14 ;  /* 0x0009240e01007387 */ /* 0x000fe60000100800 */
[----:B------:R-:W-:Y:S01]  /*1640*/  @!P0 IMAD.MOV R5, RZ, RZ, -R5 ;  /* 0x000000ffff058224 */ /* 0x000fe200078e0a05 */
[C---:B------:R-:W-:Y:S01]  /*1650*/  ISETP.GT.U32.AND P0, PT, R2.reuse, R11, PT ;  /* 0x0000000b0200720c */ /* 0x040fe20003f04070 */
[----:B------:R-:W-:Y:S01]  /*1660*/  @!P3 IMAD.IADD R17, R17, 0x1, -R2 ;  /* 0x000000011111b824 */ /* 0x000fe200078e0a02 */
[----:B------:R-:W-:Y:S01]  /*1670*/  ISETP.GT.U32.AND P3, PT, R2, R8, PT ;  /* 0x000000080200720c */ /* 0x000fe20003f64070 */
[----:B------:R-:W-:-:S02]  /*1680*/  IMAD.MOV R10, RZ, RZ, -R10 ;  /* 0x000000ffff0a7224 */ /* 0x000fc400078e0a0a */
[----:B------:R-:W-:Y:S01]  /*1690*/  @!P4 IMAD.MOV R15, RZ, RZ, -R15 ;  /* 0x000000ffff0fc224 */ /* 0x000fe200078e0a0f */
[C---:B------:R-:W-:Y:S01]  /*16a0*/  ISETP.GT.U32.AND P4, PT, R2.reuse, R20, PT ;  /* 0x000000140200720c */ /* 0x040fe20003f84070 */
[----:B------:R-:W-:Y:S02]  /*16b0*/  IMAD R3, R2, R10, R3 ;  /* 0x0000000a02037224 */ /* 0x000fe400078e0203 */
[C---:B------:R-:W-:Y:S01]  /*16c0*/  VIADD R12, R28.reuse, 0x6f ;  /* 0x0000006f1c0c7836 */ /* 0x040fe20000000000 */
[----:B------:R-:W-:Y:S01]  /*16d0*/  STL [R1+0x928], R15 ;  /* 0x0009280f01007387 */ /* 0x000fe20000100800 */
[----:B------:R-:W-:Y:S02]  /*16e0*/  VIADD R19, R28, 0x70 ;  /* 0x000000701c137836 */ /* 0x000fe40000000000 */
[--C-:B------:R-:W-:Y:S01]  /*16f0*/  @!P2 IMAD.IADD R21, R21, 0x1, -R2.reuse ;  /* 0x000000011515a824 */ /* 0x100fe200078e0a02 */
[----:B------:R-:W-:Y:S01]  /*1700*/  IABS R10, R12 ;  /* 0x0000000c000a7213 */ /* 0x000fe20000000000 */
[--C-:B------:R-:W-:Y:S01]  /*1710*/  @!P6 IMAD.IADD R6, R6, 0x1, -R2.reuse ;  /* 0x000000010606e824 */ /* 0x100fe200078e0a02 */
[----:B------:R-:W-:Y:S01]  /*1720*/  ISETP.GT.U32.AND P6, PT, R2, R3, PT ;  /* 0x000000030200720c */ /* 0x000fe20003fc4070 */
[--C-:B------:R-:W-:Y:S01]  /*1730*/  @!P0 IMAD.IADD R11, R11, 0x1, -R2.reuse ;  /* 0x000000010b0b8824 */ /* 0x100fe200078e0a02 */
[----:B------:R0:W-:Y:S01]  /*1740*/  STL [R1+0x1d8], R5 ;  /* 0x0001d80501007387 */ /* 0x0001e20000100800 */
[----:B------:R-:W-:Y:S01]  /*1750*/  IMAD.MOV.U32 R7, RZ, RZ, R17 ;  /* 0x000000ffff077224 */ /* 0x000fe200078e0011 */
[----:B------:R-:W-:Y:S01]  /*1760*/  IABS R22, R19 ;  /* 0x0000001300167213 */ /* 0x000fe20000000000 */
[--C-:B------:R-:W-:Y:S01]  /*1770*/  @!P3 IMAD.IADD R8, R8, 0x1, -R2.reuse ;  /* 0x000000010808b824 */ /* 0x100fe200078e0a02 */
[----:B------:R-:W-:Y:S01]  /*1780*/  ISETP.GE.AND P2, PT, R24, RZ, PT ;  /* 0x000000ff1800720c */ /* 0x000fe20003f46270 */
[----:B------:R-:W-:Y:S01]  /*1790*/  @!P4 IMAD.IADD R20, R20, 0x1, -R2 ;  /* 0x000000011414c824 */ /* 0x000fe200078e0a02 */
[----:B------:R-:W-:Y:S01]  /*17a0*/  ISETP.GE.AND P4, PT, R25, RZ, PT ;  /* 0x000000ff1900720c */ /* 0x000fe20003f86270 */
[----:B------:R-:W-:Y:S01]  /*17b0*/  @!P5 IMAD.MOV R7, RZ, RZ, -R7 ;  /* 0x000000ffff07d224 */ /* 0x000fe200078e0a07 */
[----:B------:R-:W-:Y:S01]  /*17c0*/  ISETP.GT.U32.AND P5, PT, R2, R11, PT ;  /* 0x0000000b0200720c */ /* 0x000fe20003fa4070 */
[----:B------:R-:W-:Y:S01]  /*17d0*/  IMAD.HI.U32 R24, R0, R10, RZ ;  /* 0x0000000a00187227 */ /* 0x000fe200078e00ff */
[----:B------:R-:W-:-:S02]  /*17e0*/  ISETP.GE.AND P0, PT, R4, RZ, PT ;  /* 0x000000ff0400720c */ /* 0x000fc40003f06270 */
[----:B------:R1:W-:Y:S01]  /*17f0*/  STL [R1+0x70], R7 ;  /* 0x0000700701007387 */ /* 0x0003e20000100800 */
[----:B0-----:R-:W-:Y:S01]  /*1800*/  IMAD.MOV.U32 R5, RZ, RZ, R21 ;  /* 0x000000ffff057224 */ /* 0x001fe200078e0015 */
[----:B------:R-:W-:Y:S01]  /*1810*/  ISETP.GE.AND P3, PT, R23, RZ, PT ;  /* 0x000000ff1700720c */ /* 0x000fe20003f66270 */
[----:B------:R-:W-:-:S04]  /*1820*/  IMAD.HI.U32 R26, R0, R22, RZ ;  /* 0x00000016001a7227 */ /* 0x000fc800078e00ff */
[----:B------:R-:W-:Y:S01]  /*1830*/  @!P1 IMAD.MOV R5, RZ, RZ, -R5 ;  /* 0x000000ffff059224 */ /* 0x000fe200078e0a05 */
[C---:B------:R-:W-:Y:S01]  /*1840*/  ISETP.GT.U32.AND P1, PT, R2.reuse, R8, PT ;  /* 0x000000080200720c */ /* 0x040fe20003f24070 */
[----:B------:R-:W-:Y:S02]  /*1850*/  IMAD.MOV R24, RZ, RZ, -R24 ;  /* 0x000000ffff187224 */ /* 0x000fe400078e0a18 */
[----:B------:R-:W-:Y:S01]  /*1860*/  IMAD.MOV R26, RZ, RZ, -R26 ;  /* 0x000000ffff1a7224 */ /* 0x000fe200078e0a1a */
[----:B------:R0:W-:Y:S01]  /*1870*/  STL [R1+0x74], R5 ;  /* 0x0000740501007387 */ /* 0x0001e20000100800 */
[----:B------:R-:W-:Y:S02]  /*1880*/  @!P6 IMAD.IADD R3, R3, 0x1, -R2 ;  /* 0x000000010303e824 */ /* 0x000fe400078e0a02 */
[----:B-1----:R-:W-:Y:S02]  /*1890*/  IMAD.MOV.U32 R7, RZ, RZ, R6 ;  /* 0x000000ffff077224 */ /* 0x002fe400078e0006 */
[C---:B------:R-:W-:Y:S01]  /*18a0*/  IMAD R10, R2.reuse, R24, R10 ;  /* 0x00000018020a7224 */ /* 0x040fe200078e020a */
[C---:B------:R-:W-:Y:S01]  /*18b0*/  ISETP.GT.U32.AND P6, PT, R2.reuse, R3, PT ;  /* 0x000000030200720c */ /* 0x040fe20003fc4070 */
[----:B------:R-:W-:-:S02]  /*18c0*/  IMAD R4, R2, R26, R22 ;  /* 0x0000001a02047224 */ /* 0x000fc400078e0216 */
[----:B------:R-:W-:Y:S02]  /*18d0*/  VIADD R17, R28, 0x6e ;  /* 0x0000006e1c117836 */ /* 0x000fe40000000000 */
[----:B0-----:R-:W-:Y:S02]  /*18e0*/  IMAD.MOV.U32 R5, RZ, RZ, R20 ;  /* 0x000000ffff057224 */ /* 0x001fe400078e0014 */
[----:B------:R-:W-:Y:S01]  /*18f0*/  @!P2 IMAD.MOV R7, RZ, RZ, -R7 ;  /* 0x000000ffff07a224 */ /* 0x000fe200078e0a07 */
[C---:B------:R-:W-:Y:S01]  /*1900*/  ISETP.GT.U32.AND P2, PT, R2.reuse, R4, PT ;  /* 0x000000040200720c */ /* 0x040fe20003f44070 */
[----:B------:R-:W-:Y:S01]  /*1910*/  @!P4 IMAD.MOV R5, RZ, RZ, -R5 ;  /* 0x000000ffff05c224 */ /* 0x000fe200078e0a05 */
[----:B------:R-:W-:Y:S01]  /*1920*/  IABS R21, R17 ;  /* 0x0000001100157213 */ /* 0x000fe20000000000 */
[--C-:B------:R-:W-:Y:S01]  /*1930*/  @!P5 IMAD.IADD R11, R11, 0x1, -R2.reuse ;  /* 0x000000010b0bd824 */ /* 0x100fe200078e0a02 */
[----:B------:R-:W-:Y:S01]  /*1940*/  ISETP.GT.U32.AND P5, PT, R2, R10, PT ;  /* 0x0000000a0200720c */ /* 0x000fe20003fa4070 */
[----:B------:R-:W-:Y:S01]  /*1950*/  @!P1 IMAD.IADD R8, R8, 0x1, -R2 ;  /* 0x0000000108089824 */ /* 0x000fe200078e0a02 */
[----:B------:R0:W-:Y:S01]  /*1960*/  STL [R1+0xa0], R7 ;  /* 0x0000a00701007387 */ /* 0x0001e20000100800 */
[----:B------:R-:W-:Y:S01]  /*1970*/  ISETP.GE.AND P4, PT, R18, RZ, PT ;  /* 0x000000ff1200720c */ /* 0x000fe20003f86270 */
[----:B------:R-:W-:Y:S01]  /*1980*/  VIADD R6, R28, 0x6d ;  /* 0x0000006d1c067836 */ /* 0x000fe20000000000 */
[----:B------:R-:W-:Y:S01]  /*1990*/  ISETP.GE.AND P1, PT, R19, RZ, PT ;  /* 0x000000ff1300720c */ /* 0x000fe20003f26270 */
[----:B------:R1:W-:Y:S01]  /*19a0*/  STL [R1+0xc0], R5 ;  /* 0x0000c00501007387 */ /* 0x0003e20000100800 */
[----:B------:R-:W-:-:S02]  /*19b0*/  IMAD.HI.U32 R19, R0, R21, RZ ;  /* 0x0000001500137227 */ /* 0x000fc400078e00ff */
[----:B------:R-:W-:Y:S02]  /*19c0*/  IABS R18, R6 ;  /* 0x0000000600127213 */ /* 0x000fe40000000000 */
[----:B------:R-:W-:Y:S01]  /*19d0*/  @!P6 IMAD.IADD R3, R3, 0x1, -R2 ;  /* 0x000000010303e824 */ /* 0x000fe200078e0a02 */
[----:B------:R-:W-:Y:S01]  /*19e0*/  ISETP.GE.AND P6, PT, R12, RZ, PT ;  /* 0x000000ff0c00720c */ /* 0x000fe20003fc6270 */
[----:B0-----:R-:W-:Y:S02]  /*19f0*/  IMAD.MOV.U32 R7, RZ, RZ, R11 ;  /* 0x000000ffff077224 */ /* 0x001fe400078e000b */
[----:B------:R-:W-:Y:S02]  /*1a00*/  IMAD.MOV R19, RZ, RZ, -R19 ;  /* 0x000000ffff137224 */ /* 0x000fe400078e0a13 */
[----:B-1----:R-:W-:Y:S02]  /*1a10*/  IMAD.MOV.U32 R5, RZ, RZ, R8 ;  /* 0x000000ffff057224 */ /* 0x002fe400078e0008 */
[----:B------:R-:W-:-:S02]  /*1a20*/  @!P0 IMAD.MOV R7, RZ, RZ, -R7 ;  /* 0x000000ffff078224 */ /* 0x000fc400078e0a07 */
[----:B------:R-:W-:Y:S01]  /*1a30*/  @!P3 IMAD.MOV R5, RZ, RZ, -R5 ;  /* 0x000000ffff05b224 */ /* 0x000fe200078e0a05 */
[----:B------:R-:W-:Y:S01]  /*1a40*/  ISETP.GE.AND P3, PT, R6, RZ, PT ;  /* 0x000000ff0600720c */ /* 0x000fe20003f66270 */
[--C-:B------:R-:W-:Y:S01]  /*1a50*/  @!P5 IMAD.IADD R10, R10, 0x1, -R2.reuse ;  /* 0x000000010a0ad824 */ /* 0x100fe200078e0a02 */
[----:B------:R-:W-:Y:S01]  /*1a60*/  STL [R1+0x19c], R7 ;  /* 0x00019c0701007387 */ /* 0x000fe20000100800 */
[----:B------:R-:W-:Y:S01]  /*1a70*/  @!P2 IMAD.IADD R4, R4, 0x1, -R2 ;  /* 0x000000010404a824 */ /* 0x000fe200078e0a02 */
[----:B------:R-:W-:Y:S01]  /*1a80*/  ISETP.GE.AND P2, PT, R17, RZ, PT ;  /* 0x000000ff1100720c */ /* 0x000fe20003f46270 */
[C---:B------:R-:W-:Y:S01]  /*1a90*/  IMAD R21, R2.reuse, R19, R21 ;  /* 0x0000001302157224 */ /* 0x040fe200078e0215 */
[----:B------:R0:W-:Y:S01]  /*1aa0*/  STL [R1+0x1a0], R5 ;  /* 0x0001a00501007387 */ /* 0x0001e20000100800 */
[----:B------:R-:W-:Y:S01]  /*1ab0*/  ISETP.GT.U32.AND P5, PT, R2, R10, PT ;  /* 0x0000000a0200720c */ /* 0x000fe20003fa4070 */
[----:B------:R-:W-:Y:S01]  /*1ac0*/  IMAD.HI.U32 R12, R0, R18, RZ ;  /* 0x00000012000c7227 */ /* 0x000fe200078e00ff */
[----:B------:R-:W-:-:S03]  /*1ad0*/  ISETP.GT.U32.AND P0, PT, R2, R4, PT ;  /* 0x000000040200720c */ /* 0x000fc60003f04070 */
[----:B------:R-:W-:Y:S02]  /*1ae0*/  IMAD.MOV R12, RZ, RZ, -R12 ;  /* 0x000000ffff0c7224 */ /* 0x000fe400078e0a0c */
[----:B------:R-:W-:Y:S02]  /*1af0*/  VIADD R20, R28, 0x6c ;  /* 0x0000006c1c147836 */ /* 0x000fe40000000000 */
[----:B0-----:R-:W-:Y:S02]  /*1b00*/  IMAD.MOV.U32 R5, RZ, RZ, R3 ;  /* 0x000000ffff057224 */ /* 0x001fe400078e0003 */
[C---:B------:R-:W-:Y:S02]  /*1b10*/  IMAD R18, R2.reuse, R12, R18 ;  /* 0x0000000c02127224 */ /* 0x040fe400078e0212 */
[----:B------:R-:W-:Y:S01]  /*1b20*/  @!P4 IMAD.MOV R5, RZ, RZ, -R5 ;  /* 0x000000ffff05c224 */ /* 0x000fe200078e0a05 */
[----:B------:R-:W-:Y:S01]  /*1b30*/  ISETP.GT.U32.AND P4, PT, R2, R21, PT ;  /* 0x000000150200720c */ /* 0x000fe20003f84070 */
[--C-:B------:R-:W-:Y:S01]  /*1b40*/  @!P5 IMAD.IADD R10, R10, 0x1, -R2.reuse ;  /* 0x000000010a0ad824 */ /* 0x100fe200078e0a02 */
[----:B------:R-:W-:Y:S01]  /*1b50*/  ISETP.GT.U32.AND P5, PT, R2, R18, PT ;  /* 0x000000120200720c */ /* 0x000fe20003fa4070 */
[----:B------:R-:W-:Y:S01]  /*1b60*/  @!P0 IMAD.IADD R4, R4, 0x1, -R2 ;  /* 0x0000000104048824 */ /* 0x000fe200078e0a02 */
[----:B------:R-:W-:Y:S01]  /*1b70*/  ISETP.GE.AND P0, PT, R20, RZ, PT ;  /* 0x000000ff1400720c */ /* 0x000fe20003f06270 */
[----:B------:R0:W-:Y:S01]  /*1b80*/  STL [R1+0x1ac], R5 ;  /* 0x0001ac0501007387 */ /* 0x0001e20000100800 */
[----:B------:R-:W-:Y:S01]  /*1b90*/  IABS R20, R20 ;  /* 0x0000001400147213 */ /* 0x000fe20000000000 */
[----:B------:R-:W-:-:S02]  /*1ba0*/  VIADD R6, R28, 0x6a ;  /* 0x0000006a1c067836 */ /* 0x000fc40000000000 */
[----:B------:R-:W-:Y:S02]  /*1bb0*/  VIADD R3, R28, 0x6b ;  /* 0x0000006b1c037836 */ /* 0x000fe40000000000 */
[----:B------:R-:W-:Y:S01]  /*1bc0*/  IMAD.HI.U32 R8, R0, R20, RZ ;  /* 0x0000001400087227 */ /* 0x000fe200078e00ff */
[----:B------:R-:W-:Y:S02]  /*1bd0*/  IABS R12, R6 ;  /* 0x00000006000c7213 */ /* 0x000fe40000000000 */
[----:B------:R-:W-:Y:S01]  /*1be0*/  IABS R17, R3 ;  /* 0x0000000300117213 */ /* 0x000fe20000000000 */
[----:B------:R-:W-:Y:S02]  /*1bf0*/  @!P4 IMAD.IADD R21, R21, 0x1, -R2 ;  /* 0x000000011515c824 */ /* 0x000fe400078e0a02 */
[----:B0-----:R-:W-:Y:S02]  /*1c00*/  IMAD.MOV.U32 R5, RZ, RZ, R4 ;  /* 0x000000ffff057224 */ /* 0x001fe400078e0004 */
[----:B------:R-:W-:Y:S01]  /*1c10*/  IMAD.MOV R8, RZ, RZ, -R8 ;  /* 0x000000ffff087224 */ /* 0x000fe200078e0a08 */
[----:B------:R-:W-:Y:S01]  /*1c20*/  ISETP.GT.U32.AND P4, PT, R2, R21, PT ;  /* 0x000000150200720c */ /* 0x000fe20003f84070 */
[----:B------:R-:W-:Y:S01]  /*1c30*/  @!P1 IMAD.MOV R5, RZ, RZ, -R5 ;  /* 0x000000ffff059224 */ /* 0x000fe200078e0a05 */
[----:B------:R-:W-:Y:S01]  /*1c40*/  ISETP.GE.AND P1, PT, R3, RZ, PT ;  /* 0x000000ff0300720c */ /* 0x000fe20003f26270 */
[----:B------:R-:W-:-:S02]  /*1c50*/  @!P5 IMAD.IADD R18, R18, 0x1, -R2 ;  /* 0x000000011212d824 */ /* 0x000fc400078e0a02 */
[----:B------:R-:W-:Y:S01]  /*1c60*/  IMAD R20, R2, R8, R20 ;  /* 0x0000000802147224 */ /* 0x000fe200078e0214 */
[----:B------:R0:W-:Y:S01]  /*1c70*/  STL [R1+0x1d4], R5 ;  /* 0x0001d40501007387 */ /* 0x0001e20000100800 */
[----:B------:R-:W-:Y:S01]  /*1c80*/  IMAD.HI.U32 R3, R0, R12, RZ ;  /* 0x0000000c00037227 */ /* 0x000fe200078e00ff */
[----:B------:R-:W-:-:S03]  /*1c90*/  ISETP.GT.U32.AND P5, PT, R2, R18, PT ;  /* 0x000000120200720c */ /* 0x000fc60003fa4070 */
[----:B------:R-:W-:-:S04]  /*1ca0*/  IMAD.HI.U32 R4, R0, R17, RZ ;  /* 0x0000001100047227 */ /* 0x000fc800078e00ff */
[----:B------:R-:W-:Y:S01]  /*1cb0*/  @!P4 IMAD.IADD R21, R21, 0x1, -R2 ;  /* 0x000000011515c824 */ /* 0x000fe200078e0a02 */
[----:B------:R-:W-:Y:S01]  /*1cc0*/  ISETP.GT.U32.AND P4, PT, R2, R20, PT ;  /* 0x000000140200720c */ /* 0x000fe20003f84070 */
[----:B0-----:R-:W-:Y:S02]  /*1cd0*/  IMAD.MOV.U32 R5, RZ, RZ, R10 ;  /* 0x000000ffff057224 */ /* 0x001fe400078e000a */
[----:B------:R-:W-:Y:S02]  /*1ce0*/  IMAD.MOV R4, RZ, RZ, -R4 ;  /* 0x000000ffff047224 */ /* 0x000fe400078e0a04 */
[----:B------:R-:W-:Y:S01]  /*1cf0*/  @!P6 IMAD.MOV R5, RZ, RZ, -R5 ;  /* 0x000000ffff05e224 */ /* 0x000fe200078e0a05 */
[----:B------:R-:W-:Y:S01]  /*1d00*/  ISETP.GE.AND P6, PT, R6, RZ, PT ;  /* 0x000000ff0600720c */ /* 0x000fe20003fc6270 */
[----:B------:R-:W-:Y:S02]  /*1d10*/  IMAD.MOV R6, RZ, RZ, -R3 ;  /* 0x000000ffff067224 */ /* 0x000fe400078e0a03 */
[C---:B------:R-:W-:Y:S01]  /*1d20*/  IMAD R17, R2.reuse, R4, R17 ;  /* 0x0000000402117224 */ /* 0x040fe200078e0211 */
[----:B------:R0:W-:Y:S01]  /*1d30*/  STL [R1+0x1d0], R5 ;  /* 0x0001d00501007387 */ /* 0x0001e20000100800 */
[----:B------:R-:W-:-:S02]  /*1d40*/  IMAD R12, R2, R6, R12 ;  /* 0x00000006020c7224 */ /* 0x000fc400078e020c */
[C---:B------:R-:W-:Y:S02]  /*1d50*/  VIADD R11, R28.reuse, 0x68 ;  /* 0x000000681c0b7836 */ /* 0x040fe40000000000 */
[----:B------:R-:W-:Y:S02]  /*1d60*/  VIADD R3, R28, 0x69 ;  /* 0x000000691c037836 */ /* 0x000fe40000000000 */
[--C-:B------:R-:W-:Y:S01]  /*1d70*/  @!P5 IMAD.IADD R18, R18, 0x1, -R2.reuse ;  /* 0x000000011212d824 */ /* 0x100fe200078e0a02 */
[----:B------:R-:W-:Y:S01]  /*1d80*/  ISETP.GT.U32.AND P5, PT, R2, R17, PT ;  /* 0x000000110200720c */ /* 0x000fe20003fa4070 */
[----:B------:R-:W-:Y:S01]  /*1d90*/  @!P4 IMAD.IADD R20, R20, 0x1, -R2 ;  /* 0x000000011414c824 */ /* 0x000fe200078e0a02 */
[----:B------:R-:W-:Y:S01]  /*1da0*/  IABS R22, R11 ;  /* 0x0000000b00167213 */ /* 0x000fe20000000000 */
[----:B0-----:R-:W-:Y:S01]  /*1db0*/  IMAD.MOV.U32 R5, RZ, RZ, R21 ;  /* 0x000000ffff057224 */ /* 0x001fe200078e0015 */
[----:B------:R-:W-:Y:S01]  /*1dc0*/  IABS R10, R3 ;  /* 0x00000003000a7213 */ /* 0x000fe20000000000 */
[----:B------:R-:W-:Y:S01]  /*1dd0*/  VIADD R8, R28, 0x67 ;  /* 0x000000671c087836 */ /* 0x000fe20000000000 */
[C---:B------:R-:W-:Y:S01]  /*1de0*/  ISETP.GT.U32.AND P4, PT, R2.reuse, R20, PT ;  /* 0x000000140200720c */ /* 0x040fe20003f84070 */
[----:B------:R-:W-:Y:S01]  /*1df0*/  @!P2 IMAD.MOV R5, RZ, RZ, -R5 ;  /* 0x000000ffff05a224 */ /* 0x000fe200078e0a05 */
[----:B------:R-:W-:Y:S01]  /*1e00*/  ISETP.GT.U32.AND P2, PT, R2, R12, PT ;  /* 0x0000000c0200720c */ /* 0x000fe20003f44070 */
[----:B------:R-:W-:Y:S01]  /*1e10*/  IMAD.MOV.U32 R21, RZ, RZ, R22 ;  /* 0x000000ffff157224 */ /* 0x000fe200078e0016 */
[----:B------:R-:W-:Y:S01]  /*1e20*/  IABS R19, R8 ;  /* 0x0000000800137213 */ /* 0x000fe20000000000 */
[----:B------:R-:W-:Y:S01]  /*1e30*/  IMAD.HI.U32 R22, R0, R10, RZ ;  /* 0x0000000a00167227 */ /* 0x000fe200078e00ff */
[----:B------:R0:W-:Y:S03]  /*1e40*/  STL [R1+0x1cc], R5 ;  /* 0x0001cc0501007387 */ /* 0x0001e60000100800 */
[----:B------:R-:W-:-:S02]  /*1e50*/  IMAD.MOV R22, RZ, RZ, -R22 ;  /* 0x000000ffff167224 */ /* 0x000fc400078e0a16 */
[--C-:B------:R-:W-:Y:S02]  /*1e60*/  @!P5 IMAD.IADD R17, R17, 0x1, -R2.reuse ;  /* 0x000000011111d824 */ /* 0x100fe400078e0a02 */
[----:B------:R-:W-:Y:S02]  /*1e70*/  VIADD R4, R28, 0x66 ;  /* 0x000000661c047836 */ /* 0x000fe40000000000 */
[----:B------:R-:W-:Y:S01]  /*1e80*/  @!P2 IMAD.IADD R12, R12, 0x1, -R2 ;  /* 0x000000010c0ca824 */ /* 0x000fe200078e0a02 */
[C---:B------:R-:W-:Y:S01]  /*1e90*/  ISETP.GT.U32.AND P5, PT, R2.reuse, R17, PT ;  /* 0x000000110200720c */ /* 0x040fe20003fa4070 */
[----:B0-----:R-:W-:Y:S01]  /*1ea0*/  IMAD.MOV.U32 R5, RZ, RZ, R18 ;  /* 0x000000ffff057224 */ /* 0x001fe200078e0012 */
[----:B------:R-:W-:Y:S01]  /*1eb0*/  IABS R6, R4 ;  /* 0x0000000400067213 */ /* 0x000fe20000000000 */
[----:B------:R-:W-:Y:S01]  /*1ec0*/  IMAD.MOV.U32 R18, RZ, RZ, R19 ;  /* 0x000000ffff127224 */ /* 0x000fe200078e0013 */
[C---:B------:R-:W-:Y:S01]  /*1ed0*/  ISETP.GT.U32.AND P2, PT, R2.reuse, R12, PT ;  /* 0x0000000c0200720c */ /* 0x040fe20003f44070 */
[----:B------:R-:W-:Y:S01]  /*1ee0*/  @!P3 IMAD.MOV R5, RZ, RZ, -R5 ;  /* 0x000000ffff05b224 */ /* 0x000fe200078e0a05 */
[----:B------:R-:W-:Y:S01]  /*1ef0*/  ISETP.GE.AND P3, PT, R3, RZ, PT ;  /* 0x000000ff0300720c */ /* 0x000fe20003f66270 */
[----:B------:R-:W-:-:S02]  /*1f00*/  IMAD R3, R2, R22, R10 ;  /* 0x0000001602037224 */ /* 0x000fc400078e020a */
[----:B------:R-:W-:Y:S01]  /*1f10*/  @!P4 IMAD.IADD R20, R20, 0x1, -R2 ;  /* 0x000000011414c824 */ /* 0x000fe200078e0a02 */
[----:B------:R0:W-:Y:S01]  /*1f20*/  STL [R1+0x1a8], R5 ;  /* 0x0001a80501007387 */ /* 0x0001e20000100800 */
[----:B------:R-:W-:Y:S01]  /*1f30*/  IMAD.HI.U32 R10, R0, R18, RZ ;  /* 0x00000012000a7227 */ /* 0x000fe200078e00ff */
[----:B------:R-:W-:-:S03]  /*1f40*/  ISETP.GT.U32.AND P4, PT, R2, R3, PT ;  /* 0x000000030200720c */ /* 0x000fc60003f84070 */
[----:B------:R-:W-:-:S04]  /*1f50*/  IMAD.HI.U32 R22, R0, R21, RZ ;  /* 0x0000001500167227 */ /* 0x000fc800078e00ff */
[----:B------:R-:W-:-:S04]  /*1f60*/  IMAD.HI.U32 R19, R0, R6, RZ ;  /* 0x0000000600137227 */ /* 0x000fc800078e00ff */
[----:B0-----:R-:W-:Y:S02]  /*1f70*/  IMAD.MOV.U32 R5, RZ, RZ, R20 ;  /* 0x000000ffff057224 */ /* 0x001fe400078e0014 */
[----:B------:R-:W-:Y:S02]  /*1f80*/  IMAD.MOV R10, RZ, RZ, -R10 ;  /* 0x000000ffff0a7224 */ /* 0x000fe400078e0a0a */
[----:B------:R-:W-:Y:S02]  /*1f90*/  @!P0 IMAD.MOV R5, RZ, RZ, -R5 ;  /* 0x000000ffff058224 */ /* 0x000fe400078e0a05 */
[----:B------:R-:W-:Y:S02]  /*1fa0*/  IMAD.MOV R22, RZ, RZ, -R22 ;  /* 0x000000ffff167224 */ /* 0x000fe400078e0a16 */
[----:B------:R-:W-:Y:S01]  /*1fb0*/  IMAD.MOV R19, RZ, RZ, -R19 ;  /* 0x000000ffff137224 */ /* 0x000fe200078e0a13 */
[----:B------:R0:W-:Y:S01]  /*1fc0*/  STL [R1+0x118], R5 ;  /* 0x0001180501007387 */ /* 0x0001e20000100800 */
[----:B------:R-:W-:-:S02]  /*1fd0*/  IMAD R18, R2, R10, R18 ;  /* 0x0000000a02127224 */ /* 0x000fc400078e0212 */
[--C-:B------:R-:W-:Y:S02]  /*1fe0*/  @!P2 IMAD.IADD R12, R12, 0x1, -R2.reuse ;  /* 0x000000010c0ca824 */ /* 0x100fe400078e0a02 */
[----:B------:R-:W-:Y:S01]  /*1ff0*/  VIADD R10, R28, 0x65 ;  /* 0x000000651c0a7836 */ /* 0x000fe20000000000 */
[C---:B------:R-:W-:Y:S01]  /*2000*/  ISETP.GT.U32.AND P2, PT, R2.reuse, R18, PT ;  /* 0x000000120200720c */ /* 0x040fe20003f44070 */
[----:B------:R-:W-:Y:S01]  /*2010*/  @!P5 IMAD.IADD R17, R17, 0x1, -R2 ;  /* 0x000000011111d824 */ /* 0x000fe200078e0a02 */
[----:B------:R-:W-:Y:S01]  /*2020*/  ISETP.GE.AND P5, PT, R11, RZ, PT ;  /* 0x000000ff0b00720c */ /* 0x000fe20003fa6270 */
[C---:B------:R-:W-:Y:S02]  /*2030*/  IMAD R11, R2.reuse, R22, R21 ;  /* 0x00000016020b7224 */ /* 0x040fe400078e0215 */
[C---:B------:R-:W-:Y:S01]  /*2040*/  IMAD R6, R2.reuse, R19, R6 ;  /* 0x0000001302067224 */ /* 0x040fe200078e0206 */
[----:B------:R-:W-:Y:S01]  /*2050*/  IABS R19, R10 ;  /* 0x0000000a00137213 */ /* 0x000fe20000000000 */
[----:B0-----:R-:W-:Y:S01]  /*2060*/  IMAD.MOV.U32 R5, RZ, RZ, R12 ;  /* 0x000000ffff057224 */ /* 0x001fe200078e000c */
[----:B------:R-:W-:Y:S01]  /*2070*/  ISETP.GT.U32.AND P0, PT, R2, R11, PT ;  /* 0x0000000b0200720c */ /* 0x000fe20003f04070 */
[----:B------:R-:W-:-:S02]  /*2080*/  @!P4 IMAD.IADD R3, R3, 0x1, -R2 ;  /* 0x000000010303c824 */ /* 0x000fc400078e0a02 */
[----:B------:R-:W-:Y:S02]  /*2090*/  IMAD.MOV.U32 R7, RZ, RZ, R17 ;  /* 0x000000ffff077224 */ /* 0x000fe400078e0011 */
[----:B------:R-:W-:Y:S01]  /*20a0*/  @!P6 IMAD.MOV R5, RZ, RZ, -R5 ;  /* 0x000000ffff05e224 */ /* 0x000fe200078e0a05 */
[C---:B------:R-:W-:Y:S01]  /*20b0*/  ISETP.GT.U32.AND P6, PT, R2.reuse, R6, PT ;  /* 0x000000060200720c */ /* 0x040fe20003fc4070 */
[----:B------:R-:W-:Y:S01]  /*20c0*/  IMAD.MOV.U32 R17, RZ, RZ, R19 ;  /* 0x000000ffff117224 */ /* 0x000fe200078e0013 */
[----:B------:R-:W-:Y:S01]  /*20d0*/  ISETP.GT.U32.AND P4, PT, R2, R3, PT ;  /* 0x000000030200720c */ /* 0x000fe20003f84070 */
[----:B------:R-:W-:Y:S01]  /*20e0*/  @!P1 IMAD.MOV R7, RZ, RZ, -R7 ;  /* 0x000000ffff079224 */ /* 0x000fe200078e0a07 */
[----:B------:R-:W-:Y:S01]  /*20f0*/  ISETP.GE.AND P1, PT, R8, RZ, PT ;  /* 0x000000ff0800720c */ /* 0x000fe20003f26270 */
[----:B------:R-:W-:Y:S02]  /*2100*/  VIADD R8, R28, 0x64 ;  /* 0x000000641c087836 */ /* 0x000fe40000000000 */
[----:B------:R-:W-:Y:S01]  /*2110*/  IMAD.HI.U32 R12, R0, R17, RZ ;  /* 0x00000011000c7227 */ /* 0x000fe200078e00ff */
[----:B------:R-:W-:Y:S02]  /*2120*/  STL [R1+0x134], R7 ;  /* 0x0001340701007387 */ /* 0x000fe40000100800 */
[----:B------:R-:W-:Y:S01]  /*2130*/  IABS R19, R8 ;  /* 0x0000000800137213 */ /* 0x000fe20000000000 */
[----:B------:R-:W-:Y:S01]  /*2140*/  @!P2 IMAD.IADD R18, R18, 0x1, -R2 ;  /* 0x000000011212a824 */ /* 0x000fe200078e0a02 */
[----:B------:R0:W-:Y:S01]  /*2150*/  STL [R1+0x194], R5 ;  /* 0x0001940501007387 */ /* 0x0001e20000100800 */
[----:B------:R-:W-:-:S02]  /*2160*/  IMAD.MOV R12, RZ, RZ, -R12 ;  /* 0x000000ffff0c7224 */ /* 0x000fc400078e0a0c */
[--C-:B------:R-:W-:Y:S01]  /*2170*/  @!P0 IMAD.IADD R11, R11, 0x1, -R2.reuse ;  /* 0x000000010b0b8824 */ /* 0x100fe200078e0a02 */
[----:B------:R-:W-:Y:S01]  /*2180*/  ISETP.GE.AND P0, PT, R10, RZ, PT ;  /* 0x000000ff0a00720c */ /* 0x000fe20003f06270 */
[--C-:B------:R-:W-:Y:S01]  /*2190*/  @!P6 IMAD.IADD R6, R6, 0x1, -R2.reuse ;  /* 0x000000010606e824 */ /* 0x100fe200078e0a02 */
[C---:B------:R-:W-:Y:S01]  /*21a0*/  ISETP.GT.U32.AND P6, PT, R2.reuse, R18, PT ;  /* 0x000000120200720c */ /* 0x040fe20003fc4070 */
[----:B------:R-:W-:Y:S01]  /*21b0*/  @!P4 IMAD.IADD R3, R3, 0x1, -R2 ;  /* 0x000000010303c824 */ /* 0x000fe200078e0a02 */
[C---:B------:R-:W-:Y:S01]  /*21c0*/  ISETP.GT.U32.AND P2, PT, R2.reuse, R11, PT ;  /* 0x0000000b0200720c */ /* 0x040fe20003f44070 */
[----:B------:R-:W-:Y:S01]  /*21d0*/  IMAD R17, R2, R12, R17 ;  /* 0x0000000c02117224 */ /* 0x000fe200078e0211 */
[----:B------:R-:W-:Y:S01]  /*21e0*/  ISETP.GE.AND P4, PT, R4, RZ, PT ;  /* 0x000000ff0400720c */ /* 0x000fe20003f86270 */
[----:B------:R-:W-:-:S04]  /*21f0*/  IMAD.HI.U32 R12, R0, R19, RZ ;  /* 0x00000013000c7227 */ /* 0x000fc800078e00ff */
[----:B0-----:R-:W-:Y:S02]  /*2200*/  IMAD.MOV.U32 R5, RZ, RZ, R3 ;  /* 0x000000ffff057224 */ /* 0x001fe400078e0003 */
[----:B------:R-:W-:Y:S02]  /*2210*/  IMAD.MOV R12, RZ, RZ, -R12 ;  /* 0x000000ffff0c7224 */ /* 0x000fe400078e0a0c */
[----:B------:R-:W-:Y:S01]  /*2220*/  @!P3 IMAD.MOV R5, RZ, RZ, -R5 ;  /* 0x000000ffff05b224 */ /* 0x000fe200078e0a05 */
[C---:B------:R-:W-:Y:S01]  /*2230*/  ISETP.GT.U32.AND P3, PT, R2.reuse, R6, PT ;  /* 0x000000060200720c */ /* 0x040fe20003f64070 */
[----:B------:R-:W-:Y:S02]  /*2240*/  IMAD R19, R2, R12, R19 ;  /* 0x0000000c02137224 */ /* 0x000fe400078e0213 */
[----:B------:R-:W-:Y:S01]  /*2250*/  @!P6 IMAD.IADD R18, R18, 0x1, -R2 ;  /* 0x000000011212e824 */ /* 0x000fe200078e0a02 */
[----:B------:R0:W-:Y:S01]  /*2260*/  STL [R1+0x198], R5 ;  /* 0x0001980501007387 */ /* 0x0001e20000100800 */
[----:B------:R-:W-:Y:S01]  /*2270*/  VIADD R10, R28, 0x61 ;  /* 0x000000611c0a7836 */ /* 0x000fe20000000000 */
[----:B------:R-:W-:Y:S01]  /*2280*/  ISETP.GT.U32.AND P6, PT, R2, R19, PT ;  /* 0x000000130200720c */ /* 0x000fe20003fc4070 */
[----:B------:R-:W-:-:S02]  /*2290*/  VIADD R4, R28, 0x63 ;  /* 0x000000631c047836 */ /* 0x000fc40000000000 */
[--C-:B------:R-:W-:Y:S01]  /*22a0*/  @!P2 IMAD.IADD R11, R11, 0x1, -R2.reuse ;  /* 0x000000010b0ba824 */ /* 0x100fe200078e0a02 */
[----:B------:R-:W-:Y:S01]  /*22b0*/  ISETP.GT.U32.AND P2, PT, R2, R17, PT ;  /* 0x000000110200720c */ /* 0x000fe20003f44070 */
[----:B------:R-:W-:Y:S01]  /*22c0*/  VIADD R3, R28, 0x62 ;  /* 0x000000621c037836 */ /* 0x000fe20000000000 */
[----:B------:R-:W-:Y:S01]  /*22d0*/  IABS R21, R10 ;  /* 0x0000000a00157213 */ /* 0x000fe20000000000 */
[----:B------:R-:W-:Y:S01]  /*22e0*/  @!P3 IMAD.IADD R6, R6, 0x1, -R2 ;  /* 0x000000010606b824 */ /* 0x000fe200078e0a02 */
[----:B------:R-:W-:Y:S01]  /*22f0*/  IABS R20, R4 ;  /* 0x0000000400147213 */ /* 0x000fe20000000000 */
[----:B0-----:R-:W-:Y:S01]  /*2300*/  IMAD.MOV.U32 R5, RZ, RZ, R11 ;  /* 0x000000ffff057224 */ /* 0x001fe200078e000b */
[----:B------:R-:W-:Y:S01]  /*2310*/  ISETP.GE.AND P3, PT, R8, RZ, PT ;  /* 0x000000ff0800720c */ /* 0x000fe20003f66270 */
[----:B------:R-:W-:Y:S01]  /*2320*/  IMAD.MOV.U32 R8, RZ, RZ, R21 ;  /* 0x000000ffff087224 */ /* 0x000fe200078e0015 */
[----:B------:R-:W-:Y:S01]  /*2330*/  IABS R12, R3 ;  /* 0x00000003000c7213 */ /* 0x000fe20000000000 */
[----:B------:R-:W-:-:S04]  /*2340*/  IMAD.HI.U32 R21, R0, R20, RZ ;  /* 0x0000001400157227 */ /* 0x000fc800078e00ff */
[----:B------:R-:W-:Y:S02]  /*2350*/  @!P6 IMAD.IADD R19, R19, 0x1, -R2 ;  /* 0x000000011313e824 */ /* 0x000fe400078e0a02 */
[----:B------:R-:W-:-:S03]  /*2360*/  IMAD.HI.U32 R22, R0, R12, RZ ;  /* 0x0000000c00167227 */ /* 0x000fc600078e00ff */
[----:B------:R-:W-:Y:S01]  /*2370*/  ISETP.GT.U32.AND P6, PT, R2, R19, PT ;  /* 0x000000130200720c */ /* 0x000fe20003fc4070 */
[----:B------:R-:W-:Y:S02]  /*2380*/  IMAD.MOV R21, RZ, RZ, -R21 ;  /* 0x000000ffff157224 */ /* 0x000fe400078e0a15 */
[----:B------:R-:W-:Y:S01]  /*2390*/  @!P2 IMAD.IADD R17, R17, 0x1, -R2 ;  /* 0x000000011111a824 */ /* 0x000fe200078e0a02 */
[----:B------:R-:W-:Y:S01]  /*23a0*/  ISETP.GE.AND P2, PT, R4, RZ, PT ;  /* 0x000000ff0400720c */ /* 0x000fe20003f46270 */
[----:B------:R-:W-:Y:S02]  /*23b0*/  @!P5 IMAD.MOV R5, RZ, RZ, -R5 ;  /* 0x000000ffff05d224 */ /* 0x000fe400078e0a05 */
[----:B------:R-:W-:Y:S01]  /*23c0*/  IMAD.HI.U32 R4, R0, R8, RZ ;  /* 0x0000000800047227 */ /* 0x000fe200078e00ff */
[----:B------:R-:W-:Y:S02]  /*23d0*/  ISETP.GT.U32.AND P5, PT, R2, R17, PT ;  /* 0x000000110200720c */ /* 0x000fe40003fa4070 */
[----:B------:R0:W-:Y:S01]  /*23e0*/  STL [R1+0x158], R5 ;  /* 0x0001580501007387 */ /* 0x0001e20000100800 */
[----:B------:R-:W-:-:S02]  /*23f0*/  IMAD.MOV R11, RZ, RZ, -R22 ;  /* 0x000000ffff0b7224 */ /* 0x000fc400078e0a16 */
[C---:B------:R-:W-:Y:S02]  /*2400*/  IMAD R20, R2.reuse, R21, R20 ;  /* 0x0000001502147224 */ /* 0x040fe400078e0214 */
[----:B------:R-:W-:Y:S02]  /*2410*/  IMAD.MOV.U32 R7, RZ, RZ, R18 ;  /* 0x000000ffff077224 */ /* 0x000fe400078e0012 */
[----:B------:R-:W-:Y:S02]  /*2420*/  IMAD.MOV R4, RZ, RZ, -R4 ;  /* 0x000000ffff047224 */ /* 0x000fe400078e0a04 */
[C---:B------:R-:W-:Y:S02]  /*2430*/  IMAD R12, R2.reuse, R11, R12 ;  /* 0x0000000b020c7224 */ /* 0x040fe400078e020c */
[----:B0-----:R-:W-:Y:S02]  /*2440*/  IMAD.MOV.U32 R5, RZ, RZ, R6 ;  /* 0x000000ffff057224 */ /* 0x001fe400078e0006 */
[----:B------:R-:W-:Y:S01]  /*2450*/  @!P1 IMAD.MOV R7, RZ, RZ, -R7 ;  /* 0x000000ffff079224 */ /* 0x000fe200078e0a07 */
[C---:B------:R-:W-:Y:S01]  /*2460*/  ISETP.GT.U32.AND P1, PT, R2.reuse, R20, PT ;  /* 0x000000140200720c */ /* 0x040fe20003f24070 */
[----:B------:R-:W-:-:S02]  /*2470*/  IMAD R8, R2, R4, R8 ;  /* 0x0000000402087224 */ /* 0x000fc400078e0208 */
[----:B------:R-:W-:Y:S01]  /*2480*/  @!P4 IMAD.MOV R5, RZ, RZ, -R5 ;  /* 0x000000ffff05c224 */ /* 0x000fe200078e0a05 */
[C---:B------:R-:W-:Y:S01]  /*2490*/  ISETP.GT.U32.AND P4, PT, R2.reuse, R12, PT ;  /* 0x0000000c0200720c */ /* 0x040fe20003f84070 */
[--C-:B------:R-:W-:Y:S01]  /*24a0*/  @!P6 IMAD.IADD R19, R19, 0x1, -R2.reuse ;  /* 0x000000011313e824 */ /* 0x100fe200078e0a02 */
[----:B------:R-:W-:Y:S01]  /*24b0*/  ISETP.GT.U32.AND P6, PT, R2, R8, PT ;  /* 0x000000080200720c */ /* 0x000fe20003fc4070 */
[C---:B------:R-:W-:Y:S01]  /*24c0*/  VIADD R21, R28.reuse, 0x60 ;  /* 0x000000601c157836 */ /* 0x040fe20000000000 */
[----:B------:R-:W-:Y:S01]  /*24d0*/  STL [R1+0x154], R7 ;  /* 0x0001540701007387 */ /* 0x000fe20000100800 */
[--C-:B------:R-:W-:Y:S01]  /*24e0*/  @!P5 IMAD.IADD R17, R17, 0x1, -R2.reuse ;  /* 0x000000011111d824 */ /* 0x100fe200078e0a02 */
[----:B------:R-:W-:Y:S01]  /*24f0*/  ISETP.GE.AND P5, PT, R3, RZ, PT ;  /* 0x000000ff0300720c */ /* 0x000fe20003fa6270 */
[----:B------:R-:W-:Y:S01]  /*2500*/  VIADD R3, R28, 0x5f ;  /* 0x0000005f1c037836 */ /* 0x000fe20000000000 */
[----:B------:R-:W-:Y:S01]  /*2510*/  IABS R4, R21 ;  /* 0x0000001500047213 */ /* 0x000fe20000000000 */
[--C-:B------:R-:W-:Y:S01]  /*2520*/  @!P1 IMAD.IADD R20, R20, 0x1, -R2.reuse ;  /* 0x0000000114149824 */ /* 0x100fe200078e0a02 */
[----:B------:R-:W-:Y:S01]  /*2530*/  ISETP.GE.AND P1, PT, R10, RZ, PT ;  /* 0x000000ff0a00720c */ /* 0x000fe20003f26270 */
[----:B------:R0:W-:Y:S01]  /*2540*/  STL [R1+0x18c], R5 ;  /* 0x00018c0501007387 */ /* 0x0001e20000100800 */
[----:B------:R-:W-:Y:S01]  /*2550*/  IABS R6, R3 ;  /* 0x0000000300067213 */ /* 0x000fe20000000000 */
[----:B------:R-:W-:Y:S01]  /*2560*/  @!P4 IMAD.IADD R12, R12, 0x1, -R2 ;  /* 0x000000010c0cc824 */ /* 0x000fe200078e0a02 */
[----:B------:R-:W-:Y:S01]  /*2570*/  ISETP.GT.U32.AND P4, PT, R2, R20, PT ;  /* 0x000000140200720c */ /* 0x000fe20003f84070 */
[----:B------:R-:W-:-:S04]  /*2580*/  IMAD.HI.U32 R10, R0, R4, RZ ;  /* 0x00000004000a7227 */ /* 0x000fc800078e00ff */
[----:B------:R-:W-:Y:S01]  /*2590*/  @!P6 IMAD.IADD R8, R8, 0x1, -R2 ;  /* 0x000000010808e824 */ /* 0x000fe200078e0a02 */
[----:B------:R-:W-:Y:S01]  /*25a0*/  ISETP.GT.U32.AND P6, PT, R2, R12, PT ;  /* 0x0000000c0200720c */ /* 0x000fe20003fc4070 */
[----:B0-----:R-:W-:Y:S02]  /*25b0*/  IMAD.MOV.U32 R5, RZ, RZ, R17 ;  /* 0x000000ffff057224 */ /* 0x001fe400078e0011 */
[----:B------:R-:W-:Y:S02]  /*25c0*/  IMAD.MOV R10, RZ, RZ, -R10 ;  /* 0x000000ffff0a7224 */ /* 0x000fe400078e0a0a */
[----:B------:R-:W-:-:S04]  /*25d0*/  IMAD.HI.U32 R17, R0, R6, RZ ;  /* 0x0000000600117227 */ /* 0x000fc800078e00ff */
[----:B------:R-:W-:Y:S02]  /*25e0*/  IMAD R4, R2, R10, R4 ;  /* 0x0000000a02047224 */ /* 0x000fe400078e0204 */
[----:B------:R-:W-:Y:S02]  /*25f0*/  IMAD.MOV R17, RZ, RZ, -R17 ;  /* 0x000000ffff117224 */ /* 0x000fe400078e0a11 */
[----:B------:R-:W-:Y:S01]  /*2600*/  @!P4 IMAD.IADD R20, R20, 0x1, -R2 ;  /* 0x000000011414c824 */ /* 0x000fe200078e0a02 */
[C---:B------:R-:W-:Y:S01]  /*2610*/  ISETP.GT.U32.AND P4, PT, R2.reuse, R4, PT ;  /* 0x000000040200720c */ /* 0x040fe20003f84070 */
[----:B------:R-:W-:Y:S02]  /*2620*/  IMAD R6, R2, R17, R6 ;  /* 0x0000001102067224 */ /* 0x000fe400078e0206 */
[--C-:B------:R-:W-:Y:S02]  /*2630*/  @!P6 IMAD.IADD R12, R12, 0x1, -R2.reuse ;  /* 0x000000010c0ce824 */ /* 0x100fe400078e0a02 */
[----:B------:R-:W-:Y:S01]  /*2640*/  VIADD R11, R28, 0x5e ;  /* 0x0000005e1c0b7836 */ /* 0x000fe20000000000 */
[C---:B------:R-:W-:Y:S01]  /*2650*/  ISETP.GT.U32.AND P6, PT, R2.reuse, R6, PT ;  /* 0x000000060200720c */ /* 0x040fe20003fc4070 */
[----:B------:R-:W-:Y:S01]  /*2660*/  @!P0 IMAD.MOV R5, RZ, RZ, -R5 ;  /* 0x000000ffff058224 */ /* 0x000fe200078e0a05 */
[----:B------:R-:W-:Y:S01]  /*2670*/  ISETP.GT.U32.AND P0, PT, R2, R8, PT ;  /* 0x000000080200720c */ /* 0x000fe20003f04070 */
[----:B------:R-:W-:Y:S01]  /*2680*/  VIADD R10, R28, 0x5d ;  /* 0x0000005d1c0a7836 */ /* 0x000fe20000000000 */
[----:B------:R-:W-:Y:S01]  /*2690*/  IABS R23, R11 ;  /* 0x0000000b00177213 */ /* 0x000fe20000000000 */
[----:B------:R-:W-:Y:S01]  /*26a0*/  IMAD.MOV.U32 R7, RZ, RZ, R19 ;  /* 0x000000ffff077224 */ /* 0x000fe200078e0013 */
[----:B------:R0:W-:Y:S01]  /*26b0*/  STL [R1+0x190], R5 ;  /* 0x0001900501007387 */ /* 0x0001e20000100800 */
[----:B------:R-:W-:Y:S01]  /*26c0*/  @!P4 IMAD.IADD R4, R4, 0x1, -R2 ;  /* 0x000000010404c824 */ /* 0x000fe200078e0a02 */
[----:B------:R-:W-:Y:S01]  /*26d0*/  IABS R17, R10 ;  /* 0x0000000a00117213 */ /* 0x000fe20000000000 */
[----:B------:R-:W-:Y:S01]  /*26e0*/  IMAD.HI.U32 R24, R0, R23, RZ ;  /* 0x0000001700187227 */ /* 0x000fe200078e00ff */
[----:B------:R-:W-:-:S03]  /*26f0*/  ISETP.GE.AND P4, PT, R3, RZ, PT ;  /* 0x000000ff0300720c */ /* 0x000fc60003f86270 */
[----:B------:R-:W-:Y:S01]  /*2700*/  @!P6 IMAD.IADD R6, R6, 0x1, -R2 ;  /* 0x000000010606e824 */ /* 0x000fe200078e0a02 */
[----:B------:R-:W-:Y:S01]  /*2710*/  ISETP.GT.U32.AND P6, PT, R2, R4, PT ;  /* 0x000000040200720c */ /* 0x000fe20003fc4070 */
[----:B------:R-:W-:Y:S02]  /*2720*/  @!P3 IMAD.MOV R7, RZ, RZ, -R7 ;  /* 0x000000ffff07b224 */ /* 0x000fe400078e0a07 */
[----:B0-----:R-:W-:Y:S02]  /*2730*/  IMAD.MOV.U32 R5, RZ, RZ, R20 ;  /* 0x000000ffff057224 */ /* 0x001fe400078e0014 */
[----:B------:R-:W-:Y:S01]  /*2740*/  IMAD.MOV R24, RZ, RZ, -R24 ;  /* 0x000000ffff187224 */ /* 0x000fe200078e0a18 */
[----:B------:R0:W-:Y:S01]  /*2750*/  STL [R1+0x188], R7 ;  /* 0x0001880701007387 */ /* 0x0001e20000100800 */
[----:B------:R-:W-:-:S04]  /*2760*/  IMAD.HI.U32 R22, R0, R17, RZ ;  /* 0x0000001100167227 */ /* 0x000fc800078e00ff */
[----:B------:R-:W-:Y:S01]  /*2770*/  @!P2 IMAD.MOV R5, RZ, RZ, -R5 ;  /* 0x000000ffff05a224 */ /* 0x000fe200078e0a05 */
[----:B------:R-:W-:Y:S01]  /*2780*/  ISETP.GT.U32.AND P2, PT, R2, R6, PT ;  /* 0x000000060200720c */ /* 0x000fe20003f44070 */
[----:B------:R-:W-:Y:S01]  /*2790*/  @!P0 IMAD.IADD R8, R8, 0x1, -R2 ;  /* 0x0000000108088824 */ /* 0x000fe200078e0a02 */
[----:B------:R-:W-:Y:S01]  /*27a0*/  ISETP.GE.AND P0, PT, R21, RZ, PT ;  /* 0x000000ff1500720c */ /* 0x000fe20003f06270 */
[C---:B------:R-:W-:Y:S01]  /*27b0*/  IMAD R3, R2.reuse, R24, R23 ;  /* 0x0000001802037224 */ /* 0x040fe200078e0217 */
[----:B------:R1:W-:Y:S01]  /*27c0*/  STL [R1+0x184], R5 ;  /* 0x0001840501007387 */ /* 0x0003e20000100800 */
[----:B------:R-:W-:Y:S02]  /*27d0*/  IMAD.MOV R22, RZ, RZ, -R22 ;  /* 0x000000ffff167224 */ /* 0x000fe400078e0a16 */
[----:B0-----:R-:W-:Y:S01]  /*27e0*/  IMAD.MOV.U32 R7, RZ, RZ, R12 ;  /* 0x000000ffff077224 */ /* 0x001fe200078e000c */
[----:B------:R-:W-:Y:S01]  /*27f0*/  ISETP.GT.U32.AND P3, PT, R2, R3, PT ;  /* 0x000000030200720c */ /* 0x000fe20003f64070 */
[----:B------:R-:W-:-:S02]  /*2800*/  VIADD R18, R28, 0x5c ;  /* 0x0000005c1c127836 */ /* 0x000fc40000000000 */
[----:B------:R-:W-:Y:S02]  /*2810*/  IMAD R17, R2, R22, R17 ;  /* 0x0000001602117224 */ /* 0x000fe400078e0211 */
[----:B------:R-:W-:Y:S01]  /*2820*/  @!P5 IMAD.MOV R7, RZ, RZ, -R7 ;  /* 0x000000ffff07d224 */ /* 0x000fe200078e0a07 */
[----:B------:R-:W-:Y:S01]  /*2830*/  IABS R21, R18 ;  /* 0x0000001200157213 */ /* 0x000fe20000000000 */
[----:B-1----:R-:W-:Y:S01]  /*2840*/  IMAD.MOV.U32 R5, RZ, RZ, R8 ;  /* 0x000000ffff057224 */ /* 0x002fe200078e0008 */
[----:B------:R-:W-:Y:S01]  /*2850*/  ISETP.GE.AND P5, PT, R11, RZ, PT ;  /* 0x000000ff0b00720c */ /* 0x000fe20003fa6270 */
[----:B------:R-:W-:Y:S01]  /*2860*/  @!P6 IMAD.IADD R4, R4, 0x1, -R2 ;  /* 0x000000010404e824 */ /* 0x000fe200078e0a02 */
[----:B------:R-:W-:Y:S01]  /*2870*/  ISETP.GT.U32.AND P6, PT, R2, R17, PT ;  /* 0x000000110200720c */ /* 0x000fe20003fc4070 */
[----:B------:R-:W-:Y:S01]  /*2880*/  @!P1 IMAD.MOV R5, RZ, RZ, -R5 ;  /* 0x000000ffff059224 */ /* 0x000fe200078e0a05 */
[----:B------:R-:W-:Y:S01]  /*2890*/  STL [R1+0x180], R7 ;  /* 0x0001800701007387 */ /* 0x000fe20000100800 */
[----:B------:R-:W-:Y:S01]  /*28a0*/  IMAD.HI.U32 R8, R0, R21, RZ ;  /* 0x0000001500087227 */ /* 0x000fe200078e00ff */
[----:B------:R-:W-:-:S02]  /*28b0*/  ISETP.GE.AND P1, PT, R10, RZ, PT ;  /* 0x000000ff0a00720c */ /* 0x000fc40003f26270 */
[----:B------:R0:W-:Y:S01]  /*28c0*/  STL [R1+0x17c], R5 ;  /* 0x00017c0501007387 */ /* 0x0001e20000100800 */
[----:B------:R-:W-:Y:S02]  /*28d0*/  VIADD R10, R28, 0x5b ;  /* 0x0000005b1c0a7836 */ /* 0x000fe40000000000 */
[----:B------:R-:W-:Y:S02]  /*28e0*/  IMAD.MOV R8, RZ, RZ, -R8 ;  /* 0x000000ffff087224 */ /* 0x000fe400078e0a08 */
[--C-:B------:R-:W-:Y:S01]  /*28f0*/  @!P2 IMAD.IADD R6, R6, 0x1, -R2.reuse ;  /* 0x000000010606a824 */ /* 0x100fe200078e0a02 */
[----:B------:R-:W-:Y:S01]  /*2900*/  ISETP.GE.AND P2, PT, R18, RZ, PT ;  /* 0x000000ff1200720c */ /* 0x000fe20003f46270 */
[----:B------:R-:W-:Y:S01]  /*2910*/  @!P3 IMAD.IADD R3, R3, 0x1, -R2 ;  /* 0x000000010303b824 */ /* 0x000fe200078e0a02 */
[----:B------:R-:W-:Y:S01]  /*2920*/  IABS R18, R10 ;  /* 0x0000000a00127213 */ /* 0x000fe20000000000 */
[----:B------:R-:W-:Y:S01]  /*2930*/  IMAD R23, R2, R8, R21 ;  /* 0x0000000802177224 */ /* 0x000fe200078e0215 */
[----:B------:R-:W-:Y:S01]  /*2940*/  ISETP.GE.AND P3, PT, R10, RZ, PT ;  /* 0x000000ff0a00720c */ /* 0x000fe20003f66270 */
[----:B0-----:R-:W-:-:S02]  /*2950*/  IMAD.MOV.U32 R5, RZ, RZ, R4 ;  /* 0x000000ffff057224 */ /* 0x001fc400078e0004 */
[----:B------:R-:W-:Y:S01]  /*2960*/  @!P6 IMAD.IADD R17, R17, 0x1, -R2 ;  /* 0x000000011111e824 */ /* 0x000fe200078e0a02 */
[----:B------:R-:W-:Y:S01]  /*2970*/  ISETP.GT.U32.AND P6, PT, R2, R3, PT ;  /* 0x000000030200720c */ /* 0x000fe20003fc4070 */
[----:B------:R-:W-:Y:S02]  /*2980*/  @!P0 IMAD.MOV R5, RZ, RZ, -R5 ;  /* 0x000000ffff058224 */ /* 0x000fe400078e0a05 */
[----:B------:R-:W-:Y:S01]  /*2990*/  IMAD.HI.U32 R4, R0, R18, RZ ;  /* 0x0000001200047227 */ /* 0x000fe200078e00ff */
[----:B------:R-:W-:Y:S02]  /*29a0*/  ISETP.GT.U32.AND P0, PT, R2, R17, PT ;  /* 0x000000110200720c */ /* 0x000fe40003f04070 */
[----:B------:R0:W-:Y:S01]  /*29b0*/  STL [R1+0x178], R5 ;  /* 0x0001780501007387 */ /* 0x0001e20000100800 */
[----:B------:R-:W-:Y:S02]  /*29c0*/  IMAD.MOV R4, RZ, RZ, -R4 ;  /* 0x000000ffff047224 */ /* 0x000fe400078e0a04 */
[----:B------:R-:W-:-:S02]  /*29d0*/  VIADD R10, R28, 0x5a ;  /* 0x0000005a1c0a7836 */ /* 0x000fc40000000000 */
[----:B------:R-:W-:Y:S02]  /*29e0*/  IMAD R18, R2, R4, R18 ;  /* 0x0000000402127224 */ /* 0x000fe400078e0212 */
[----:B------:R-:W-:Y:S01]  /*29f0*/  VIADD R8, R28, 0x59 ;  /* 0x000000591c087836 */ /* 0x000fe20000000000 */
[----:B------:R-:W-:Y:S01]  /*2a00*/  IABS R19, R10 ;  /* 0x0000000a00137213 */ /* 0x000fe20000000000 */
[----:B------:R-:W-:Y:S01]  /*2a10*/  @!P6 IMAD.IADD R3, R3, 0x1, -R2 ;  /* 0x000000010303e824 */ /* 0x000fe200078e0a02 */
[----:B------:R-:W-:Y:S01]  /*2a20*/  ISETP.GT.U32.AND P6, PT, R2, R18, PT ;  /* 0x000000120200720c */ /* 0x000fe20003fc4070 */
[----:B0-----:R-:W-:Y:S01]  /*2a30*/  IMAD.MOV.U32 R5, RZ, RZ, R6 ;  /* 0x000000ffff057224 */ /* 0x001fe200078e0006 */
[----:B------:R-:W-:Y:S01]  /*2a40*/  IABS R21, R8 ;  /* 0x0000000800157213 */ /* 0x000fe20000000000 */
[----:B------:R-:W-:-:S04]  /*2a50*/  IMAD.HI.U32 R4, R0, R19, RZ ;  /* 0x0000001300047227 */ /* 0x000fc800078e00ff */
[----:B------:R-:W-:Y:S01]  /*2a60*/  @!P4 IMAD.MOV R5, RZ, RZ, -R5 ;  /* 0x000000ffff05c224 */ /* 0x000fe200078e0a05 */
[----:B------:R-:W-:Y:S01]  /*2a70*/  ISETP.GT.U32.AND P4, PT, R2, R23, PT ;  /* 0x000000170200720c */ /* 0x000fe20003f84070 */
[----:B------:R-:W-:Y:S01]  /*2a80*/  @!P0 IMAD.IADD R17, R17, 0x1, -R2 ;  /* 0x0000000111118824 */ /* 0x000fe200078e0a02 */
[----:B------:R-:W-:Y:S01]  /*2a90*/  ISETP.GE.AND P0, PT, R10, RZ, PT ;  /* 0x000000ff0a00720c */ /* 0x000fe20003f06270 */
[----:B------:R-:W-:Y:S01]  /*2aa0*/  VIADD R11, R28, 0x58 ;  /* 0x000000581c0b7836 */ /* 0x000fe20000000000 */
[----:B------:R0:W-:Y:S01]  /*2ab0*/  STL [R1+0x174], R5 ;  /* 0x0001740501007387 */ /* 0x0001e20000100800 */
[----:B------:R-:W-:-:S03]  /*2ac0*/  IMAD.HI.U32 R6, R0, R21, RZ ;  /* 0x0000001500067227 */ /* 0x000fc600078e00ff */
[----:B------:R-:W-:Y:S01]  /*2ad0*/  IABS R20, R11 ;  /* 0x0000000b00147213 */ /* 0x000fe20000000000 */
[----:B------:R-:W-:Y:S02]  /*2ae0*/  IMAD.MOV R10, RZ, RZ, -R4 ;  /* 0x000000ffff0a7224 */ /* 0x000fe400078e0a04 */
[----:B------:R-:W-:Y:S02]  /*2af0*/  IMAD.MOV R6, RZ, RZ, -R6 ;  /* 0x000000ffff067224 */ /* 0x000fe400078e0a06 */
[--C-:B------:R-:W-:Y:S01]  /*2b00*/  @!P4 IMAD.IADD R23, R23, 0x1, -R2.reuse ;  /* 0x000000011717c824 */ /* 0x100fe200078e0a02 */
[----:B------:R-:W-:Y:S01]  /*2b10*/  ISETP.GE.AND P4, PT, R8, RZ, PT ;  /* 0x000000ff0800720c */ /* 0x000fe20003f86270 */
[----:B0-----:R-:W-:Y:S02]  /*2b20*/  IMAD.MOV.U32 R5, RZ, RZ, R3 ;  /* 0x000000ffff057224 */ /* 0x001fe400078e0003 */
[C---:B------:R-:W-:Y:S02]  /*2b30*/  IMAD R19, R2.reuse, R10, R19 ;  /* 0x0000000a02137224 */ /* 0x040fe400078e0213 */
[----:B------:R-:W-:Y:S01]  /*2b40*/  @!P5 IMAD.MOV R5, RZ, RZ, -R5 ;  /* 0x000000ffff05d224 */ /* 0x000fe200078e0a05 */
[----:B------:R-:W-:Y:S01]  /*2b50*/  ISETP.GT.U32.AND P5, PT, R2, R23, PT ;  /* 0x000000170200720c */ /* 0x000fe20003fa4070 */
[----:B------:R-:W-:-:S02]  /*2b60*/  @!P6 IMAD.IADD R18, R18, 0x1, -R2 ;  /* 0x000000011212e824 */ /* 0x000fc400078e0a02 */
[----:B------:R-:W-:Y:S01]  /*2b70*/  IMAD R21, R2, R6, R21 ;  /* 0x0000000602157224 */ /* 0x000fe200078e0215 */
[----:B------:R0:W-:Y:S01]  /*2b80*/  STL [R1+0x168], R5 ;  /* 0x0001680501007387 */ /* 0x0001e20000100800 */
[----:B------:R-:W-:Y:S01]  /*2b90*/  IMAD.HI.U32 R4, R0, R20, RZ ;  /* 0x0000001400047227 */ /* 0x000fe200078e00ff */
[----:B------:R-:W-:-:S03]  /*2ba0*/  ISETP.GT.U32.AND P6, PT, R2, R18, PT ;  /* 0x000000120200720c */ /* 0x000fc60003fc4070 */
[----:B------:R-:W-:Y:S02]  /*2bb0*/  IMAD.MOV R4, RZ, RZ, -R4 ;  /* 0x000000ffff047224 */ /* 0x000fe400078e0a04 */
[----:B------:R-:W-:Y:S02]  /*2bc0*/  VIADD R3, R28, 0x55 ;  /* 0x000000551c037836 */ /* 0x000fe40000000000 */
[----:B------:R-:W-:Y:S01]  /*2bd0*/  @!P5 IMAD.IADD R23, R23, 0x1, -R2 ;  /* 0x000000011717d824 */ /* 0x000fe200078e0a02 */
[C---:B------:R-:W-:Y:S01]  /*2be0*/  ISETP.GT.U32.AND P5, PT, R2.reuse, R21, PT ;  /* 0x000000150200720c */ /* 0x040fe20003fa4070 */
[----:B0-----:R-:W-:Y:S01]  /*2bf0*/  IMAD.MOV.U32 R5, RZ, RZ, R17 ;  /* 0x000000ffff057224 */ /* 0x001fe200078e0011 */
[----:B------:R-:W-:Y:S01]  /*2c00*/  IABS R12, R3 ;  /* 0x00000003000c7213 */ /* 0x000fe20000000000 */
[C---:B------:R-:W-:Y:S02]  /*2c10*/  IMAD R20, R2.reuse, R4, R20 ;  /* 0x0000000402147224 */ /* 0x040fe400078e0214 */
[----:B------:R-:W-:Y:S01]  /*2c20*/  @!P1 IMAD.MOV R5, RZ, RZ, -R5 ;  /* 0x000000ffff059224 */ /* 0x000fe200078e0a05 */
[----:B------:R-:W-:Y:S01]  /*2c30*/  ISETP.GT.U32.AND P1, PT, R2, R19, PT ;  /* 0x000000130200720c */ /* 0x000fe20003f24070 */
[----:B------:R-:W-:-:S02]  /*2c40*/  VIADD R4, R28, 0x57 ;  /* 0x000000571c047836 */ /* 0x000fc40000000000 */
[----:B------:R-:W-:Y:S01]  /*2c50*/  VIADD R10, R28, 0x56 ;  /* 0x000000561c0a7836 */ /* 0x000fe20000000000 */
[----:B------:R0:W-:Y:S01]  /*2c60*/  STL [R1+0x170], R5 ;  /* 0x0001700501007387 */ /* 0x0001e20000100800 */
[--C-:B------:R-:W-:Y:S01]  /*2c70*/  @!P6 IMAD.IADD R18, R18, 0x1, -R2.reuse ;  /* 0x000000011212e824 */ /* 0x100fe200078e0a02 */
[----:B------:R-:W-:Y:S01]  /*2c80*/  IABS R22, R4 ;  /* 0x0000000400167213 */ /* 0x000fe20000000000 */
[----:B------:R-:W-:Y:S01]  /*2c90*/  @!P5 IMAD.IADD R21, R21, 0x1, -R2 ;  /* 0x000000011515d824 */ /* 0x000fe200078e0a02 */
[----:B------:R-:W-:Y:S01]  /*2ca0*/  ISETP.GT.U32.AND P6, PT, R2, R20, PT ;  /* 0x000000140200720c */ /* 0x000fe20003fc4070 */
[----:B------:R-:W-:Y:S01]  /*2cb0*/  IMAD.MOV.U32 R7, RZ, RZ, R23 ;  /* 0x000000ffff077224 */ /* 0x000fe200078e0017 */
[----:B------:R-:W-:Y:S01]  /*2cc0*/  IABS R8, R10 ;  /* 0x0000000a00087213 */ /* 0x000fe20000000000 */
[----:B------:R-:W-:-:S04]  /*2cd0*/  IMAD.HI.U32 R24, R0, R22, RZ ;  /* 0x0000001600187227 */ /* 0x000fc800078e00ff */
[----:B------:R-:W-:Y:S01]  /*2ce0*/  @!P1 IMAD.IADD R19, R19, 0x1, -R2 ;  /* 0x0000000113139824 */ /* 0x000fe200078e0a02 */
[----:B------:R-:W-:Y:S01]  /*2cf0*/  ISETP.GE.AND P1, PT, R11, RZ, PT ;  /* 0x000000ff0b00720c */ /* 0x000fe20003f26270 */
[----:B------:R-:W-:Y:S02]  /*2d00*/  IMAD.MOV.U32 R11, RZ, RZ, R12 ;  /* 0x000000ffff0b7224 */ /* 0x000fe400078e000c */
[----:B------:R-:W-:Y:S01]  /*2d10*/  IMAD.HI.U32 R12, R0, R8, RZ ;  /* 0x00000008000c7227 */ /* 0x000fe200078e00ff */
[----:B------:R-:W-:-:S03]  /*2d20*/  ISETP.GT.U32.AND P5, PT, R2, R19, PT ;  /* 0x000000130200720c */ /* 0x000fc60003fa4070 */
[----:B------:R-:W-:Y:S02]  /*2d30*/  IMAD.MOV R24, RZ, RZ, -R24 ;  /* 0x000000ffff187224 */ /* 0x000fe400078e0a18 */
[----:B------:R-:W-:Y:S02]  /*2d40*/  IMAD.MOV R23, RZ, RZ, -R12 ;  /* 0x000000ffff177224 */ /* 0x000fe400078e0a0c */
[----:B------:R-:W-:Y:S02]  /*2d50*/  IMAD R12, R2, R24, R22 ;  /* 0x00000018020c7224 */ /* 0x000fe400078e0216 */
[--C-:B------:R-:W-:Y:S01]  /*2d60*/  @!P6 IMAD.IADD R20, R20, 0x1, -R2.reuse ;  /* 0x000000011414e824 */ /* 0x100fe200078e0a02 */
[----:B------:R-:W-:Y:S01]  /*2d70*/  ISETP.GT.U32.AND P6, PT, R2, R21, PT ;  /* 0x000000150200720c */ /* 0x000fe20003fc4070 */
[----:B------:R-:W-:Y:S02]  /*2d80*/  VIADD R17, R28, 0x54 ;  /* 0x000000541c117836 */ /* 0x000fe40000000000 */
[----:B------:R-:W-:Y:S01]  /*2d90*/  @!P5 IMAD.IADD R19, R19, 0x1, -R2 ;  /* 0x000000011313d824 */ /* 0x000fe200078e0a02 */
[C---:B------:R-:W-:Y:S01]  /*2da0*/  ISETP.GT.U32.AND P5, PT, R2.reuse, R12, PT ;  /* 0x0000000c0200720c */ /* 0x040fe20003fa4070 */
[----:B0-----:R-:W-:Y:S01]  /*2db0*/  IMAD.MOV.U32 R5, RZ, RZ, R18 ;  /* 0x000000ffff057224 */ /* 0x001fe200078e0012 */
[----:B------:R-:W-:Y:S01]  /*2dc0*/  IABS R6, R17 ;  /* 0x0000001100067213 */ /* 0x000fe20000000000 */
[----:B------:R-:W-:Y:S01]  /*2dd0*/  @!P2 IMAD.MOV R7, RZ, RZ, -R7 ;  /* 0x000000ffff07a224 */ /* 0x000fe200078e0a07 */
[----:B------:R-:W-:Y:S01]  /*2de0*/  ISETP.GT.U32.AND P2, PT, R2, R20, PT ;  /* 0x000000140200720c */ /* 0x000fe20003f44070 */
[----:B------:R-:W-:Y:S01]  /*2df0*/  @!P3 IMAD.MOV R5, RZ, RZ, -R5 ;  /* 0x000000ffff05b224 */ /* 0x000fe200078e0a05 */
[----:B------:R-:W-:Y:S01]  /*2e00*/  ISETP.GE.AND P3, PT, R4, RZ, PT ;  /* 0x000000ff0400720c */ /* 0x000fe20003f66270 */
[----:B------:R-:W-:Y:S01]  /*2e10*/  IMAD R8, R2, R23, R8 ;  /* 0x0000001702087224 */ /* 0x000fe200078e0208 */
[----:B------:R0:W-:Y:S01]  /*2e20*/  STL [R1+0x164], R7 ;  /* 0x0001640701007387 */ /* 0x0001e20000100800 */
[----:B------:R-:W-:-:S03]  /*2e30*/  IMAD.HI.U32 R22, R0, R6, RZ ;  /* 0x0000000600167227 */ /* 0x000fc600078e00ff */
[----:B------:R1:W-:Y:S01]  /*2e40*/  STL [R1+0x160], R5 ;  /* 0x0001600501007387 */ /* 0x0003e20000100800 */
[----:B------:R-:W-:Y:S01]  /*2e50*/  @!P6 IMAD.IADD R21, R21, 0x1, -R2 ;  /* 0x000000011515e824 */ /* 0x000fe200078e0a02 */
[----:B------:R-:W-:Y:S01]  /*2e60*/  ISETP.GT.U32.AND P6, PT, R2, R8, PT ;  /* 0x000000080200720c */ /* 0x000fe20003fc4070 */
[----:B------:R-:W-:Y:S02]  /*2e70*/  IMAD.MOV R22, RZ, RZ, -R22 ;  /* 0x000000ffff167224 */ /* 0x000fe400078e0a16 */
[----:B------:R-:W-:Y:S02]  /*2e80*/  @!P5 IMAD.IADD R12, R12, 0x1, -R2 ;  /* 0x000000010c0cd824 */ /* 0x000fe400078e0a02 */
[----:B------:R-:W-:Y:S02]  /*2e90*/  IMAD R6, R2, R22, R6 ;  /* 0x0000001602067224 */ /* 0x000fe400078e0206 */
[----:B0-----:R-:W-:Y:S02]  /*2ea0*/  IMAD.MOV.U32 R7, RZ, RZ, R21 ;  /* 0x000000ffff077224 */ /* 0x001fe400078e0015 */
[----:B-1----:R-:W-:-:S02]  /*2eb0*/  IMAD.MOV.U32 R5, RZ, RZ, R19 ;  /* 0x000000ffff057224 */ /* 0x002fc400078e0013 */
[----:B------:R-:W-:-:S04]  /*2ec0*/  IMAD.HI.U32 R23, R0, R11, RZ ;  /* 0x0000000b00177227 */ /* 0x000fc800078e00ff */
[----:B------:R-:W-:Y:S01]  /*2ed0*/  @!P0 IMAD.MOV R5, RZ, RZ, -R5 ;  /* 0x000000ffff058224 */ /* 0x000fe200078e0a05 */
[----:B------:R-:W-:Y:S01]  /*2ee0*/  ISETP.GT.U32.AND P0, PT, R2, R12, PT ;  /* 0x0000000c0200720c */ /* 0x000fe20003f04070 */
[----:B------:R-:W-:Y:S02]  /*2ef0*/  VIADD R4, R28, 0x53 ;  /* 0x000000531c047836 */ /* 0x000fe40000000000 */
[--C-:B------:R-:W-:Y:S01]  /*2f00*/  @!P2 IMAD.IADD R20, R20, 0x1, -R2.reuse ;  /* 0x000000011414a824 */ /* 0x100fe200078e0a02 */
[----:B------:R0:W-:Y:S01]  /*2f10*/  STL [R1+0x130], R5 ;  /* 0x0001300501007387 */ /* 0x0001e20000100800 */
[----:B------:R-:W-:Y:S01]  /*2f20*/  @!P4 IMAD.MOV R7, RZ, RZ, -R7 ;  /* 0x000000ffff07c224 */ /* 0x000fe200078e0a07 */
[----:B------:R-:W-:Y:S01]  /*2f30*/  ISETP.GT.U32.AND P4, PT, R2, R6, PT ;  /* 0x000000060200720c */ /* 0x000fe20003f84070 */
[----:B------:R-:W-:Y:S01]  /*2f40*/  IMAD.MOV R23, RZ, RZ, -R23 ;  /* 0x000000ffff177224 */ /* 0x000fe200078e0a17 */
[----:B------:R-:W-:Y:S01]  /*2f50*/  ISETP.GE.AND P2, PT, R10, RZ, PT ;  /* 0x000000ff0a00720c */ /* 0x000fe20003f46270 */
[----:B------:R-:W-:Y:S01]  /*2f60*/  @!P6 IMAD.IADD R8, R8, 0x1, -R2 ;  /* 0x000000010808e824 */ /* 0x000fe200078e0a02 */
[----:B------:R-:W-:Y:S01]  /*2f70*/  IABS R18, R4 ;  /* 0x0000000400127213 */ /* 0x000fe20000000000 */
[----:B------:R-:W-:Y:S01]  /*2f80*/  IMAD R10, R2, R23, R11 ;  /* 0x00000017020a7224 */ /* 0x000fe200078e020b */
[----:B------:R-:W-:Y:S01]  /*2f90*/  STL [R1+0x140], R7 ;  /* 0x0001400701007387 */ /* 0x000fe20000100800 */
[----:B------:R-:W-:Y:S01]  /*2fa0*/  VIADD R11, R28, 0x52 ;  /* 0x000000521c0b7836 */ /* 0x000fe20000000000 */
[C---:B------:R-:W-:Y:S01]  /*2fb0*/  ISETP.GT.U32.AND P6, PT, R2.reuse, R8, PT ;  /* 0x000000080200720c */ /* 0x040fe20003fc4070 */
[----:B0-----:R-:W-:Y:S01]  /*2fc0*/  IMAD.MOV.U32 R5, RZ, RZ, R20 ;  /* 0x000000ffff057224 */ /* 0x001fe200078e0014 */
[----:B------:R-:W-:Y:S01]  /*2fd0*/  ISETP.GT.U32.AND P5, PT, R2, R10, PT ;  /* 0x0000000a0200720c */ /* 0x000fe20003fa4070 */
[----:B------:R-:W-:Y:S01]  /*2fe0*/  IMAD.HI.U32 R22, R0, R18, RZ ;  /* 0x0000001200167227 */ /* 0x000fe200078e00ff */
[----:B------:R-:W-:-:S03]  /*2ff0*/  IABS R19, R11 ;  /* 0x0000000b00137213 */ /* 0x000fc60000000000 */
[----:B------:R-:W-:Y:S01]  /*3000*/  @!P1 IMAD.MOV R5, RZ, RZ, -R5 ;  /* 0x000000ffff059224 */ /* 0x000fe200078e0a05 */
[----:B------:R-:W-:Y:S01]  /*3010*/  ISETP.GE.AND P1, PT, R3, RZ, PT ;  /* 0x000000ff0300720c */ /* 0x000fe20003f26270 */
[----:B------:R-:W-:Y:S01]  /*3020*/  @!P0 IMAD.IADD R12, R12, 0x1, -R2 ;  /* 0x000000010c0c8824 */ /* 0x000fe200078e0a02 */
[----:B------:R-:W-:Y:S01]  /*3030*/  ISETP.GE.AND P0, PT, R17, RZ, PT ;  /* 0x000000ff1100720c */ /* 0x000fe20003f06270 */
[----:B------:R-:W-:Y:S01]  /*3040*/  IMAD.MOV R21, RZ, RZ, -R22 ;  /* 0x000000ffff157224 */ /* 0x000fe200078e0a16 */
[----:B------:R0:W-:Y:S01]  /*3050*/  STL [R1+0x144], R5 ;  /* 0x0001440501007387 */ /* 0x0001e20000100800 */
[----:B------:R-:W-:Y:S01]  /*3060*/  @!P4 IMAD.IADD R6, R6, 0x1, -R2 ;  /* 0x000000010606c824 */ /* 0x000fe200078e0a02 */
[----:B------:R-:W-:Y:S01]  /*3070*/  ISETP.GE.AND P4, PT, R4, RZ, PT ;  /* 0x000000ff0400720c */ /* 0x000fe20003f86270 */
[----:B------:R-:W-:Y:S02]  /*3080*/  IMAD R3, R2, R21, R18 ;  /* 0x0000001502037224 */ /* 0x000fe400078e0212 */
[----:B------:R-:W-:-:S04]  /*3090*/  IMAD.HI.U32 R17, R0, R19, RZ ;  /* 0x0000001300117227 */ /* 0x000fc800078e00ff */
[----:B------:R-:W-:Y:S01]  /*30a0*/  @!P6 IMAD.IADD R8, R8, 0x1, -R2 ;  /* 0x000000010808e824 */ /* 0x000fe200078e0a02 */
[----:B------:R-:W-:Y:S01]  /*30b0*/  ISETP.GT.U32.AND P6, PT, R2, R3, PT ;  /* 0x000000030200720c */ /* 0x000fe20003fc4070 */
[----:B0-----:R-:W-:Y:S02]  /*30c0*/  IMAD.MOV.U32 R5, RZ, RZ, R12 ;  /* 0x000000ffff057224 */ /* 0x001fe400078e000c */
[----:B------:R-:W-:Y:S02]  /*30d0*/  @!P5 IMAD.IADD R10, R10, 0x1, -R2 ;  /* 0x000000010a0ad824 */ /* 0x000fe400078e0a02 */
[----:B------:R-:W-:Y:S01]  /*30e0*/  @!P3 IMAD.MOV R5, RZ, RZ, -R5 ;  /* 0x000000ffff05b224 */ /* 0x000fe200078e0a05 */
[C---:B------:R-:W-:Y:S01]  /*30f0*/  ISETP.GT.U32.AND P3, PT, R2.reuse, R6, PT ;  /* 0x000000060200720c */ /* 0x040fe20003f64070 */
[----:B------:R-:W-:Y:S01]  /*3100*/  IMAD.MOV R17, RZ, RZ, -R17 ;  /* 0x000000ffff117224 */ /* 0x000fe200078e0a11 */
[----:B------:R-:W-:Y:S01]  /*3110*/  ISETP.GT.U32.AND P5, PT, R2, R10, PT ;  /* 0x0000000a0200720c */ /* 0x000fe20003fa4070 */
[----:B------:R-:W-:Y:S01]  /*3120*/  VIADD R12, R28, 0x4f ;  /* 0x0000004f1c0c7836 */ /* 0x000fe20000000000 */
[----:B------:R0:W-:Y:S01]  /*3130*/  STL [R1+0x148], R5 ;  /* 0x0001480501007387 */ /* 0x0001e20000100800 */
[----:B------:R-:W-:-:S02]  /*3140*/  IMAD R4, R2, R17, R19 ;  /* 0x0000001102047224 */ /* 0x000fc400078e0213 */
[--C-:B------:R-:W-:Y:S02]  /*3150*/  @!P6 IMAD.IADD R3, R3, 0x1, -R2.reuse ;  /* 0x000000010303e824 */ /* 0x100fe400078e0a02 */
[C---:B------:R-:W-:Y:S02]  /*3160*/  VIADD R17, R28.reuse, 0x51 ;  /* 0x000000511c117836 */ /* 0x040fe40000000000 */
[----:B------:R-:W-:Y:S01]  /*3170*/  VIADD R24, R28, 0x4d ;  /* 0x0000004d1c187836 */ /* 0x000fe20000000000 */
[----:B------:R-:W-:Y:S01]  /*3180*/  ISETP.GT.U32.AND P6, PT, R2, R3, PT ;  /* 0x000000030200720c */ /* 0x000fe20003fc4070 */
[----:B------:R-:W-:Y:S01]  /*3190*/  @!P3 IMAD.IADD R6, R6, 0x1, -R2 ;  /* 0x000000010606b824 */ /* 0x000fe200078e0a02 */
[----:B------:R-:W-:Y:S01]  /*31a0*/  ISETP.GT.U32.AND P3, PT, R2, R4, PT ;  /* 0x000000040200720c */ /* 0x000fe20003f64070 */
[----:B0-----:R-:W-:Y:S01]  /*31b0*/  IMAD.MOV.U32 R5, RZ, RZ, R8 ;  /* 0x000000ffff057224 */ /* 0x001fe200078e0008 */
[----:B------:R-:W-:Y:S01]  /*31c0*/  IABS R23, R17 ;  /* 0x0000001100177213 */ /* 0x000fe20000000000 */
[----:B------:R-:W-:Y:S01]  /*31d0*/  @!P5 IMAD.IADD R10, R10, 0x1, -R2 ;  /* 0x000000010a0ad824 */ /* 0x000fe200078e0a02 */
[----:B------:R-:W-:Y:S01]  /*31e0*/  ISETP.GE.AND P5, PT, R11, RZ, PT ;  /* 0x000000ff0b00720c */ /* 0x000fe20003fa6270 */
[----:B------:R-:W-:Y:S01]  /*31f0*/  @!P2 IMAD.MOV R5, RZ, RZ, -R5 ;  /* 0x000000ffff05a224 */ /* 0x000fe200078e0a05 */
[----:B------:R-:W-:Y:S01]  /*3200*/  ISETP.GE.AND P2, PT, R17, RZ, PT ;  /* 0x000000ff1100720c */ /* 0x000fe20003f46270 */
[----:B------:R-:W-:-:S02]  /*3210*/  VIADD R11, R28, 0x50 ;  /* 0x000000501c0b7836 */ /* 0x000fc40000000000 */
[----:B------:R-:W-:Y:S01]  /*3220*/  IMAD.MOV.U32 R7, RZ, RZ, R10 ;  /* 0x000000ffff077224 */ /* 0x000fe200078e000a */
[----:B------:R0:W-:Y:S01]  /*3230*/  STL [R1+0x14c], R5 ;  /* 0x00014c0501007387 */ /* 0x0001e20000100800 */
[--C-:B------:R-:W-:Y:S01]  /*3240*/  @!P6 IMAD.IADD R3, R3, 0x1, -R2.reuse ;  /* 0x000000010303e824 */ /* 0x100fe200078e0a02 */
[----:B------:R-:W-:Y:S01]  /*3250*/  IABS R17, R11 ;  /* 0x0000000b00117213 */ /* 0x000fe20000000000 */
[----:B------:R-:W-:Y:S02]  /*3260*/  @!P3 IMAD.IADD R4, R4, 0x1, -R2 ;  /* 0x000000010404b824 */ /* 0x000fe400078e0a02 */
[----:B------:R-:W-:Y:S01]  /*3270*/  @!P1 IMAD.MOV R7, RZ, RZ, -R7 ;  /* 0x000000ffff079224 */ /* 0x000fe200078e0a07 */
[----:B------:R-:W-:Y:S01]  /*3280*/  ISETP.GE.AND P1, PT, R11, RZ, PT ;  /* 0x000000ff0b00720c */ /* 0x000fe20003f26270 */
[----:B------:R-:W-:Y:S01]  /*3290*/  IMAD.HI.U32 R11, R0, R23, RZ ;  /* 0x00000017000b7227 */ /* 0x000fe200078e00ff */
[----:B------:R-:W-:Y:S02]  /*32a0*/  ISETP.GT.U32.AND P3, PT, R2, R4, PT ;  /* 0x000000040200720c */ /* 0x000fe40003f64070 */
[----:B------:R-:W-:Y:S01]  /*32b0*/  STL [R1+0x150], R7 ;  /* 0x0001500701007387 */ /* 0x000fe20000100800 */
[----:B0-----:R-:W-:-:S02]  /*32c0*/  IMAD.MOV.U32 R5, RZ, RZ, R6 ;  /* 0x000000ffff057224 */ /* 0x001fc400078e0006 */
[----:B------:R-:W-:Y:S02]  /*32d0*/  IMAD.MOV R11, RZ, RZ, -R11 ;  /* 0x000000ffff0b7224 */ /* 0x000fe400078e0a0b */
[----:B------:R-:W-:Y:S01]  /*32e0*/  @!P0 IMAD.MOV R5, RZ, RZ, -R5 ;  /* 0x000000ffff058224 */ /* 0x000fe200078e0a05 */
[----:B------:R-:W-:Y:S01]  /*32f0*/  ISETP.GE.AND P0, PT, R12, RZ, PT ;  /* 0x000000ff0c00720c */ /* 0x000fe20003f06270 */
[----:B------:R-:W-:Y:S01]  /*3300*/  IMAD.HI.U32 R10, R0, R17, RZ ;  /* 0x00000011000a7227 */ /* 0x000fe200078e00ff */
[----:B------:R-:W-:Y:S02]  /*3310*/  IABS R12, R12 ;  /* 0x0000000c000c7213 */ /* 0x000fe40000000000 */
[----:B------:R0:W-:Y:S01]  /*3320*/  STL [R1+0x15c], R5 ;  /* 0x00015c0501007387 */ /* 0x0001e20000100800 */
[----:B------:R-:W-:Y:S02]  /*3330*/  IMAD R23, R2, R11, R23 ;  /* 0x0000000b02177224 */ /* 0x000fe400078e0217 */
[----:B------:R-:W-:-:S04]  /*3340*/  IMAD.HI.U32 R6, R0, R12, RZ ;  /* 0x0000000c00067227 */ /* 0x000fc800078e00ff */
[----:B------:R-:W-:Y:S02]  /*3350*/  IMAD.MOV R10, RZ, RZ, -R10 ;  /* 0x000000ffff0a7224 */ /* 0x000fe400078e0a0a */
[----:B------:R-:W-:Y:S02]  /*3360*/  IMAD.MOV R6, RZ, RZ, -R6 ;  /* 0x000000ffff067224 */ /* 0x000fe400078e0a06 */
[----:B0-----:R-:W-:Y:S02]  /*3370*/  IMAD.MOV.U32 R5, RZ, RZ, R3 ;  /* 0x000000ffff057224 */ /* 0x001fe400078e0003 */
[----:B------:R-:W-:Y:S02]  /*3380*/  @!P3 IMAD.IADD R4, R4, 0x1, -R2 ;  /* 0x000000010404b824 */ /* 0x000fe400078e0a02 */
[----:B------:R-:W-:Y:S01]  /*3390*/  @!P4 IMAD.MOV R5, RZ, RZ, -R5 ;  /* 0x000000ffff05c224 */ /* 0x000fe200078e0a05 */
[C---:B------:R-:W-:Y:S01]  /*33a0*/  ISETP.GT.U32.AND P4, PT, R2.reuse, R23, PT ;  /* 0x000000170200720c */ /* 0x040fe20003f84070 */
[----:B------:R-:W-:-:S02]  /*33b0*/  IMAD R17, R2, R10, R17 ;  /* 0x0000000a02117224 */ /* 0x000fc400078e0211 */
[----:B------:R-:W-:Y:S01]  /*33c0*/  IMAD R12, R2, R6, R12 ;  /* 0x00000006020c7224 */ /* 0x000fe200078e020c */
[----:B------:R0:W-:Y:S01]  /*33d0*/  STL [R1+0x1c0], R5 ;  /* 0x0001c00501007387 */ /* 0x0001e20000100800 */
[----:B------:R-:W-:Y:S01]  /*33e0*/  VIADD R8, R28, 0x4e ;  /* 0x0000004e1c087836 */ /* 0x000fe20000000000 */
[----:B------:R-:W-:Y:S01]  /*33f0*/  ISETP.GT.U32.AND P3, PT, R2, R17, PT ;  /* 0x000000110200720c */ /* 0x000fe20003f64070 */
[C---:B------:R-:W-:Y:S02]  /*3400*/  VIADD R20, R28.reuse, 0x4c ;  /* 0x0000004c1c147836 */ /* 0x040fe40000000000 */
[----:B------:R-:W-:Y:S01]  /*3410*/  VIADD R6, R28, 0x4a ;  /* 0x0000004a1c067836 */ /* 0x000fe20000000000 */
[----:B------:R-:W-:Y:S01]  /*3420*/  ISETP.GE.AND P6, PT, R8, RZ, PT ;  /* 0x000000ff0800720c */ /* 0x000fe20003fc6270 */
[----:B------:R-:W-:Y:S01]  /*3430*/  VIADD R26, R28, 0x2e ;  /* 0x0000002e1c1a7836 */ /* 0x000fe20000000000 */
[----:B------:R-:W-:Y:S01]  /*3440*/  IABS R8, R8 ;  /* 0x0000000800087213 */ /* 0x000fe20000000000 */
[----:B------:R-:W-:Y:S01]  /*3450*/  @!P4 IMAD.IADD R23, R23, 0x1, -R2 ;  /* 0x000000011717c824 */ /* 0x000fe200078e0a02 */
[----:B------:R-:W-:Y:S01]  /*3460*/  IABS R22, R20 ;  /* 0x0000001400167213 */ /* 0x000fe20000000000 */
[----:B0-----:R-:W-:Y:S01]  /*3470*/  IMAD.MOV.U32 R5, RZ, RZ, R4 ;  /* 0x000000ffff057224 */ /* 0x001fe200078e0004 */
[----:B------:R-:W-:Y:S01]  /*3480*/  IABS R4, R24 ;  /* 0x0000001800047213 */ /* 0x000fe20000000000 */
[----:B------:R-:W-:Y:S01]  /*3490*/  IMAD.HI.U32 R3, R0, R8, RZ ;  /* 0x0000000800037227 */ /* 0x000fe200078e00ff */
[----:B------:R-:W-:-:S02]  /*34a0*/  ISETP.GT.U32.AND P4, PT, R2, R23, PT ;  /* 0x000000170200720c */ /* 0x000fc40003f84070 */
[----:B------:R-:W-:Y:S01]  /*34b0*/  IABS R21, R6 ;  /* 0x0000000600157213 */ /* 0x000fe20000000000 */
[----:B------:R-:W-:Y:S01]  /*34c0*/  @!P5 IMAD.MOV R5, RZ, RZ, -R5 ;  /* 0x000000ffff05d224 */ /* 0x000fe200078e0a05 */
[----:B------:R-:W-:Y:S01]  /*34d0*/  ISETP.GT.U32.AND P5, PT, R2, R12, PT ;  /* 0x0000000c0200720c */ /* 0x000fe20003fa4070 */
[----:B------:R-:W-:Y:S02]  /*34e0*/  @!P3 IMAD.IADD R17, R17, 0x1, -R2 ;  /* 0x000000011111b824 */ /* 0x000fe400078e0a02 */
[----:B------:R-:W-:Y:S01]  /*34f0*/  IMAD.MOV R3, RZ, RZ, -R3 ;  /* 0x000000ffff037224 */ /* 0x000fe200078e0a03 */
[----:B------:R0:W-:Y:S01]  /*3500*/  STL [R1+0x1c4], R5 ;  /* 0x0001c40501007387 */ /* 0x0001e20000100800 */
[----:B------:R-:W-:Y:S01]  /*3510*/  IMAD.HI.U32 R18, R0, R4, RZ ;  /* 0x0000000400127227 */ /* 0x000fe200078e00ff */
[----:B------:R-:W-:-:S03]  /*3520*/  ISETP.GT.U32.AND P3, PT, R2, R17, PT ;  /* 0x000000110200720c */ /* 0x000fc60003f64070 */
[----:B------:R-:W-:Y:S02]  /*3530*/  IMAD R8, R2, R3, R8 ;  /* 0x0000000302087224 */ /* 0x000fe400078e0208 */
[----:B------:R-:W-:-:S04]  /*3540*/  IMAD.HI.U32 R10, R0, R22, RZ ;  /* 0x00000016000a7227 */ /* 0x000fc800078e00ff */
[----:B------:R-:W-:Y:S02]  /*3550*/  @!P5 IMAD.IADD R12, R12, 0x1, -R2 ;  /* 0x000000010c0cd824 */ /* 0x000fe400078e0a02 */
[----:B------:R-:W-:Y:S02]  /*3560*/  IMAD.MOV R18, RZ, RZ, -R18 ;  /* 0x000000ffff127224 */ /* 0x000fe400078e0a12 */
[----:B------:R-:W-:Y:S01]  /*3570*/  IMAD.MOV R10, RZ, RZ, -R10 ;  /* 0x000000ffff0a7224 */ /* 0x000fe200078e0a0a */
[C---:B------:R-:W-:Y:S01]  /*3580*/  ISETP.GT.U32.AND P5, PT, R2.reuse, R12, PT ;  /* 0x0000000c0200720c */ /* 0x040fe20003fa4070 */
[----:B------:R-:W-:Y:S01]  /*3590*/  @!P4 IMAD.IADD R23, R23, 0x1, -R2 ;  /* 0x000000011717c824 */ /* 0x000fe200078e0a02 */
[C---:B------:R-:W-:Y:S01]  /*35a0*/  ISETP.GT.U32.AND P4, PT, R2.reuse, R8, PT ;  /* 0x000000080200720c */ /* 0x040fe20003f84070 */
[C---:B------:R-:W-:Y:S02]  /*35b0*/  IMAD R4, R2.reuse, R18, R4 ;  /* 0x0000001202047224 */ /* 0x040fe400078e0204 */
[----:B------:R-:W-:-:S02]  /*35c0*/  IMAD R22, R2, R10, R22 ;  /* 0x0000000a02167224 */ /* 0x000fc400078e0216 */
[--C-:B------:R-:W-:Y:S01]  /*35d0*/  @!P3 IMAD.IADD R17, R17, 0x1, -R2.reuse ;  /* 0x000000011111b824 */ /* 0x100fe200078e0a02 */
[----:B------:R-:W-:Y:S01]  /*35e0*/  ISETP.GT.U32.AND P3, PT, R2, R4, PT ;  /* 0x000000040200720c */ /* 0x000fe20003f64070 */
[C---:B------:R-:W-:Y:S02]  /*35f0*/  VIADD R3, R28.reuse, 0x4b ;  /* 0x0000004b1c037836 */ /* 0x040fe40000000000 */
[----:B------:R-:W-:Y:S02]  /*3600*/  VIADD R10, R28, 0x49 ;  /* 0x000000491c0a7836 */ /* 0x000fe40000000000 */
[--C-:B------:R-:W-:Y:S01]  /*3610*/  @!P5 IMAD.IADD R12, R12, 0x1, -R2.reuse ;  /* 0x000000010c0cd824 */ /* 0x100fe200078e0a02 */
[----:B------:R-:W-:Y:S01]  /*3620*/  ISETP.GT.U32.AND P5, PT, R2, R22, PT ;  /* 0x000000160200720c */ /* 0x000fe20003fa4070 */
[----:B0-----:R-:W-:Y:S01]  /*3630*/  IMAD.MOV.U32 R5, RZ, RZ, R23 ;  /* 0x000000ffff057224 */ /* 0x001fe200078e0017 */
[----:B------:R-:W-:Y:S01]  /*3640*/  IABS R11, R3 ;  /* 0x00000003000b7213 */ /* 0x000fe20000000000 */
[--C-:B------:R-:W-:Y:S01]  /*3650*/  @!P4 IMAD.IADD R8, R8, 0x1, -R2.reuse ;  /* 0x000000010808c824 */ /* 0x100fe200078e0a02 */
[----:B------:R-:W-:Y:S01]  /*3660*/  IABS R23, R10 ;  /* 0x0000000a00177213 */ /* 0x000fe20000000000 */
[----:B------:R-:W-:Y:S01]  /*3670*/  @!P2 IMAD.MOV R5, RZ, RZ, -R5 ;  /* 0x000000ffff05a224 */ /* 0x000fe200078e0a05 */
[----:B------:R-:W-:Y:S01]  /*3680*/  ISETP.GE.AND P4, PT, R24, RZ, PT ;  /* 0x000000ff1800720c */ /* 0x000fe20003f86270 */
[--C-:B------:R-:W-:Y:S01]  /*3690*/  @!P3 IMAD.IADD R4, R4, 0x1, -R2.reuse ;  /* 0x000000010404b824 */ /* 0x100fe200078e0a02 */
[----:B------:R-:W-:Y:S01]  /*36a0*/  ISETP.GT.U32.AND P2, PT, R2, R8, PT ;  /* 0x000000080200720c */ /* 0x000fe20003f44070 */
[----:B------:R-:W-:Y:S01]  /*36b0*/  IMAD.HI.U32 R19, R0, R11, RZ ;  /* 0x0000000b00137227 */ /* 0x000fe200078e00ff */
[----:B------:R-:W-:Y:S01]  /*36c0*/  ISETP.GE.AND P3, PT, R20, RZ, PT ;  /* 0x000000ff1400720c */ /* 0x000fe20003f66270 */
[----:B------:R0:W-:Y:S02]  /*36d0*/  STL [R1+0x13c], R5 ;  /* 0x00013c0501007387 */ /* 0x0001e40000100800 */
[----:B------:R-:W-:-:S02]  /*36e0*/  @!P5 IMAD.IADD R22, R22, 0x1, -R2 ;  /* 0x000000011616d824 */ /* 0x000fc400078e0a02 */
[----:B------:R-:W-:Y:S02]  /*36f0*/  IMAD.MOV.U32 R20, RZ, RZ, R23 ;  /* 0x000000ffff147224 */ /* 0x000fe400078e0017 */
[----:B------:R-:W-:Y:S01]  /*3700*/  IMAD.MOV R19, RZ, RZ, -R19 ;  /* 0x000000ffff137224 */ /* 0x000fe200078e0a13 */
[----:B------:R-:W-:Y:S01]  /*3710*/  ISETP.GT.U32.AND P5, PT, R2, R22, PT ;  /* 0x000000160200720c */ /* 0x000fe20003fa4070 */
[----:B------:R-:W-:-:S04]  /*3720*/  IMAD.HI.U32 R18, R0, R21, RZ ;  /* 0x0000001500127227 */ /* 0x000fc800078e00ff */
[----:B0-----:R-:W-:Y:S02]  /*3730*/  IMAD.MOV.U32 R5, RZ, RZ, R17 ;  /* 0x000000ffff057224 */ /* 0x001fe400078e0011 */
[----:B------:R-:W-:-:S04]  /*3740*/  IMAD.HI.U32 R17, R0, R20, RZ ;  /* 0x0000001400117227 */ /* 0x000fc800078e00ff */
[----:B------:R-:W-:Y:S01]  /*3750*/  @!P1 IMAD.MOV R5, RZ, RZ, -R5 ;  /* 0x000000ffff059224 */ /* 0x000fe200078e0a05 */
[C---:B------:R-:W-:Y:S01]  /*3760*/  ISETP.GT.U32.AND P1, PT, R2.reuse, R4, PT ;  /* 0x000000040200720c */ /* 0x040fe20003f24070 */
[----:B------:R-:W-:Y:S02]  /*3770*/  IMAD R11, R2, R19, R11 ;  /* 0x00000013020b7224 */ /* 0x000fe400078e020b */
[----:B------:R-:W-:Y:S01]  /*3780*/  IMAD.MOV R18, RZ, RZ, -R18 ;  /* 0x000000ffff127224 */ /* 0x000fe200078e0a12 */
[----:B------:R0:W-:Y:S01]  /*3790*/  STL [R1+0x138], R5 ;  /* 0x0001380501007387 */ /* 0x0001e20000100800 */
[----:B------:R-:W-:Y:S01]  /*37a0*/  @!P2 IMAD.IADD R8, R8, 0x1, -R2 ;  /* 0x000000010808a824 */ /* 0x000fe200078e0a02 */
[C---:B------:R-:W-:Y:S01]  /*37b0*/  ISETP.GT.U32.AND P2, PT, R2.reuse, R11, PT ;  /* 0x0000000b0200720c */ /* 0x040fe20003f44070 */
[----:B------:R-:W-:Y:S02]  /*37c0*/  IMAD.MOV R17, RZ, RZ, -R17 ;  /* 0x000000ffff117224 */ /* 0x000fe400078e0a11 */
[----:B------:R-:W-:-:S02]  /*37d0*/  IMAD R21, R2, R18, R21 ;  /* 0x0000001202157224 */ /* 0x000fc400078e0215 */
[----:B------:R-:W-:Y:S02]  /*37e0*/  IMAD R20, R2, R17, R20 ;  /* 0x0000001102147224 */ /* 0x000fe400078e0214 */
[----:B------:R-:W-:Y:S02]  /*37f0*/  IMAD.MOV.U32 R7, RZ, RZ, R12 ;  /* 0x000000ffff077224 */ /* 0x000fe400078e000c */
[----:B0-----:R-:W-:Y:S02]  /*3800*/  IMAD.MOV.U32 R5, RZ, RZ, R8 ;  /* 0x000000ffff057224 */ /* 0x001fe400078e0008 */
[--C-:B------:R-:W-:Y:S01]  /*3810*/  @!P5 IMAD.IADD R22, R22, 0x1, -R2.reuse ;  /* 0x000000011616d824 */ /* 0x100fe200078e0a02 */
[C---:B------:R-:W-:Y:S01]  /*3820*/  ISETP.GT.U32.AND P5, PT, R2.reuse, R20, PT ;  /* 0x000000140200720c */ /* 0x040fe20003fa4070 */
[----:B------:R-:W-:Y:S01]  /*3830*/  @!P6 IMAD.MOV R5, RZ, RZ, -R5 ;  /* 0x000000ffff05e224 */ /* 0x000fe200078e0a05 */
[----:B------:R-:W-:Y:S01]  /*3840*/  ISETP.GT.U32.AND P6, PT, R2, R21, PT ;  /* 0x000000150200720c */ /* 0x000fe20003fc4070 */
[----:B------:R-:W-:Y:S01]  /*3850*/  @!P0 IMAD.MOV R7, RZ, RZ, -R7 ;  /* 0x000000ffff078224 */ /* 0x000fe200078e0a07 */
[----:B------:R-:W-:Y:S01]  /*3860*/  ISETP.GE.AND P0, PT, R3, RZ, PT ;  /* 0x000000ff0300720c */ /* 0x000fe20003f06270 */
[----:B------:R-:W-:Y:S01]  /*3870*/  @!P1 IMAD.IADD R4, R4, 0x1, -R2 ;  /* 0x0000000104049824 */ /* 0x000fe200078e0a02 */
[----:B------:R-:W-:Y:S01]  /*3880*/  ISETP.GE.AND P1, PT, R6, RZ, PT ;  /* 0x000000ff0600720c */ /* 0x000fe20003f26270 */
[C---:B------:R-:W-:Y:S01]  /*3890*/  VIADD R3, R28.reuse, 0x48 ;  /* 0x000000481c037836 */ /* 0x040fe20000000000 */
[----:B------:R-:W-:Y:S01]  /*38a0*/  STL [R1+0xfc], R7 ;  /* 0x0000fc0701007387 */ /* 0x000fe20000100800 */
[----:B------:R-:W-:-:S02]  /*38b0*/  VIADD R6, R28, 0x47 ;  /* 0x000000471c067836 */ /* 0x000fc40000000000 */
[--C-:B------:R-:W-:Y:S01]  /*38c0*/  @!P2 IMAD.IADD R11, R11, 0x1, -R2.reuse ;  /* 0x000000010b0ba824 */ /* 0x100fe200078e0a02 */
[----:B------:R-:W-:Y:S01]  /*38d0*/  ISETP.GE.AND P2, PT, R10, RZ, PT ;  /* 0x000000ff0a00720c */ /* 0x000fe20003f46270 */
[----:B------:R0:W-:Y:S01]  /*38e0*/  STL [R1+0x128], R5 ;  /* 0x0001280501007387 */ /* 0x0001e20000100800 */
[----:B------:R-:W-:Y:S01]  /*38f0*/  IABS R8, R3 ;  /* 0x0000000300087213 */ /* 0x000fe20000000000 */
[--C-:B------:R-:W-:Y:S01]  /*3900*/  @!P6 IMAD.IADD R21, R21, 0x1, -R2.reuse ;  /* 0x000000011515e824 */ /* 0x100fe200078e0a02 */
[----:B------:R-:W-:Y:S01]  /*3910*/  IABS R10, R6 ;  /* 0x00000006000a7213 */ /* 0x000fe20000000000 */
[----:B------:R-:W-:Y:S01]  /*3920*/  @!P5 IMAD.IADD R20, R20, 0x1, -R2 ;  /* 0x000000011414d824 */ /* 0x000fe200078e0a02 */
[----:B------:R-:W-:Y:S01]  /*3930*/  ISETP.GT.U32.AND P6, PT, R2, R11, PT ;  /* 0x0000000b0200720c */ /* 0x000fe20003fc4070 */
[----:B------:R-:W-:Y:S01]  /*3940*/  IMAD.HI.U32 R12, R0, R8, RZ ;  /* 0x00000008000c7227 */ /* 0x000fe200078e00ff */
[----:B------:R-:W-:-:S03]  /*3950*/  ISETP.GT.U32.AND P5, PT, R2, R21, PT ;  /* 0x000000150200720c */ /* 0x000fc60003fa4070 */
[----:B0-----:R-:W-:Y:S02]  /*3960*/  IMAD.MOV.U32 R5, RZ, RZ, R4 ;  /* 0x000000ffff057224 */ /* 0x001fe400078e0004 */
[----:B------:R-:W-:Y:S02]  /*3970*/  IMAD.MOV.U32 R4, RZ, RZ, R10 ;  /* 0x000000ffff047224 */ /* 0x000fe400078e000a */
[----:B------:R-:W-:Y:S01]  /*3980*/  @!P4 IMAD.MOV R5, RZ, RZ, -R5 ;  /* 0x000000ffff05c224 */ /* 0x000fe200078e0a05 */
[----:B------:R-:W-:Y:S01]  /*3990*/  ISETP.GT.U32.AND P4, PT, R2, R20, PT ;  /* 0x000000140200720c */ /* 0x000fe20003f84070 */
[----:B------:R-:W-:Y:S02]  /*39a0*/  IMAD.MOV R12, RZ, RZ, -R12 ;  /* 0x000000ffff0c7224 */ /* 0x000fe400078e0a0c */
[----:B------:R-:W-:Y:S01]  /*39b0*/  IMAD.HI.U32 R10, R0, R4, RZ ;  /* 0x00000004000a7227 */ /* 0x000fe200078e00ff */
[----:B------:R0:W-:Y:S03]  /*39c0*/  STL [R1+0x12c], R5 ;  /* 0x00012c0501007387 */ /* 0x0001e60000100800 */
[----:B------:R-:W-:-:S02]  /*39d0*/  IMAD R8, R2, R12, R8 ;  /* 0x0000000c02087224 */ /* 0x000fc400078e0208 */
[----:B------:R-:W-:Y:S02]  /*39e0*/  IMAD.MOV R10, RZ, RZ, -R10 ;  /* 0x000000ffff0a7224 */ /* 0x000fe400078e0a0a */
[----:B------:R-:W-:Y:S01]  /*39f0*/  @!P6 IMAD.IADD R11, R11, 0x1, -R2 ;  /* 0x000000010b0be824 */ /* 0x000fe200078e0a02 */
[C---:B------:R-:W-:Y:S01]  /*3a00*/  ISETP.GT.U32.AND P6, PT, R2.reuse, R8, PT ;  /* 0x000000080200720c */ /* 0x040fe20003fc4070 */
[----:B------:R-:W-:Y:S02]  /*3a10*/  IMAD R4, R2, R10, R4 ;  /* 0x0000000a02047224 */ /* 0x000fe400078e0204 */
[----:B------:R-:W-:Y:S02]  /*3a20*/  VIADD R18, R28, 0x46 ;  /* 0x000000461c127836 */ /* 0x000fe40000000000 */
[----:B------:R-:W-:Y:S01]  /*3a30*/  @!P4 IMAD.IADD R20, R20, 0x1, -R2 ;  /* 0x000000011414c824 */ /* 0x000fe200078e0a02 */
[----:B------:R-:W-:Y:S01]  /*3a40*/  ISETP.GT.U32.AND P4, PT, R2, R4, PT ;  /* 0x000000040200720c */ /* 0x000fe20003f84070 */
[----:B------:R-:W-:Y:S01]  /*3a50*/  VIADD R17, R28, 0x45 ;  /* 0x000000451c117836 */ /* 0x000fe20000000000 */
[----:B------:R-:W-:Y:S01]  /*3a60*/  IABS R19, R18 ;  /* 0x0000001200137213 */ /* 0x000fe20000000000 */
[----:B------:R-:W-:-:S02]  /*3a70*/  IMAD.MOV.U32 R7, RZ, RZ, R22 ;  /* 0x000000ffff077224 */ /* 0x000fc400078e0016 */
[----:B------:R-:W-:Y:S01]  /*3a80*/  @!P5 IMAD.IADD R21, R21, 0x1, -R2 ;  /* 0x000000011515d824 */ /* 0x000fe200078e0a02 */
[----:B------:R-:W-:Y:S01]  /*3a90*/  IABS R24, R17 ;  /* 0x0000001100187213 */ /* 0x000fe20000000000 */
[----:B------:R-:W-:Y:S01]  /*3aa0*/  IMAD.HI.U32 R10, R0, R19, RZ ;  /* 0x00000013000a7227 */ /* 0x000fe200078e00ff */
[----:B------:R-:W-:-:S03]  /*3ab0*/  ISETP.GE.AND P5, PT, R3, RZ, PT ;  /* 0x000000ff0300720c */ /* 0x000fc60003fa6270 */
[----:B------:R-:W-:Y:S01]  /*3ac0*/  @!P6 IMAD.IADD R8, R8, 0x1, -R2 ;  /* 0x000000010808e824 */ /* 0x000fe200078e0a02 */
[----:B------:R-:W-:Y:S01]  /*3ad0*/  ISETP.GE.AND P6, PT, R6, RZ, PT ;  /* 0x000000ff0600720c */ /* 0x000fe20003fc6270 */
[----:B------:R-:W-:-:S04]  /*3ae0*/  IMAD.HI.U32 R12, R0, R24, RZ ;  /* 0x00000018000c7227 */ /* 0x000fc800078e00ff */
[----:B------:R-:W-:Y:S02]  /*3af0*/  VIADD R3, R28, 0x44 ;  /* 0x000000441c037836 */ /* 0x000fe40000000000 */
[----:B------:R-:W-:Y:S02]  /*3b00*/  IMAD.MOV R10, RZ, RZ, -R10 ;  /* 0x000000ffff0a7224 */ /* 0x000fe400078e0a0a */
[----:B------:R-:W-:Y:S02]  /*3b10*/  @!P4 IMAD.IADD R4, R4, 0x1, -R2 ;  /* 0x000000010404c824 */ /* 0x000fe400078e0a02 */
[----:B------:R-:W-:Y:S01]  /*3b20*/  @!P3 IMAD.MOV R7, RZ, RZ, -R7 ;  /* 0x000000ffff07b224 */ /* 0x000fe200078e0a07 */
[C---:B------:R-:W-:Y:S01]  /*3b30*/  ISETP.GT.U32.AND P3, PT, R2.reuse, R8, PT ;  /* 0x000000080200720c */ /* 0x040fe20003f64070 */
[----:B0-----:R-:W-:Y:S01]  /*3b40*/  IMAD.MOV.U32 R5, RZ, RZ, R11 ;  /* 0x000000ffff057224 */ /* 0x001fe200078e000b */
[----:B------:R-:W-:Y:S01]  /*3b50*/  ISETP.GT.U32.AND P4, PT, R2, R4, PT ;  /* 0x000000040200720c */ /* 0x000fe20003f84070 */
[----:B------:R-:W-:Y:S01]  /*3b60*/  IMAD.MOV R12, RZ, RZ, -R12 ;  /* 0x000000ffff0c7224 */ /* 0x000fe200078e0a0c */
[----:B------:R0:W-:Y:S01]  /*3b70*/  STL [R1+0x104], R7 ;  /* 0x0001040701007387 */ /* 0x0001e20000100800 */
[----:B------:R-:W-:-:S02]  /*3b80*/  VIADD R6, R28, 0x43 ;  /* 0x000000431c067836 */ /* 0x000fc40000000000 */
[C---:B------:R-:W-:Y:S01]  /*3b90*/  IMAD R19, R2.reuse, R10, R19 ;  /* 0x0000000a02137224 */ /* 0x040fe200078e0213 */
[----:B------:R-:W-:Y:S01]  /*3ba0*/  IABS R10, R3 ;  /* 0x00000003000a7213 */ /* 0x000fe20000000000 */
[----:B------:R-:W-:Y:S02]  /*3bb0*/  @!P0 IMAD.MOV R5, RZ, RZ, -R5 ;  /* 0x000000ffff058224 */ /* 0x000fe400078e0a05 */
[----:B------:R-:W-:Y:S01]  /*3bc0*/  IMAD R24, R2, R12, R24 ;  /* 0x0000000c02187224 */ /* 0x000fe200078e0218 */
[----:B------:R-:W-:Y:S01]  /*3bd0*/  IABS R12, R6 ;  /* 0x00000006000c7213 */ /* 0x000fe20000000000 */
[----:B------:R-:W-:Y:S01]  /*3be0*/  IMAD.HI.U32 R11, R0, R10, RZ ;  /* 0x0000000a000b7227 */ /* 0x000fe200078e00ff */
[----:B------:R1:W-:Y:S01]  /*3bf0*/  STL [R1+0x124], R5 ;  /* 0x0001240501007387 */ /* 0x0003e20000100800 */
[----:B------:R-:W-:Y:S02]  /*3c00*/  ISETP.GT.U32.AND P0, PT, R2, R19, PT ;  /* 0x000000130200720c */ /* 0x000fe40003f04070 */
[----:B0-----:R-:W-:-:S02]  /*3c10*/  IMAD.MOV.U32 R7, RZ, RZ, R21 ;  /* 0x000000ffff077224 */ /* 0x001fc400078e0015 */
[----:B------:R-:W-:Y:S01]  /*3c20*/  @!P3 IMAD.IADD R8, R8, 0x1, -R2 ;  /* 0x000000010808b824 */ /* 0x000fe200078e0a02 */
[----:B------:R-:W-:Y:S01]  /*3c30*/  ISETP.GE.AND P3, PT, R17, RZ, PT ;  /* 0x000000ff1100720c */ /* 0x000fe20003f66270 */
[----:B------:R-:W-:Y:S01]  /*3c40*/  @!P1 IMAD.MOV R7, RZ, RZ, -R7 ;  /* 0x000000ffff079224 */ /* 0x000fe200078e0a07 */
[----:B------:R-:W-:Y:S01]  /*3c50*/  ISETP.GT.U32.AND P1, PT, R2, R24, PT ;  /* 0x000000180200720c */ /* 0x000fe20003f24070 */
[----:B------:R-:W-:Y:S02]  /*3c60*/  IMAD.MOV R11, RZ, RZ, -R11 ;  /* 0x000000ffff0b7224 */ /* 0x000fe400078e0a0b */
[----:B-1----:R-:W-:Y:S01]  /*3c70*/  IMAD.MOV.U32 R5, RZ, RZ, R20 ;  /* 0x000000ffff057224 */ /* 0x002fe200078e0014 */
[----:B------:R0:W-:Y:S01]  /*3c80*/  STL [R1+0x10c], R7 ;  /* 0x00010c0701007387 */ /* 0x0001e20000100800 */
[----:B------:R-:W-:-:S04]  /*3c90*/  IMAD.HI.U32 R20, R0, R12, RZ ;  /* 0x0000000c00147227 */ /* 0x000fc800078e00ff */
[----:B------:R-:W-:Y:S01]  /*3ca0*/  @!P2 IMAD.MOV R5, RZ, RZ, -R5 ;  /* 0x000000ffff05a224 */ /* 0x000fe200078e0a05 */
[----:B------:R-:W-:Y:S01]  /*3cb0*/  ISETP.GE.AND P2, PT, R18, RZ, PT ;  /* 0x000000ff1200720c */ /* 0x000fe20003f46270 */
[----:B------:R-:W-:Y:S02]  /*3cc0*/  IMAD.MOV R20, RZ, RZ, -R20 ;  /* 0x000000ffff147224 */ /* 0x000fe400078e0a14 */
[----:B------:R-:W-:Y:S01]  /*3cd0*/  @!P4 IMAD.IADD R4, R4, 0x1, -R2 ;  /* 0x000000010404c824 */ /* 0x000fe200078e0a02 */
[----:B------:R1:W-:Y:S01]  /*3ce0*/  STL [R1+0x120], R5 ;  /* 0x0001200501007387 */ /* 0x0003e20000100800 */
[C---:B------:R-:W-:Y:S01]  /*3cf0*/  IMAD R10, R2.reuse, R11, R10 ;  /* 0x0000000b020a7224 */ /* 0x040fe200078e020a */
[----:B------:R-:W-:Y:S01]  /*3d00*/  ISETP.GE.AND P4, PT, R3, RZ, PT ;  /* 0x000000ff0300720c */ /* 0x000fe20003f86270 */
[----:B0-----:R-:W-:Y:S02]  /*3d10*/  IMAD.MOV.U32 R7, RZ, RZ, R8 ;  /* 0x000000ffff077224 */ /* 0x001fe400078e0008 */
[----:B------:R-:W-:-:S02]  /*3d20*/  IMAD R12, R2, R20, R12 ;  /* 0x00000014020c7224 */ /* 0x000fc400078e020c */
[----:B------:R-:W-:Y:S01]  /*3d30*/  @!P5 IMAD.MOV R7, RZ, RZ, -R7 ;  /* 0x000000ffff07d224 */ /* 0x000fe200078e0a07 */
[----:B------:R-:W-:Y:S01]  /*3d40*/  ISETP.GT.U32.AND P5, PT, R2, R10, PT ;  /* 0x0000000a0200720c */ /* 0x000fe20003fa4070 */
[----:B------:R-:W-:Y:S02]  /*3d50*/  @!P1 IMAD.IADD R24, R24, 0x1, -R2 ;  /* 0x0000000118189824 */ /* 0x000fe400078e0a02 */
[----:B-1----:R-:W-:Y:S01]  /*3d60*/  IMAD.MOV.U32 R5, RZ, RZ, R4 ;  /* 0x000000ffff057224 */ /* 0x002fe200078e0004 */
[----:B------:R-:W-:Y:S01]  /*3d70*/  STL [R1+0x110], R7 ;  /* 0x0001100701007387 */ /* 0x000fe20000100800 */
[----:B------:R-:W-:Y:S01]  /*3d80*/  VIADD R3, R28, 0x42 ;  /* 0x000000421c037836 */ /* 0x000fe20000000000 */
[C---:B------:R-:W-:Y:S01]  /*3d90*/  ISETP.GT.U32.AND P1, PT, R2.reuse, R24, PT ;  /* 0x000000180200720c */ /* 0x040fe20003f24070 */
[----:B------:R-:W-:Y:S01]  /*3da0*/  @!P6 IMAD.MOV R5, RZ, RZ, -R5 ;  /* 0x000000ffff05e224 */ /* 0x000fe200078e0a05 */
[----:B------:R-:W-:Y:S01]  /*3db0*/  ISETP.GT.U32.AND P6, PT, R2, R12, PT ;  /* 0x0000000c0200720c */ /* 0x000fe20003fc4070 */
[--C-:B------:R-:W-:Y:S01]  /*3dc0*/  @!P0 IMAD.IADD R19, R19, 0x1, -R2.reuse ;  /* 0x0000000113138824 */ /* 0x100fe200078e0a02 */
[----:B------:R-:W-:Y:S01]  /*3dd0*/  IABS R17, R3 ;  /* 0x0000000300117213 */ /* 0x000fe20000000000 */
[----:B------:R-:W-:Y:S01]  /*3de0*/  VIADD R11, R28, 0x41 ;  /* 0x000000411c0b7836 */ /* 0x000fe20000000000 */
[----:B------:R0:W-:Y:S01]  /*3df0*/  STL [R1+0x11c], R5 ;  /* 0x00011c0501007387 */ /* 0x0001e20000100800 */
[----:B------:R-:W-:Y:S01]  /*3e00*/  @!P5 IMAD.IADD R10, R10, 0x1, -R2 ;  /* 0x000000010a0ad824 */ /* 0x000fe200078e0a02 */
[----:B------:R-:W-:Y:S01]  /*3e10*/  ISETP.GT.U32.AND P0, PT, R2, R19, PT ;  /* 0x000000130200720c */ /* 0x000fe20003f04070 */
[----:B------:R-:W-:Y:S01]  /*3e20*/  IMAD.HI.U32 R18, R0, R17, RZ ;  /* 0x0000001100127227 */ /* 0x000fe200078e00ff */
[----:B------:R-:W-:-:S02]  /*3e30*/  IABS R4, R11 ;  /* 0x0000000b00047213 */ /* 0x000fc40000000000 */
[----:B------:R-:W-:Y:S01]  /*3e40*/  ISETP.GT.U32.AND P5, PT, R2, R10, PT ;  /* 0x0000000a0200720c */ /* 0x000fe20003fa4070 */
[--C-:B------:R-:W-:Y:S01]  /*3e50*/  @!P1 IMAD.IADD R24, R24, 0x1, -R2.reuse ;  /* 0x0000000118189824 */ /* 0x100fe200078e0a02 */
[----:B------:R-:W-:Y:S01]  /*3e60*/  ISETP.GE.AND P1, PT, R3, RZ, PT ;  /* 0x000000ff0300720c */ /* 0x000fe20003f26270 */
[----:B------:R-:W-:Y:S02]  /*3e70*/  @!P6 IMAD.IADD R12, R12, 0x1, -R2 ;  /* 0x000000010c0ce824 */ /* 0x000fe400078e0a02 */
[----:B------:R-:W-:-:S03]  /*3e80*/  IMAD.HI.U32 R3, R0, R4, RZ ;  /* 0x0000000400037227 */ /* 0x000fc600078e00ff */
[C---:B------:R-:W-:Y:S01]  /*3e90*/  ISETP.GT.U32.AND P6, PT, R2.reuse, R12, PT ;  /* 0x0000000c0200720c */ /* 0x040fe20003fc4070 */
[----:B------:R-:W-:Y:S02]  /*3ea0*/  IMAD.MOV R18, RZ, RZ, -R18 ;  /* 0x000000ffff127224 */ /* 0x000fe400078e0a12 */
[----:B------:R-:W-:Y:S02]  /*3eb0*/  IMAD.MOV R3, RZ, RZ, -R3 ;  /* 0x000000ffff037224 */ /* 0x000fe400078e0a03 */
[----:B------:R-:W-:Y:S02]  /*3ec0*/  IMAD R17, R2, R18, R17 ;  /* 0x0000001202117224 */ /* 0x000fe400078e0211 */
[----:B------:R-:W-:Y:S01]  /*3ed0*/  @!P0 IMAD.IADD R19, R19, 0x1, -R2 ;  /* 0x0000000113138824 */ /* 0x000fe200078e0a02 */
[----:B------:R-:W-:Y:S01]  /*3ee0*/  ISETP.GE.AND P0, PT, R6, RZ, PT ;  /* 0x000000ff0600720c */ /* 0x000fe20003f06270 */
[----:B------:R-:W-:Y:S02]  /*3ef0*/  VIADD R8, R28, 0x40 ;  /* 0x000000401c087836 */ /* 0x000fe40000000000 */
[----:B------:R-:W-:-:S02]  /*3f00*/  IMAD R4, R2, R3, R4 ;  /* 0x0000000302047224 */ /* 0x000fc400078e0204 */
[--C-:B------:R-:W-:Y:S01]  /*3f10*/  @!P5 IMAD.IADD R10, R10, 0x1, -R2.reuse ;  /* 0x000000010a0ad824 */ /* 0x100fe200078e0a02 */
[----:B------:R-:W-:Y:S01]  /*3f20*/  ISETP.GT.U32.AND P5, PT, R2, R17, PT ;  /* 0x000000110200720c */ /* 0x000fe20003fa4070 */
[----:B0-----:R-:W-:Y:S01]  /*3f30*/  IMAD.MOV.U32 R5, RZ, RZ, R19 ;  /* 0x000000ffff057224 */ /* 0x001fe200078e0013 */
[----:B------:R-:W-:Y:S01]  /*3f40*/  IABS R6, R8 ;  /* 0x0000000800067213 */ /* 0x000fe20000000000 */
[----:B------:R-:W-:Y:S01]  /*3f50*/  @!P6 IMAD.IADD R12, R12, 0x1, -R2 ;  /* 0x000000010c0ce824 */ /* 0x000fe200078e0a02 */
[----:B------:R-:W-:Y:S01]  /*3f60*/  ISETP.GT.U32.AND P6, PT, R2, R4, PT ;  /* 0x000000040200720c */ /* 0x000fe20003fc4070 */
[----:B------:R-:W-:Y:S01]  /*3f70*/  @!P2 IMAD.MOV R5, RZ, RZ, -R5 ;  /* 0x000000ffff05a224 */ /* 0x000fe200078e0a05 */
[----:B------:R-:W-:Y:S01]  /*3f80*/  ISETP.GE.AND P2, PT, R11, RZ, PT ;  /* 0x000000ff0b00720c */ /* 0x000fe20003f46270 */
[----:B------:R-:W-:-:S03]  /*3f90*/  IMAD.HI.U32 R11, R0, R6, RZ ;  /* 0x00000006000b7227 */ /* 0x000fc600078e00ff */
[----:B------:R0:W-:Y:S01]  /*3fa0*/  STL [R1+0x114], R5 ;  /* 0x0001140501007387 */ /* 0x0001e20000100800 */
[----:B------:R-:W-:Y:S02]  /*3fb0*/  VIADD R19, R28, 0x3f ;  /* 0x0000003f1c137836 */ /* 0x000fe40000000000 */
[----:B------:R-:W-:Y:S02]  /*3fc0*/  IMAD.MOV R11, RZ, RZ, -R11 ;  /* 0x000000ffff0b7224 */ /* 0x000fe400078e0a0b */
[----:B------:R-:W-:Y:S01]  /*3fd0*/  @!P5 IMAD.IADD R17, R17, 0x1, -R2 ;  /* 0x000000011111d824 */ /* 0x000fe200078e0a02 */
[----:B------:R-:W-:Y:S01]  /*3fe0*/  IABS R22, R19 ;  /* 0x0000001300167213 */ /* 0x000fe20000000000 */
[----:B------:R-:W-:Y:S02]  /*3ff0*/  IMAD R6, R2, R11, R6 ;  /* 0x0000000b02067224 */ /* 0x000fe400078e0206 */
[----:B------:R-:W-:Y:S02]  /*4000*/  VIADD R20, R28, 0x3e ;  /* 0x0000003e1c147836 */ /* 0x000fe40000000000 */
[----:B0-----:R-:W-:Y:S01]  /*4010*/  IMAD.MOV.U32 R5, RZ, RZ, R24 ;  /* 0x000000ffff057224 */ /* 0x001fe200078e0018 */
[----:B------:R-:W-:Y:S01]  /*4020*/  ISETP.GT.U32.AND P5, PT, R2, R6, PT ;  /* 0x000000060200720c */ /* 0x000fe20003fa4070 */
[----:B------:R-:W-:Y:S01]  /*4030*/  @!P6 IMAD.IADD R4, R4, 0x1, -R2 ;  /* 0x000000010404e824 */ /* 0x000fe200078e0a02 */
[----:B------:R-:W-:Y:S01]  /*4040*/  ISETP.GT.U32.AND P6, PT, R2, R17, PT ;  /* 0x000000110200720c */ /* 0x000fe20003fc4070 */
[----:B------:R-:W-:Y:S01]  /*4050*/  VIADD R3, R28, 0x3d ;  /* 0x0000003d1c037836 */ /* 0x000fe20000000000 */
[----:B------:R-:W-:Y:S01]  /*4060*/  IABS R21, R20 ;  /* 0x0000001400157213 */ /* 0x000fe20000000000 */
[----:B------:R-:W-:-:S03]  /*4070*/  IMAD.HI.U32 R25, R0, R22, RZ ;  /* 0x0000001600197227 */ /* 0x000fc600078e00ff */
[----:B------:R-:W-:Y:S01]  /*4080*/  IABS R11, R3 ;  /* 0x00000003000b7213 */ /* 0x000fe20000000000 */
[----:B------:R-:W-:Y:S01]  /*4090*/  @!P3 IMAD.MOV R5, RZ, RZ, -R5 ;  /* 0x000000ffff05b224 */ /* 0x000fe200078e0a05 */
[----:B------:R-:W-:Y:S01]  /*40a0*/  ISETP.GE.AND P3, PT, R8, RZ, PT ;  /* 0x000000ff0800720c */ /* 0x000fe20003f66270 */
[----:B------:R-:W-:Y:S02]  /*40b0*/  IMAD.MOV R25, RZ, RZ, -R25 ;  /* 0x000000ffff197224 */ /* 0x000fe400078e0a19 */
[----:B------:R-:W-:Y:S01]  /*40c0*/  IMAD.HI.U32 R23, R0, R21, RZ ;  /* 0x0000001500177227 */ /* 0x000fe200078e00ff */
[----:B------:R0:W-:Y:S03]  /*40d0*/  STL [R1+0x108], R5 ;  /* 0x0001080501007387 */ /* 0x0001e60000100800 */
[----:B------:R-:W-:Y:S02]  /*40e0*/  IMAD R8, R2, R25, R22 ;  /* 0x0000001902087224 */ /* 0x000fe400078e0216 */
[----:B------:R-:W-:-:S02]  /*40f0*/  IMAD.MOV.U32 R24, RZ, RZ, R11 ;  /* 0x000000ffff187224 */ /* 0x000fc400078e000b */
[----:B------:R-:W-:Y:S02]  /*4100*/  IMAD.MOV R23, RZ, RZ, -R23 ;  /* 0x000000ffff177224 */ /* 0x000fe400078e0a17 */
[----:B------:R-:W-:Y:S01]  /*4110*/  @!P6 IMAD.IADD R17, R17, 0x1, -R2 ;  /* 0x000000011111e824 */ /* 0x000fe200078e0a02 */
[----:B------:R-:W-:Y:S01]  /*4120*/  ISETP.GT.U32.AND P6, PT, R2, R8, PT ;  /* 0x000000080200720c */ /* 0x000fe20003fc4070 */
[----:B0-----:R-:W-:Y:S02]  /*4130*/  IMAD.MOV.U32 R5, RZ, RZ, R10 ;  /* 0x000000ffff057224 */ /* 0x001fe400078e000a */
[----:B------:R-:W-:-:S04]  /*4140*/  IMAD.HI.U32 R10, R0, R24, RZ ;  /* 0x00000018000a7227 */ /* 0x000fc800078e00ff */
[----:B------:R-:W-:Y:S01]  /*4150*/  @!P4 IMAD.MOV R5, RZ, RZ, -R5 ;  /* 0x000000ffff05c224 */ /* 0x000fe200078e0a05 */
[----:B------:R-:W-:Y:S01]  /*4160*/  ISETP.GT.U32.AND P4, PT, R2, R4, PT ;  /* 0x000000040200720c */ /* 0x000fe20003f84070 */
[----:B------:R-:W-:Y:S02]  /*4170*/  @!P5 IMAD.IADD R6, R6, 0x1, -R2 ;  /* 0x000000010606d824 */ /* 0x000fe400078e0a02 */
[----:B------:R-:W-:Y:S01]  /*4180*/  IMAD R11, R2, R23, R21 ;  /* 0x00000017020b7224 */ /* 0x000fe200078e0215 */
[----:B------:R0:W-:Y:S01]  /*4190*/  STL [R1+0x100], R5 ;  /* 0x0001000501007387 */ /* 0x0001e20000100800 */
[----:B------:R-:W-:Y:S01]  /*41a0*/  VIADD R18, R28, 0x3c ;  /* 0x0000003c1c127836 */ /* 0x000fe20000000000 */
[----:B------:R-:W-:Y:S01]  /*41b0*/  ISETP.GT.U32.AND P5, PT, R2, R6, PT ;  /* 0x000000060200720c */ /* 0x000fe20003fa4070 */
[----:B------:R-:W-:Y:S02]  /*41c0*/  IMAD.MOV R10, RZ, RZ, -R10 ;  /* 0x000000ffff0a7224 */ /* 0x000fe400078e0a0a */
[----:B------:R-:W-:Y:S01]  /*41d0*/  IMAD.MOV.U32 R7, RZ, RZ, R12 ;  /* 0x000000ffff077224 */ /* 0x000fe200078e000c */
[----:B------:R-:W-:Y:S01]  /*41e0*/  IABS R22, R18 ;  /* 0x0000001200167213 */ /* 0x000fe20000000000 */
[----:B------:R-:W-:-:S02]  /*41f0*/  @!P6 IMAD.IADD R8, R8, 0x1, -R2 ;  /* 0x000000010808e824 */ /* 0x000fc400078e0a02 */
[----:B------:R-:W-:Y:S01]  /*4200*/  @!P0 IMAD.MOV R7, RZ, RZ, -R7 ;  /* 0x000000ffff078224 */ /* 0x000fe200078e0a07 */
[----:B------:R-:W-:Y:S01]  /*4210*/  ISETP.GE.AND P0, PT, R19, RZ, PT ;  /* 0x000000ff1300720c */ /* 0x000fe20003f06270 */
[----:B0-----:R-:W-:Y:S02]  /*4220*/  IMAD.MOV.U32 R5, RZ, RZ, R17 ;  /* 0x000000ffff057224 */ /* 0x001fe400078e0011 */
[C---:B------:R-:W-:Y:S01]  /*4230*/  IMAD R17, R2.reuse, R10, R24 ;  /* 0x0000000a02117224 */ /* 0x040fe200078e0218 */
[----:B------:R-:W-:Y:S01]  /*4240*/  STL [R1+0xf8], R7 ;  /* 0x0000f80701007387 */ /* 0x000fe20000100800 */
[----:B------:R-:W-:Y:S01]  /*4250*/  @!P1 IMAD.MOV R5, RZ, RZ, -R5 ;  /* 0x000000ffff059224 */ /* 0x000fe200078e0a05 */
[----:B------:R-:W-:Y:S01]  /*4260*/  ISETP.GT.U32.AND P1, PT, R2, R11, PT ;  /* 0x0000000b0200720c */ /* 0x000fe20003f24070 */
[----:B------:R-:W-:Y:S01]  /*4270*/  @!P4 IMAD.IADD R4, R4, 0x1, -R2 ;  /* 0x000000010404c824 */ /* 0x000fe200078e0a02 */
[----:B------:R-:W-:Y:S01]  /*4280*/  ISETP.GT.U32.AND P6, PT, R2, R17, PT ;  /* 0x000000110200720c */ /* 0x000fe20003fc4070 */
[----:B------:R-:W-:Y:S01]  /*4290*/  IMAD.HI.U32 R12, R0, R22, RZ ;  /* 0x00000016000c7227 */ /* 0x000fe200078e00ff */
[----:B------:R0:W-:Y:S01]  /*42a0*/  STL [R1+0xf4], R5 ;  /* 0x0000f40501007387 */ /* 0x0001e20000100800 */
[----:B------:R-:W-:-:S02]  /*42b0*/  ISETP.GE.AND P4, PT, R20, RZ, PT ;  /* 0x000000ff1400720c */ /* 0x000fc40003f86270 */
[----:B------:R-:W-:Y:S02]  /*42c0*/  IMAD.MOV R12, RZ, RZ, -R12 ;  /* 0x000000ffff0c7224 */ /* 0x000fe400078e0a0c */
[----:B------:R-:W-:Y:S01]  /*42d0*/  @!P5 IMAD.IADD R6, R6, 0x1, -R2 ;  /* 0x000000010606d824 */ /* 0x000fe200078e0a02 */
[----:B------:R-:W-:Y:S01]  /*42e0*/  ISETP.GE.AND P5, PT, R3, RZ, PT ;  /* 0x000000ff0300720c */ /* 0x000fe20003fa6270 */
[----:B------:R-:W-:Y:S02]  /*42f0*/  IMAD R3, R2, R12, R22 ;  /* 0x0000000c02037224 */ /* 0x000fe400078e0216 */
[----:B------:R-:W-:Y:S02]  /*4300*/  @!P1 IMAD.IADD R11, R11, 0x1, -R2 ;  /* 0x000000010b0b9824 */ /* 0x000fe400078e0a02 */
[----:B0-----:R-:W-:Y:S02]  /*4310*/  IMAD.MOV.U32 R5, RZ, RZ, R4 ;  /* 0x000000ffff057224 */ /* 0x001fe400078e0004 */
[----:B------:R-:W-:Y:S01]  /*4320*/  VIADD R12, R28, 0x3b ;  /* 0x0000003b1c0c7836 */ /* 0x000fe20000000000 */
[C---:B------:R-:W-:Y:S01]  /*4330*/  ISETP.GT.U32.AND P1, PT, R2.reuse, R11, PT ;  /* 0x0000000b0200720c */ /* 0x040fe20003f24070 */
[----:B------:R-:W-:Y:S01]  /*4340*/  @!P2 IMAD.MOV R5, RZ, RZ, -R5 ;  /* 0x000000ffff05a224 */ /* 0x000fe200078e0a05 */
[----:B------:R-:W-:Y:S01]  /*4350*/  ISETP.GT.U32.AND P2, PT, R2, R8, PT ;  /* 0x000000080200720c */ /* 0x000fe20003f44070 */
[----:B------:R-:W-:Y:S01]  /*4360*/  @!P6 IMAD.IADD R17, R17, 0x1, -R2 ;  /* 0x000000011111e824 */ /* 0x000fe200078e0a02 */
[----:B------:R-:W-:Y:S01]  /*4370*/  IABS R22, R12 ;  /* 0x0000000c00167213 */ /* 0x000fe20000000000 */
[C---:B------:R-:W-:Y:S01]  /*4380*/  VIADD R20, R28.reuse, 0x39 ;  /* 0x000000391c147836 */ /* 0x040fe20000000000 */
[----:B------:R0:W-:Y:S01]  /*4390*/  STL [R1+0xf0], R5 ;  /* 0x0000f00501007387 */ /* 0x0001e20000100800 */
[----:B------:R-:W-:Y:S01]  /*43a0*/  VIADD R21, R28, 0x38 ;  /* 0x000000381c157836 */ /* 0x000fe20000000000 */
[----:B------:R-:W-:Y:S01]  /*43b0*/  ISETP.GT.U32.AND P6, PT, R2, R17, PT ;  /* 0x000000110200720c */ /* 0x000fe20003fc4070 */
[----:B------:R-:W-:Y:S01]  /*43c0*/  IMAD.HI.U32 R24, R0, R22, RZ ;  /* 0x0000001600187227 */ /* 0x000fe200078e00ff */
[----:B------:R-:W-:-:S02]  /*43d0*/  IABS R10, R20 ;  /* 0x00000014000a7213 */ /* 0x000fc40000000000 */
[----:B------:R-:W-:Y:S01]  /*43e0*/  IABS R4, R21 ;  /* 0x0000001500047213 */ /* 0x000fe20000000000 */
[----:B------:R-:W-:Y:S02]  /*43f0*/  IMAD.MOV R24, RZ, RZ, -R24 ;  /* 0x000000ffff187224 */ /* 0x000fe400078e0a18 */
[--C-:B------:R-:W-:Y:S01]  /*4400*/  @!P2 IMAD.IADD R8, R8, 0x1, -R2.reuse ;  /* 0x000000010808a824 */ /* 0x100fe200078e0a02 */
[----:B------:R-:W-:Y:S01]  /*4410*/  ISETP.GT.U32.AND P2, PT, R2, R3, PT ;  /* 0x000000030200720c */ /* 0x000fe20003f44070 */
[----:B------:R-:W-:Y:S01]  /*4420*/  @!P1 IMAD.IADD R11, R11, 0x1, -R2 ;  /* 0x000000010b0b9824 */ /* 0x000fe200078e0a02 */
[----:B------:R-:W-:Y:S01]  /*4430*/  ISETP.GE.AND P1, PT, R18, RZ, PT ;  /* 0x000000ff1200720c */ /* 0x000fe20003f26270 */
[----:B------:R-:W-:Y:S02]  /*4440*/  IMAD R18, R2, R24, R22 ;  /* 0x0000001802127224 */ /* 0x000fe400078e0216 */
[----:B------:R-:W-:-:S04]  /*4450*/  IMAD.HI.U32 R25, R0, R10, RZ ;  /* 0x0000000a00197227 */ /* 0x000fc800078e00ff */
[--C-:B------:R-:W-:Y:S01]  /*4460*/  @!P6 IMAD.IADD R17, R17, 0x1, -R2.reuse ;  /* 0x000000011111e824 */ /* 0x100fe200078e0a02 */
[----:B------:R-:W-:Y:S01]  /*4470*/  ISETP.GT.U32.AND P6, PT, R2, R18, PT ;  /* 0x000000120200720c */ /* 0x000fe20003fc4070 */
[----:B------:R-:W-:Y:S02]  /*4480*/  VIADD R19, R28, 0x3a ;  /* 0x0000003a1c137836 */ /* 0x000fe40000000000 */
[----:B------:R-:W-:Y:S02]  /*4490*/  IMAD.MOV R25, RZ, RZ, -R25 ;  /* 0x000000ffff197224 */ /* 0x000fe400078e0a19 */
[----:B------:R-:W-:Y:S01]  /*44a0*/  @!P2 IMAD.IADD R3, R3, 0x1, -R2 ;  /* 0x000000010303a824 */ /* 0x000fe200078e0a02 */
[----:B------:R-:W-:Y:S01]  /*44b0*/  IABS R23, R19 ;  /* 0x0000001300177213 */ /* 0x000fe20000000000 */
[----:B0-----:R-:W-:Y:S01]  /*44c0*/  IMAD.MOV.U32 R5, RZ, RZ, R8 ;  /* 0x000000ffff057224 */ /* 0x001fe200078e0008 */
[----:B------:R-:W-:Y:S01]  /*44d0*/  ISETP.GE.AND P2, PT, R12, RZ, PT ;  /* 0x000000ff0c00720c */ /* 0x000fe20003f46270 */
[----:B------:R-:W-:-:S02]  /*44e0*/  IMAD R10, R2, R25, R10 ;  /* 0x00000019020a7224 */ /* 0x000fc400078e020a */
[----:B------:R-:W-:Y:S01]  /*44f0*/  @!P3 IMAD.MOV R6, RZ, RZ, -R6 ;  /* 0x000000ffff06b224 */ /* 0x000fe200078e0a06 */
[----:B------:R-:W-:Y:S01]  /*4500*/  ISETP.GT.U32.AND P3, PT, R2, R3, PT ;  /* 0x000000030200720c */ /* 0x000fe20003f64070 */
[----:B------:R-:W-:Y:S02]  /*4510*/  IMAD.MOV.U32 R7, RZ, RZ, R11 ;  /* 0x000000ffff077224 */ /* 0x000fe400078e000b */
[----:B------:R-:W-:Y:S01]  /*4520*/  IMAD.HI.U32 R24, R0, R4, RZ ;  /* 0x0000000400187227 */ /* 0x000fe200078e00ff */
[----:B------:R-:W-:Y:S03]  /*4530*/  STL [R1+0xec], R6 ;  /* 0x0000ec0601007387 */ /* 0x000fe60000100800 */
[----:B------:R-:W-:Y:S02]  /*4540*/  @!P0 IMAD.MOV R5, RZ, RZ, -R5 ;  /* 0x000000ffff058224 */ /* 0x000fe400078e0a05 */
[----:B------:R-:W-:Y:S01]  /*4550*/  @!P4 IMAD.MOV R7, RZ, RZ, -R7 ;  /* 0x000000ffff07c224 */ /* 0x000fe200078e0a07 */
[----:B------:R-:W-:Y:S01]  /*4560*/  ISETP.GT.U32.AND P4, PT, R2, R10, PT ;  /* 0x0000000a0200720c */ /* 0x000fe20003f84070 */
[----:B------:R-:W-:Y:S01]  /*4570*/  IMAD.HI.U32 R22, R0, R23, RZ ;  /* 0x0000001700167227 */ /* 0x000fe200078e00ff */
[----:B------:R0:W-:Y:S03]  /*4580*/  STL [R1+0xe8], R5 ;  /* 0x0000e80501007387 */ /* 0x0001e60000100800 */
[----:B------:R-:W-:Y:S01]  /*4590*/  IMAD.MOV R24, RZ, RZ, -R24 ;  /* 0x000000ffff187224 */ /* 0x000fe200078e0a18 */
[----:B------:R-:W-:Y:S01]  /*45a0*/  STL [R1+0xe4], R7 ;  /* 0x0000e40701007387 */ /* 0x000fe20000100800 */
[----:B------:R-:W-:-:S02]  /*45b0*/  VIADD R12, R28, 0x37 ;  /* 0x000000371c0c7836 */ /* 0x000fc40000000000 */
[----:B------:R-:W-:Y:S02]  /*45c0*/  @!P6 IMAD.IADD R18, R18, 0x1, -R2 ;  /* 0x000000011212e824 */ /* 0x000fe400078e0a02 */
[----:B------:R-:W-:Y:S02]  /*45d0*/  IMAD.MOV R22, RZ, RZ, -R22 ;  /* 0x000000ffff167224 */ /* 0x000fe400078e0a16 */
[----:B0-----:R-:W-:Y:S01]  /*45e0*/  IMAD.MOV.U32 R5, RZ, RZ, R17 ;  /* 0x000000ffff057224 */ /* 0x001fe200078e0011 */
[C---:B------:R-:W-:Y:S01]  /*45f0*/  ISETP.GT.U32.AND P0, PT, R2.reuse, R18, PT ;  /* 0x000000120200720c */ /* 0x040fe20003f04070 */
[C---:B------:R-:W-:Y:S01]  /*4600*/  IMAD R4, R2.reuse, R24, R4 ;  /* 0x0000001802047224 */ /* 0x040fe200078e0204 */
[----:B------:R-:W-:Y:S01]  /*4610*/  IABS R24, R12 ;  /* 0x0000000c00187213 */ /* 0x000fe20000000000 */
[----:B------:R-:W-:Y:S01]  /*4620*/  @!P5 IMAD.MOV R5, RZ, RZ, -R5 ;  /* 0x000000ffff05d224 */ /* 0x000fe200078e0a05 */
[----:B------:R-:W-:Y:S01]  /*4630*/  ISETP.GE.AND P5, PT, R19, RZ, PT ;  /* 0x000000ff1300720c */ /* 0x000fe20003fa6270 */
[----:B------:R-:W-:-:S02]  /*4640*/  IMAD R22, R2, R22, R23 ;  /* 0x0000001602167224 */ /* 0x000fc400078e0217 */
[----:B------:R-:W-:Y:S01]  /*4650*/  VIADD R23, R28, 0x36 ;  /* 0x000000361c177836 */ /* 0x000fe20000000000 */
[----:B------:R0:W-:Y:S01]  /*4660*/  STL [R1+0xe0], R5 ;  /* 0x0000e00501007387 */ /* 0x0001e20000100800 */
[----:B------:R-:W-:Y:S01]  /*4670*/  @!P3 IMAD.IADD R3, R3, 0x1, -R2 ;  /* 0x000000010303b824 */ /* 0x000fe200078e0a02 */
[----:B------:R-:W-:Y:S01]  /*4680*/  ISETP.GT.U32.AND P6, PT, R2, R22, PT ;  /* 0x000000160200720c */ /* 0x000fe20003fc4070 */
[----:B------:R-:W-:Y:S01]  /*4690*/  IMAD.MOV.U32 R8, RZ, RZ, R24 ;  /* 0x000000ffff087224 */ /* 0x000fe200078e0018 */
[----:B------:R-:W-:Y:S01]  /*46a0*/  IABS R6, R23 ;  /* 0x0000001700067213 */ /* 0x000fe20000000000 */
[----:B------:R-:W-:Y:S01]  /*46b0*/  @!P4 IMAD.IADD R10, R10, 0x1, -R2 ;  /* 0x000000010a0ac824 */ /* 0x000fe200078e0a02 */
[----:B------:R-:W-:Y:S01]  /*46c0*/  ISETP.GT.U32.AND P3, PT, R2, R4, PT ;  /* 0x000000040200720c */ /* 0x000fe20003f64070 */
[----:B------:R-:W-:-:S04]  /*46d0*/  IMAD.HI.U32 R11, R0, R8, RZ ;  /* 0x00000008000b7227 */ /* 0x000fc800078e00ff */
[----:B0-----:R-:W-:Y:S02]  /*46e0*/  IMAD.MOV.U32 R5, RZ, RZ, R3 ;  /* 0x000000ffff057224 */ /* 0x001fe400078e0003 */
[----:B------:R-:W-:Y:S02]  /*46f0*/  IMAD.MOV R11, RZ, RZ, -R11 ;  /* 0x000000ffff0b7224 */ /* 0x000fe400078e0a0b */
[----:B------:R-:W-:Y:S01]  /*4700*/  @!P1 IMAD.MOV R5, RZ, RZ, -R5 ;  /* 0x000000ffff059224 */ /* 0x000fe200078e0a05 */
[----:B------:R-:W-:Y:S01]  /*4710*/  ISETP.GT.U32.AND P1, PT, R2, R10, PT ;  /* 0x0000000a0200720c */ /* 0x000fe20003f24070 */
[----:B------:R-:W-:Y:S01]  /*4720*/  @!P0 IMAD.IADD R18, R18, 0x1, -R2 ;  /* 0x0000000112128824 */ /* 0x000fe200078e0a02 */
[----:B------:R-:W-:Y:S01]  /*4730*/  ISETP.GE.AND P0, PT, R20, RZ, PT ;  /* 0x000000ff1400720c */ /* 0x000fe20003f06270 */
[----:B------:R-:W-:Y:S01]  /*4740*/  IMAD.HI.U32 R17, R0, R6, RZ ;  /* 0x0000000600117227 */ /* 0x000fe200078e00ff */
[----:B------:R-:W-:Y:S03]  /*4750*/  STL [R1+0xdc], R5 ;  /* 0x0000dc0501007387 */ /* 0x000fe60000100800 */
[----:B------:R-:W-:-:S02]  /*4760*/  IMAD R8, R2, R11, R8 ;  /* 0x0000000b02087224 */ /* 0x000fc400078e0208 */
[----:B------:R-:W-:Y:S02]  /*4770*/  IMAD.MOV R17, RZ, RZ, -R17 ;  /* 0x000000ffff117224 */ /* 0x000fe400078e0a11 */
[----:B------:R-:W-:Y:S02]  /*4780*/  IMAD.MOV.U32 R3, RZ, RZ, R18 ;  /* 0x000000ffff037224 */ /* 0x000fe400078e0012 */
[C---:B------:R-:W-:Y:S02]  /*4790*/  IMAD R6, R2.reuse, R17, R6 ;  /* 0x0000001102067224 */ /* 0x040fe400078e0206 */
[----:B------:R-:W-:Y:S01]  /*47a0*/  @!P2 IMAD.MOV R3, RZ, RZ, -R3 ;  /* 0x000000ffff03a224 */ /* 0x000fe200078e0a03 */
[----:B------:R-:W-:Y:S01]  /*47b0*/  ISETP.GT.U32.AND P2, PT, R2, R8, PT ;  /* 0x000000080200720c */ /* 0x000fe20003f44070 */
[--C-:B------:R-:W-:Y:S01]  /*47c0*/  @!P6 IMAD.IADD R22, R22, 0x1, -R2.reuse ;  /* 0x000000011616e824 */ /* 0x100fe200078e0a02 */
[----:B------:R-:W-:Y:S01]  /*47d0*/  ISETP.GE.AND P6, PT, R21, RZ, PT ;  /* 0x000000ff1500720c */ /* 0x000fe20003fc6270 */
[--C-:B------:R-:W-:Y:S01]  /*47e0*/  @!P1 IMAD.IADD R10, R10, 0x1, -R2.reuse ;  /* 0x000000010a0a9824 */ /* 0x100fe200078e0a02 */
[----:B------:R-:W-:Y:S01]  /*47f0*/  ISETP.GT.U32.AND P1, PT, R2, R6, PT ;  /* 0x000000060200720c */ /* 0x000fe20003f24070 */
[----:B------:R-:W-:Y:S01]  /*4800*/  VIADD R19, R28, 0x35 ;  /* 0x000000351c137836 */ /* 0x000fe20000000000 */
[----:B------:R-:W-:Y:S01]  /*4810*/  ISETP.GT.U32.AND P4, PT, R2, R22, PT ;  /* 0x000000160200720c */ /* 0x000fe20003f84070 */
[----:B------:R-:W-:Y:S01]  /*4820*/  VIADD R17, R28, 0x34 ;  /* 0x000000341c117836 */ /* 0x000fe20000000000 */
[----:B------:R0:W-:Y:S01]  /*4830*/  STL [R1+0xd8], R3 ;  /* 0x0000d80301007387 */ /* 0x0001e20000100800 */
[----:B------:R-:W-:Y:S01]  /*4840*/  @!P3 IMAD.IADD R4, R4, 0x1, -R2 ;  /* 0x000000010404b824 */ /* 0x000fe200078e0a02 */
[----:B------:R-:W-:Y:S01]  /*4850*/  IABS R11, R19 ;  /* 0x00000013000b7213 */ /* 0x000fe20000000000 */
[----:B------:R-:W-:-:S02]  /*4860*/  IMAD.MOV.U32 R7, RZ, RZ, R10 ;  /* 0x000000ffff077224 */ /* 0x000fc400078e000a */
[--C-:B------:R-:W-:Y:S01]  /*4870*/  @!P2 IMAD.IADD R8, R8, 0x1, -R2.reuse ;  /* 0x000000010808a824 */ /* 0x100fe200078e0a02 */
[----:B------:R-:W-:Y:S01]  /*4880*/  ISETP.GT.U32.AND P3, PT, R2, R4, PT ;  /* 0x000000040200720c */ /* 0x000fe20003f64070 */
[----:B------:R-:W-:Y:S01]  /*4890*/  IMAD.HI.U32 R20, R0, R11, RZ ;  /* 0x0000000b00147227 */ /* 0x000fe200078e00ff */
[----:B------:R-:W-:Y:S02]  /*48a0*/  ISETP.GE.AND P2, PT, R19, RZ, PT ;  /* 0x000000ff1300720c */ /* 0x000fe40003f46270 */
[----:B0-----:R-:W-:Y:S01]  /*48b0*/  IABS R3, R17 ;  /* 0x0000001100037213 */ /* 0x001fe20000000000 */
[--C-:B------:R-:W-:Y:S01]  /*48c0*/  @!P1 IMAD.IADD R6, R6, 0x1, -R2.reuse ;  /* 0x0000000106069824 */ /* 0x100fe200078e0a02 */
[----:B------:R-:W-:Y:S01]  /*48d0*/  ISETP.GT.U32.AND P1, PT, R2, R8, PT ;  /* 0x000000080200720c */ /* 0x000fe20003f24070 */
[----:B------:R-:W-:Y:S01]  /*48e0*/  @!P4 IMAD.IADD R22, R22, 0x1, -R2 ;  /* 0x000000011616c824 */ /* 0x000fe200078e0a02 */
[----:B------:R-:W-:Y:S01]  /*48f0*/  ISETP.GE.AND P4, PT, R12, RZ, PT ;  /* 0x000000ff0c00720c */ /* 0x000fe20003f86270 */
[----:B------:R-:W-:-:S04]  /*4900*/  IMAD.HI.U32 R18, R0, R3, RZ ;  /* 0x0000000300127227 */ /* 0x000fc800078e00ff */
[----:B------:R-:W-:Y:S02]  /*4910*/  IMAD.MOV R20, RZ, RZ, -R20 ;  /* 0x000000ffff147224 */ /* 0x000fe400078e0a14 */
[----:B------:R-:W-:Y:S02]  /*4920*/  VIADD R12, R28, 0x33 ;  /* 0x000000331c0c7836 */ /* 0x000fe40000000000 */
[----:B------:R-:W-:Y:S02]  /*4930*/  IMAD.MOV.U32 R5, RZ, RZ, R22 ;  /* 0x000000ffff057224 */ /* 0x000fe400078e0016 */
[----:B------:R-:W-:Y:S01]  /*4940*/  IMAD.MOV R18, RZ, RZ, -R18 ;  /* 0x000000ffff127224 */ /* 0x000fe200078e0a12 */
[----:B------:R-:W-:Y:S01]  /*4950*/  IABS R19, R12 ;  /* 0x0000000c00137213 */ /* 0x000fe20000000000 */
[C---:B------:R-:W-:Y:S02]  /*4960*/  IMAD R11, R2.reuse, R20, R11 ;  /* 0x00000014020b7224 */ /* 0x040fe400078e020b */
[----:B------:R-:W-:Y:S01]  /*4970*/  @!P5 IMAD.MOV R5, RZ, RZ, -R5 ;  /* 0x000000ffff05d224 */ /* 0x000fe200078e0a05 */
[C---:B------:R-:W-:Y:S01]  /*4980*/  ISETP.GT.U32.AND P5, PT, R2.reuse, R6, PT ;  /* 0x000000060200720c */ /* 0x040fe20003fa4070 */
[----:B------:R-:W-:-:S02]  /*4990*/  IMAD R3, R2, R18, R3 ;  /* 0x0000001202037224 */ /* 0x000fc400078e0203 */
[----:B------:R-:W-:Y:S01]  /*49a0*/  @!P0 IMAD.MOV R7, RZ, RZ, -R7 ;  /* 0x000000ffff078224 */ /* 0x000fe200078e0a07 */
[----:B------:R-:W-:Y:S01]  /*49b0*/  ISETP.GT.U32.AND P0, PT, R2, R11, PT ;  /* 0x0000000b0200720c */ /* 0x000fe20003f04070 */
[--C-:B------:R-:W-:Y:S01]  /*49c0*/  @!P3 IMAD.IADD R4, R4, 0x1, -R2.reuse ;  /* 0x000000010404b824 */ /* 0x100fe200078e0a02 */
[----:B------:R0:W-:Y:S01]  /*49d0*/  STL [R1+0xb8], R5 ;  /* 0x0000b80501007387 */ /* 0x0001e20000100800 */
[--C-:B------:R-:W-:Y:S01]  /*49e0*/  @!P1 IMAD.IADD R8, R8, 0x1, -R2.reuse ;  /* 0x0000000108089824 */ /* 0x100fe200078e0a02 */
[----:B------:R-:W-:Y:S01]  /*49f0*/  ISETP.GT.U32.AND P1, PT, R2, R3, PT ;  /* 0x000000030200720c */ /* 0x000fe20003f24070 */
[----:B------:R-:W-:Y:S01]  /*4a00*/  IMAD.MOV.U32 R22, RZ, RZ, R19 ;  /* 0x000000ffff167224 */ /* 0x000fe200078e0013 */
[----:B------:R-:W-:Y:S01]  /*4a10*/  ISETP.GE.AND P3, PT, R23, RZ, PT ;  /* 0x000000ff1700720c */ /* 0x000fe20003f66270 */
[----:B------:R-:W-:Y:S01]  /*4a20*/  STL [R1+0xbc], R7 ;  /* 0x0000bc0701007387 */ /* 0x000fe20000100800 */
[----:B------:R-:W-:Y:S02]  /*4a30*/  VIADD R24, R28, 0x32 ;  /* 0x000000321c187836 */ /* 0x000fe40000000000 */
[----:B------:R-:W-:Y:S01]  /*4a40*/  @!P5 IMAD.IADD R6, R6, 0x1, -R2 ;  /* 0x000000010606d824 */ /* 0x000fe200078e0a02 */
[----:B------:R-:W-:Y:S01]  /*4a50*/  ISETP.GE.AND P5, PT, R12, RZ, PT ;  /* 0x000000ff0c00720c */ /* 0x000fe20003fa6270 */
[----:B0-----:R-:W-:-:S02]  /*4a60*/  IMAD.MOV.U32 R5, RZ, RZ, R4 ;  /* 0x000000ffff057224 */ /* 0x001fc400078e0004 */
[----:B------:R-:W-:-:S04]  /*4a70*/  IMAD.HI.U32 R4, R0, R22, RZ ;  /* 0x0000001600047227 */ /* 0x000fc800078e00ff */
[----:B------:R-:W-:Y:S02]  /*4a80*/  IMAD.MOV R4, RZ, RZ, -R4 ;  /* 0x000000ffff047224 */ /* 0x000fe400078e0a04 */
[----:B------:R-:W-:Y:S01]  /*4a90*/  @!P6 IMAD.MOV R5, RZ, RZ, -R5 ;  /* 0x000000ffff05e224 */ /* 0x000fe200078e0a05 */
[----:B------:R-:W-:Y:S01]  /*4aa0*/  ISETP.GE.AND P6, PT, R17, RZ, PT ;  /* 0x000000ff1100720c */ /* 0x000fe20003fc6270 */
[----:B------:R-:W-:Y:S02]  /*4ab0*/  @!P0 IMAD.IADD R11, R11, 0x1, -R2 ;  /* 0x000000010b0b8824 */ /* 0x000fe400078e0a02 */
[C---:B------:R-:W-:Y:S01]  /*4ac0*/  IMAD R22, R2.reuse, R4, R22 ;  /* 0x0000000402167224 */ /* 0x040fe200078e0216 */
[----:B------:R0:W-:Y:S01]  /*4ad0*/  STL [R1+0xd0], R5 ;  /* 0x0000d00501007387 */ /* 0x0001e20000100800 */
[----:B------:R-:W-:Y:S01]  /*4ae0*/  @!P1 IMAD.IADD R3, R3, 0x1, -R2 ;  /* 0x0000000103039824 */ /* 0x000fe200078e0a02 */
[----:B------:R-:W-:Y:S01]  /*4af0*/  ISETP.GT.U32.AND P0, PT, R2, R11, PT ;  /* 0x0000000b0200720c */ /* 0x000fe20003f04070 */
[----:B------:R-:W-:-:S02]  /*4b00*/  IMAD.MOV.U32 R4, RZ, RZ, R6 ;  /* 0x000000ffff047224 */ /* 0x000fc400078e0006 */
[----:B------:R-:W-:Y:S01]  /*4b10*/  VIADD R12, R28, 0x31 ;  /* 0x000000311c0c7836 */ /* 0x000fe20000000000 */
[C---:B------:R-:W-:Y:S01]  /*4b20*/  ISETP.GT.U32.AND P1, PT, R2.reuse, R3, PT ;  /* 0x000000030200720c */ /* 0x040fe20003f24070 */
[----:B------:R-:W-:Y:S01]  /*4b30*/  @!P3 IMAD.MOV R4, RZ, RZ, -R4 ;  /* 0x000000ffff04b224 */ /* 0x000fe200078e0a04 */
[----:B------:R-:W-:Y:S01]  /*4b40*/  ISETP.GT.U32.AND P3, PT, R2, R22, PT ;  /* 0x000000160200720c */ /* 0x000fe20003f64070 */
[C---:B------:R-:W-:Y:S01]  /*4b50*/  VIADD R10, R28.reuse, 0x30 ;  /* 0x000000301c0a7836 */ /* 0x040fe20000000000 */
[----:B------:R-:W-:Y:S01]  /*4b60*/  IABS R17, R12 ;  /* 0x0000000c00117213 */ /* 0x000fe20000000000 */
[----:B0-----:R-:W-:Y:S02]  /*4b70*/  IMAD.MOV.U32 R5, RZ, RZ, R8 ;  /* 0x000000ffff057224 */ /* 0x001fe400078e0008 */
[----:B------:R-:W-:Y:S01]  /*4b80*/  VIADD R19, R28, 0x2c ;  /* 0x0000002c1c137836 */ /* 0x000fe20000000000 */
[----:B------:R-:W-:Y:S01]  /*4b90*/  IABS R8, R10 ;  /* 0x0000000a00087213 */ /* 0x000fe20000000000 */
[----:B------:R-:W-:Y:S01]  /*4ba0*/  @!P4 IMAD.MOV R5, RZ, RZ, -R5 ;  /* 0x000000ffff05c224 */ /* 0x000fe200078e0a05 */
[----:B------:R-:W-:Y:S01]  /*4bb0*/  ISETP.GE.AND P4, PT, R24, RZ, PT ;  /* 0x000000ff1800720c */ /* 0x000fe20003f86270 */
[--C-:B------:R-:W-:Y:S01]  /*4bc0*/  @!P0 IMAD.IADD R11, R11, 0x1, -R2.reuse ;  /* 0x000000010b0b8824 */ /* 0x100fe200078e0a02 */
[----:B------:R-:W-:Y:S01]  /*4bd0*/  IABS R24, R24 ;  /* 0x0000001800187213 */ /* 0x000fe20000000000 */
[--C-:B------:R-:W-:Y:S01]  /*4be0*/  @!P1 IMAD.IADD R3, R3, 0x1, -R2.reuse ;  /* 0x0000000103039824 */ /* 0x100fe200078e0a02 */
[----:B------:R-:W-:Y:S01]  /*4bf0*/  ISETP.GE.AND P0, PT, R12, RZ, PT ;  /* 0x000000ff0c00720c */ /* 0x000fe20003f06270 */
[----:B------:R-:W-:Y:S01]  /*4c00*/  @!P3 IMAD.IADD R22, R22, 0x1, -R2 ;  /* 0x000000011616b824 */ /* 0x000fe200078e0a02 */
[----:B------:R0:W-:Y:S01]  /*4c10*/  STL [R1+0xd4], R5 ;  /* 0x0000d40501007387 */ /* 0x0001e20000100800 */
[----:B------:R-:W-:Y:S01]  /*4c20*/  IMAD.HI.U32 R18, R0, R24, RZ ;  /* 0x0000001800127227 */ /* 0x000fe200078e00ff */
[----:B------:R-:W-:-:S02]  /*4c30*/  ISETP.GE.AND P1, PT, R10, RZ, PT ;  /* 0x000000ff0a00720c */ /* 0x000fc40003f26270 */
[----:B------:R-:W-:Y:S01]  /*4c40*/  ISETP.GT.U32.AND P3, PT, R2, R22, PT ;  /* 0x000000160200720c */ /* 0x000fe20003f64070 */
[----:B------:R-:W-:Y:S01]  /*4c50*/  IMAD.MOV R12, RZ, RZ, -R18 ;  /* 0x000000ffff0c7224 */ /* 0x000fe200078e0a12 */
[----:B------:R1:W-:Y:S01]  /*4c60*/  STL [R1+0x1bc], R4 ;  /* 0x0001bc0401007387 */ /* 0x0003e20000100800 */
[----:B------:R-:W-:-:S04]  /*4c70*/  IMAD.HI.U32 R6, R0, R17, RZ ;  /* 0x0000001100067227 */ /* 0x000fc800078e00ff */
[C---:B------:R-:W-:Y:S01]  /*4c80*/  IMAD R24, R2.reuse, R12, R24 ;  /* 0x0000000c02187224 */ /* 0x040fe200078e0218 */
[----:B------:R-:W-:Y:S01]  /*4c90*/  IABS R12, R19 ;  /* 0x00000013000c7213 */ /* 0x000fe20000000000 */
[----:B0-----:R-:W-:Y:S01]  /*4ca0*/  IMAD.MOV.U32 R5, RZ, RZ, R3 ;  /* 0x000000ffff057224 */ /* 0x001fe200078e0003 */
[----:B------:R-:W-:Y:S01]  /*4cb0*/  IABS R3, R26 ;  /* 0x0000001a00037213 */ /* 0x000fe20000000000 */
[----:B------:R-:W-:Y:S02]  /*4cc0*/  IMAD.MOV R6, RZ, RZ, -R6 ;  /* 0x000000ffff067224 */ /* 0x000fe400078e0a06 */
[----:B------:R-:W-:Y:S01]  /*4cd0*/  @!P6 IMAD.MOV R5, RZ, RZ, -R5 ;  /* 0x000000ffff05e224 */ /* 0x000fe200078e0a05 */
[C---:B------:R-:W-:Y:S01]  /*4ce0*/  ISETP.GT.U32.AND P6, PT, R2.reuse, R24, PT ;  /* 0x000000180200720c */ /* 0x040fe20003fc4070 */
[----:B------:R-:W-:Y:S02]  /*4cf0*/  IMAD R17, R2, R6, R17 ;  /* 0x0000000602117224 */ /* 0x000fe400078e0211 */
[----:B------:R-:W-:-:S02]  /*4d00*/  VIADD R6, R28, 0x2f ;  /* 0x0000002f1c067836 */ /* 0x000fc40000000000 */
[----:B------:R-:W-:Y:S02]  /*4d10*/  IMAD.MOV.U32 R7, RZ, RZ, R11 ;  /* 0x000000ffff077224 */ /* 0x000fe400078e000b */
[--C-:B------:R-:W-:Y:S01]  /*4d20*/  @!P3 IMAD.IADD R22, R22, 0x1, -R2.reuse ;  /* 0x000000011616b824 */ /* 0x100fe200078e0a02 */
[----:B------:R-:W-:Y:S01]  /*4d30*/  ISETP.GT.U32.AND P3, PT, R2, R17, PT ;  /* 0x000000110200720c */ /* 0x000fe20003f64070 */
[----:B------:R-:W-:Y:S01]  /*4d40*/  @!P2 IMAD.MOV R7, RZ, RZ, -R7 ;  /* 0x000000ffff07a224 */ /* 0x000fe200078e0a07 */
[----:B------:R-:W-:Y:S01]  /*4d50*/  ISETP.GE.AND P2, PT, R6, RZ, PT ;  /* 0x000000ff0600720c */ /* 0x000fe20003f46270 */
[----:B-1----:R-:W-:Y:S01]  /*4d60*/  IMAD.HI.U32 R4, R0, R8, RZ ;  /* 0x0000000800047227 */ /* 0x002fe200078e00ff */
[----:B------:R-:W-:Y:S02]  /*4d70*/  IABS R6, R6 ;  /* 0x0000000600067213 */ /* 0x000fe40000000000 */
[----:B------:R-:W-:Y:S01]  /*4d80*/  STL [R1+0x1b4], R7 ;  /* 0x0001b40701007387 */ /* 0x000fe20000100800 */
[----:B------:R-:W-:-:S02]  /*4d90*/  @!P6 IMAD.IADD R24, R24, 0x1, -R2 ;  /* 0x000000011818e824 */ /* 0x000fc400078e0a02 */
[----:B------:R-:W-:Y:S01]  /*4da0*/  IMAD.MOV R4, RZ, RZ, -R4 ;  /* 0x000000ffff047224 */ /* 0x000fe200078e0a04 */
[----:B------:R0:W-:Y:S01]  /*4db0*/  STL [R1+0x1b8], R5 ;  /* 0x0001b80501007387 */ /* 0x0001e20000100800 */
[----:B------:R-:W-:Y:S01]  /*4dc0*/  IMAD.HI.U32 R23, R0, R6, RZ ;  /* 0x0000000600177227 */ /* 0x000fe200078e00ff */
[----:B------:R-:W-:-:S03]  /*4dd0*/  ISETP.GT.U32.AND P6, PT, R2, R24, PT ;  /* 0x000000180200720c */ /* 0x000fc60003fc4070 */
[----:B------:R-:W-:Y:S02]  /*4de0*/  IMAD R8, R2, R4, R8 ;  /* 0x0000000402087224 */ /* 0x000fe400078e0208 */
[----:B------:R-:W-:Y:S02]  /*4df0*/  VIADD R18, R28, 0x2d ;  /* 0x0000002d1c127836 */ /* 0x000fe40000000000 */
[----:B------:R-:W-:Y:S02]  /*4e00*/  @!P3 IMAD.IADD R17, R17, 0x1, -R2 ;  /* 0x000000011111b824 */ /* 0x000fe400078e0a02 */
[----:B0-----:R-:W-:Y:S01]  /*4e10*/  IMAD.MOV.U32 R5, RZ, RZ, R22 ;  /* 0x000000ffff057224 */ /* 0x001fe200078e0016 */
[----:B------:R-:W-:Y:S01]  /*4e20*/  IABS R10, R18 ;  /* 0x00000012000a7213 */ /* 0x000fe20000000000 */
[----:B------:R-:W-:Y:S01]  /*4e30*/  IMAD.MOV R23, RZ, RZ, -R23 ;  /* 0x000000ffff177224 */ /* 0x000fe200078e0a17 */
[C---:B------:R-:W-:Y:S01]  /*4e40*/  ISETP.GT.U32.AND P3, PT, R2.reuse, R17, PT ;  /* 0x000000110200720c */ /* 0x040fe20003f64070 */
[----:B------:R-:W-:Y:S01]  /*4e50*/  @!P5 IMAD.MOV R5, RZ, RZ, -R5 ;  /* 0x000000ffff05d224 */ /* 0x000fe200078e0a05 */
[C---:B------:R-:W-:Y:S01]  /*4e60*/  ISETP.GT.U32.AND P5, PT, R2.reuse, R8, PT ;  /* 0x000000080200720c */ /* 0x040fe20003fa4070 */
[----:B------:R-:W-:-:S02]  /*4e70*/  IMAD R6, R2, R23, R6 ;  /* 0x0000001702067224 */ /* 0x000fc400078e0206 */
[----:B------:R-:W-:Y:S01]  /*4e80*/  IMAD.HI.U32 R21, R0, R3, RZ ;  /* 0x0000000300157227 */ /* 0x000fe200078e00ff */
[----:B------:R0:W-:Y:S03]  /*4e90*/  STL [R1+0x1b0], R5 ;  /* 0x0001b00501007387 */ /* 0x0001e60000100800 */
[----:B------:R-:W-:Y:S01]  /*4ea0*/  @!P6 IMAD.IADD R24, R24, 0x1, -R2 ;  /* 0x000000011818e824 */ /* 0x000fe200078e0a02 */
[----:B------:R-:W-:Y:S01]  /*4eb0*/  ISETP.GT.U32.AND P6, PT, R2, R6, PT ;  /* 0x000000060200720c */ /* 0x000fe20003fc4070 */
[----:B------:R-:W-:Y:S02]  /*4ec0*/  IMAD.MOV R21, RZ, RZ, -R21 ;  /* 0x000000ffff157224 */ /* 0x000fe400078e0a15 */
[----:B------:R-:W-:-:S04]  /*4ed0*/  IMAD.HI.U32 R4, R0, R10, RZ ;  /* 0x0000000a00047227 */ /* 0x000fc800078e00ff */
[C---:B------:R-:W-:Y:S02]  /*4ee0*/  IMAD R3, R2.reuse, R21, R3 ;  /* 0x0000001502037224 */ /* 0x040fe400078e0203 */
[----:B------:R-:W-:Y:S02]  /*4ef0*/  IMAD.MOV R21, RZ, RZ, -R4 ;  /* 0x000000ffff157224 */ /* 0x000fe400078e0a04 */
[----:B------:R-:W-:Y:S01]  /*4f00*/  @!P3 IMAD.IADD R17, R17, 0x1, -R2 ;  /* 0x000000011111b824 */ /* 0x000fe200078e0a02 */
[C---:B------:R-:W-:Y:S01]  /*4f10*/  ISETP.GT.U32.AND P3, PT, R2.reuse, R3, PT ;  /* 0x000000030200720c */ /* 0x040fe20003f64070 */
[----:B------:R-:W-:Y:S02]  /*4f20*/  IMAD R10, R2, R21, R10 ;  /* 0x00000015020a7224 */ /* 0x000fe400078e020a */
[--C-:B------:R-:W-:Y:S02]  /*4f30*/  @!P5 IMAD.IADD R8, R8, 0x1, -R2.reuse ;  /* 0x000000010808d824 */ /* 0x100fe400078e0a02 */
[----:B------:R-:W-:Y:S01]  /*4f40*/  @!P6 IMAD.IADD R6, R6, 0x1, -R2 ;  /* 0x000000010606e824 */ /* 0x000fe200078e0a02 */
[----:B------:R-:W-:Y:S01]  /*4f50*/  ISETP.GT.U32.AND P5, PT, R2, R10, PT ;  /* 0x0000000a0200720c */ /* 0x000fe20003fa4070 */
[----:B------:R-:W-:Y:S01]  /*4f60*/  IMAD.HI.U32 R22, R0, R12, RZ ;  /* 0x0000000c00167227 */ /* 0x000fe200078e00ff */
[----:B------:R-:W-:-:S03]  /*4f70*/  ISETP.GT.U32.AND P6, PT, R2, R8, PT ;  /* 0x000000080200720c */ /* 0x000fc60003fc4070 */
[----:B------:R-:W-:Y:S02]  /*4f80*/  IMAD.MOV R22, RZ, RZ, -R22 ;  /* 0x000000ffff167224 */ /* 0x000fe400078e0a16 */
[----:B------:R-:W-:Y:S02]  /*4f90*/  VIADD R20, R28, 0x2b ;  /* 0x0000002b1c147836 */ /* 0x000fe40000000000 */
[----:B0-----:R-:W-:Y:S02]  /*4fa0*/  IMAD.MOV.U32 R5, RZ, RZ, R24 ;  /* 0x000000ffff057224 */ /* 0x001fe400078e0018 */
[C---:B------:R-:W-:Y:S01]  /*4fb0*/  IMAD R12, R2.reuse, R22, R12 ;  /* 0x00000016020c7224 */ /* 0x040fe200078e020c */
[----:B------:R-:W-:Y:S01]  /*4fc0*/  IABS R11, R20 ;  /* 0x00000014000b7213 */ /* 0x000fe20000000000 */
[----:B------:R-:W-:Y:S01]  /*4fd0*/  @!P3 IMAD.IADD R3, R3, 0x1, -R2 ;  /* 0x000000010303b824 */ /* 0x000fe200078e0a02 */
[----:B------:R-:W-:Y:S01]  /*4fe0*/  ISETP.GT.U32.AND P3, PT, R2, R6, PT ;  /* 0x000000060200720c */ /* 0x000fe20003f64070 */
[----:B------:R-:W-:-:S02]  /*4ff0*/  @!P4 IMAD.MOV R5, RZ, RZ, -R5 ;  /* 0x000000ffff05c224 */ /* 0x000fc400078e0a05 */
[--C-:B------:R-:W-:Y:S01]  /*5000*/  @!P5 IMAD.IADD R10, R10, 0x1, -R2.reuse ;  /* 0x000000010a0ad824 */ /* 0x100fe200078e0a02 */
[----:B------:R-:W-:Y:S01]  /*5010*/  ISETP.GT.U32.AND P5, PT, R2, R3, PT ;  /* 0x000000030200720c */ /* 0x000fe20003fa4070 */
[----:B------:R-:W-:Y:S01]  /*5020*/  @!P6 IMAD.IADD R8, R8, 0x1, -R2 ;  /* 0x000000010808e824 */ /* 0x000fe200078e0a02 */
[----:B------:R-:W-:Y:S01]  /*5030*/  ISETP.GT.U32.AND P6, PT, R2, R12, PT ;  /* 0x0000000c0200720c */ /* 0x000fe20003fc4070 */
[----:B------:R0:W-:Y:S01]  /*5040*/  STL [R1+0xb4], R5 ;  /* 0x0000b40501007387 */ /* 0x0001e20000100800 */
[----:B------:R-:W-:Y:S01]  /*5050*/  IMAD.HI.U32 R4, R0, R11, RZ ;  /* 0x0000000b00047227 */ /* 0x000fe200078e00ff */
[----:B------:R-:W-:-:S03]  /*5060*/  ISETP.GT.U32.AND P4, PT, R2, R10, PT ;  /* 0x0000000a0200720c */ /* 0x000fc60003f84070 */
[C---:B------:R-:W-:Y:S02]  /*5070*/  VIADD R23, R28.reuse, 0x28 ;  /* 0x000000281c177836 */ /* 0x040fe40000000000 */
[----:B------:R-:W-:Y:S02]  /*5080*/  IMAD.MOV R4, RZ, RZ, -R4 ;  /* 0x000000ffff047224 */ /* 0x000fe400078e0a04 */
[----:B------:R-:W-:Y:S01]  /*5090*/  VIADD R21, R28, 0x2a ;  /* 0x0000002a1c157836 */ /* 0x000fe20000000000 */
[----:B------:R-:W-:Y:S01]  /*50a0*/  IABS R25, R23 ;  /* 0x0000001700197213 */ /* 0x000fe20000000000 */
[----:B0-----:R-:W-:Y:S02]  /*50b0*/  IMAD.MOV.U32 R5, RZ, RZ, R17 ;  /* 0x000000ffff057224 */ /* 0x001fe400078e0011 */
[----:B------:R-:W-:Y:S02]  /*50c0*/  @!P3 IMAD.IADD R6, R6, 0x1, -R2 ;  /* 0x000000010606b824 */ /* 0x000fe400078e0a02 */
[----:B------:R-:W-:-:S02]  /*50d0*/  @!P0 IMAD.MOV R5, RZ, RZ, -R5 ;  /* 0x000000ffff058224 */ /* 0x000fc400078e0a05 */
[----:B------:R-:W-:Y:S01]  /*50e0*/  IMAD R11, R2, R4, R11 ;  /* 0x00000004020b7224 */ /* 0x000fe200078e020b */
[----:B------:R-:W-:Y:S01]  /*50f0*/  IABS R4, R21 ;  /* 0x0000001500047213 */ /* 0x000fe20000000000 */
[----:B------:R-:W-:Y:S01]  /*5100*/  IMAD.MOV.U32 R7, RZ, RZ, R8 ;  /* 0x000000ffff077224 */ /* 0x000fe200078e0008 */
[----:B------:R0:W-:Y:S01]  /*5110*/  STL [R1+0xb0], R5 ;  /* 0x0000b00501007387 */ /* 0x0001e20000100800 */
[--C-:B------:R-:W-:Y:S01]  /*5120*/  @!P5 IMAD.IADD R3, R3, 0x1, -R2.reuse ;  /* 0x000000010303d824 */ /* 0x100fe200078e0a02 */
[----:B------:R-:W-:Y:S01]  /*5130*/  ISETP.GE.AND P5, PT, R26, RZ, PT ;  /* 0x000000ff1a00720c */ /* 0x000fe20003fa6270 */
[----:B------:R-:W-:Y:S01]  /*5140*/  @!P6 IMAD.IADD R12, R12, 0x1, -R2 ;  /* 0x000000010c0ce824 */ /* 0x000fe200078e0a02 */
[----:B------:R-:W-:Y:S01]  /*5150*/  ISETP.GE.AND P6, PT, R18, RZ, PT ;  /* 0x000000ff1200720c */ /* 0x000fe20003fc6270 */
[----:B------:R-:W-:Y:S01]  /*5160*/  IMAD.HI.U32 R26, R0, R25, RZ ;  /* 0x00000019001a7227 */ /* 0x000fe200078e00ff */
[C---:B------:R-:W-:Y:S02]  /*5170*/  ISETP.GT.U32.AND P3, PT, R2.reuse, R11, PT ;  /* 0x0000000b0200720c */ /* 0x040fe40003f64070 */
[----:B------:R-:W-:Y:S01]  /*5180*/  ISETP.GT.U32.AND P0, PT, R2, R12, PT ;  /* 0x0000000c0200720c */ /* 0x000fe20003f04070 */
[----:B------:R-:W-:-:S02]  /*5190*/  @!P1 IMAD.MOV R7, RZ, RZ, -R7 ;  /* 0x000000ffff079224 */ /* 0x000fc400078e0a07 */
[----:B0-----:R-:W-:Y:S02]  /*51a0*/  IMAD.MOV.U32 R5, RZ, RZ, R6 ;  /* 0x000000ffff057224 */ /* 0x001fe400078e0006 */
[----:B------:R-:W-:Y:S01]  /*51b0*/  IMAD.HI.U32 R27, R0, R4, RZ ;  /* 0x00000004001b7227 */ /* 0x000fe200078e00ff */
[----:B------:R-:W-:Y:S03]  /*51c0*/  STL [R1+0xac], R7 ;  /* 0x0000ac0701007387 */ /* 0x000fe60000100800 */
[----:B------:R-:W-:Y:S02]  /*51d0*/  @!P2 IMAD.MOV R5, RZ, RZ, -R5 ;  /* 0x000000ffff05a224 */ /* 0x000fe400078e0a05 */
[----:B------:R-:W-:Y:S02]  /*51e0*/  @!P4 IMAD.IADD R10, R10, 0x1, -R2 ;  /* 0x000000010a0ac824 */ /* 0x000fe400078e0a02 */
[----:B------:R-:W-:Y:S01]  /*51f0*/  IMAD.MOV R26, RZ, RZ, -R26 ;  /* 0x000000ffff1a7224 */ /* 0x000fe200078e0a1a */
[----:B------:R0:W-:Y:S01]  /*5200*/  STL [R1+0xa8], R5 ;  /* 0x0000a80501007387 */ /* 0x0001e20000100800 */
[----:B------:R-:W-:-:S02]  /*5210*/  VIADD R22, R28, 0x29 ;  /* 0x000000291c167836 */ /* 0x000fc40000000000 */
[----:B------:R-:W-:Y:S02]  /*5220*/  IMAD.MOV R27, RZ, RZ, -R27 ;  /* 0x000000ffff1b7224 */ /* 0x000fe400078e0a1b */
[C---:B------:R-:W-:Y:S01]  /*5230*/  IMAD R25, R2.reuse, R26, R25 ;  /* 0x0000001a02197224 */ /* 0x040fe200078e0219 */
[----:B------:R-:W-:Y:S01]  /*5240*/  IABS R24, R22 ;  /* 0x0000001600187213 */ /* 0x000fe20000000000 */
[C---:B------:R-:W-:Y:S02]  /*5250*/  IMAD R4, R2.reuse, R27, R4 ;  /* 0x0000001b02047224 */ /* 0x040fe400078e0204 */
[----:B------:R-:W-:Y:S01]  /*5260*/  @!P3 IMAD.IADD R11, R11, 0x1, -R2 ;  /* 0x000000010b0bb824 */ /* 0x000fe200078e0a02 */
[----:B------:R-:W-:Y:S01]  /*5270*/  ISETP.GE.AND P3, PT, R19, RZ, PT ;  /* 0x000000ff1300720c */ /* 0x000fe20003f66270 */
[----:B0-----:R-:W-:Y:S01]  /*5280*/  IMAD.MOV.U32 R5, RZ, RZ, R10 ;  /* 0x000000ffff057224 */ /* 0x001fe200078e000a */
[----:B------:R-:W-:Y:S01]  /*5290*/  ISETP.GT.U32.AND P4, PT, R2, R4, PT ;  /* 0x000000040200720c */ /* 0x000fe20003f84070 */
[----:B------:R-:W-:Y:S01]  /*52a0*/  IMAD.HI.U32 R27, R0, R24, RZ ;  /* 0x00000018001b7227 */ /* 0x000fe200078e00ff */
[----:B------:R-:W-:-:S03]  /*52b0*/  ISETP.GT.U32.AND P1, PT, R2, R11, PT ;  /* 0x0000000b0200720c */ /* 0x000fc60003f24070 */
[----:B------:R-:W-:Y:S01]  /*52c0*/  @!P6 IMAD.MOV R5, RZ, RZ, -R5 ;  /* 0x000000ffff05e224 */ /* 0x000fe200078e0a05 */
[----:B------:R-:W-:Y:S01]  /*52d0*/  ISETP.GT.U32.AND P6, PT, R2, R25, PT ;  /* 0x000000190200720c */ /* 0x000fe20003fc4070 */
[----:B------:R-:W-:Y:S01]  /*52e0*/  @!P5 IMAD.MOV R3, RZ, RZ, -R3 ;  /* 0x000000ffff03d224 */ /* 0x000fe200078e0a03 */
[----:B------:R-:W-:Y:S01]  /*52f0*/  ISETP.GE.AND P5, PT, R20, RZ, PT ;  /* 0x000000ff1400720c */ /* 0x000fe20003fa6270 */
[----:B------:R-:W-:Y:S02]  /*5300*/  IMAD.MOV R27, RZ, RZ, -R27 ;  /* 0x000000ffff1b7224 */ /* 0x000fe400078e0a1b */
[----:B------:R-:W-:Y:S01]  /*5310*/  VIADD R18, R28, 0x27 ;  /* 0x000000271c127836 */ /* 0x000fe20000000000 */
[----:B------:R0:W-:Y:S01]  /*5320*/  STL [R1+0xa4], R3 ;  /* 0x0000a40301007387 */ /* 0x0001e20000100800 */
[----:B------:R-:W-:Y:S01]  /*5330*/  @!P0 IMAD.IADD R12, R12, 0x1, -R2 ;  /* 0x000000010c0c8824 */ /* 0x000fe200078e0a02 */
[----:B------:R-:W-:Y:S01]  /*5340*/  ISETP.GE.AND P0, PT, R21, RZ, PT ;  /* 0x000000ff1500720c */ /* 0x000fe20003f06270 */
[----:B------:R-:W-:Y:S01]  /*5350*/  IMAD R24, R2, R27, R24 ;  /* 0x0000001b02187224 */ /* 0x000fe200078e0218 */
[----:B------:R1:W-:Y:S01]  /*5360*/  STL [R1+0x1a4], R5 ;  /* 0x0001a40501007387 */ /* 0x0003e20000100800 */
[----:B------:R-:W-:Y:S01]  /*5370*/  IABS R19, R18 ;  /* 0x0000001200137213 */ /* 0x000fe20000000000 */
[----:B------:R-:W-:-:S02]  /*5380*/  @!P4 IMAD.IADD R4, R4, 0x1, -R2 ;  /* 0x000000010404c824 */ /* 0x000fc400078e0a02 */
[----:B------:R-:W-:Y:S01]  /*5390*/  @!P6 IMAD.IADD R25, R25, 0x1, -R2 ;  /* 0x000000011919e824 */ /* 0x000fe200078e0a02 */
[----:B------:R-:W-:Y:S01]  /*53a0*/  ISETP.GT.U32.AND P4, PT, R2, R24, PT ;  /* 0x000000180200720c */ /* 0x000fe20003f84070 */
[----:B0-----:R-:W-:Y:S01]  /*53b0*/  IMAD.HI.U32 R3, R0, R19, RZ ;  /* 0x0000001300037227 */ /* 0x001fe200078e00ff */
[----:B------:R-:W-:-:S03]  /*53c0*/  ISETP.GT.U32.AND P2, PT, R2, R4, PT ;  /* 0x000000040200720c */ /* 0x000fc60003f44070 */
[----:B-1----:R-:W-:Y:S02]  /*53d0*/  IMAD.MOV.U32 R5, RZ, RZ, R12 ;  /* 0x000000ffff057224 */ /* 0x002fe400078e000c */
[----:B------:R-:W-:Y:S02]  /*53e0*/  IMAD.MOV R3, RZ, RZ, -R3 ;  /* 0x000000ffff037224 */ /* 0x000fe400078e0a03 */
[----:B------:R-:W-:Y:S01]  /*53f0*/  @!P3 IMAD.MOV R5, RZ, RZ, -R5 ;  /* 0x000000ffff05b224 */ /* 0x000fe200078e0a05 */
[C---:B------:R-:W-:Y:S01]  /*5400*/  ISETP.GT.U32.AND P3, PT, R2.reuse, R25, PT ;  /* 0x000000190200720c */ /* 0x040fe20003f64070 */
[----:B------:R-:W-:Y:S02]  /*5410*/  IMAD R8, R2, R3, R19 ;  /* 0x0000000302087224 */ /* 0x000fe400078e0213 */
[--C-:B------:R-:W-:Y:S01]  /*5420*/  @!P4 IMAD.IADD R24, R24, 0x1, -R2.reuse ;  /* 0x000000011818c824 */ /* 0x100fe200078e0a02 */
[----:B------:R0:W-:Y:S01]  /*5430*/  STL [R1+0x9c], R5 ;  /* 0x00009c0501007387 */ /* 0x0001e20000100800 */
[--C-:B------:R-:W-:Y:S01]  /*5440*/  @!P1 IMAD.IADD R11, R11, 0x1, -R2.reuse ;  /* 0x000000010b0b9824 */ /* 0x100fe200078e0a02 */
[----:B------:R-:W-:Y:S01]  /*5450*/  ISETP.GE.AND P1, PT, R22, RZ, PT ;  /* 0x000000ff1600720c */ /* 0x000fe20003f26270 */
[----:B------:R-:W-:Y:S01]  /*5460*/  VIADD R10, R28, 0x26 ;  /* 0x000000261c0a7836 */ /* 0x000fe20000000000 */
[----:B------:R-:W-:Y:S01]  /*5470*/  ISETP.GT.U32.AND P6, PT, R2, R24, PT ;  /* 0x000000180200720c */ /* 0x000fe20003fc4070 */
[--C-:B------:R-:W-:Y:S01]  /*5480*/  @!P2 IMAD.IADD R4, R4, 0x1, -R2.reuse ;  /* 0x000000010404a824 */ /* 0x100fe200078e0a02 */
[----:B------:R-:W-:Y:S01]  /*5490*/  ISETP.GE.AND P4, PT, R18, RZ, PT ;  /* 0x000000ff1200720c */ /* 0x000fe20003f86270 */
[----:B------:R-:W-:Y:S01]  /*54a0*/  VIADD R12, R28, 0x25 ;  /* 0x000000251c0c7836 */ /* 0x000fe20000000000 */
[----:B------:R-:W-:Y:S01]  /*54b0*/  ISETP.GE.AND P2, PT, R23, RZ, PT ;  /* 0x000000ff1700720c */ /* 0x000fe20003f46270 */
[----:B------:R-:W-:Y:S01]  /*54c0*/  @!P3 IMAD.IADD R25, R25, 0x1, -R2 ;  /* 0x000000011919b824 */ /* 0x000fe200078e0a02 */
[----:B------:R-:W-:Y:S01]  /*54d0*/  ISETP.GT.U32.AND P3, PT, R2, R8, PT ;  /* 0x000000080200720c */ /* 0x000fe20003f64070 */
[----:B0-----:R-:W-:Y:S01]  /*54e0*/  IMAD.MOV.U32 R5, RZ, RZ, R11 ;  /* 0x000000ffff057224 */ /* 0x001fe200078e000b */
[----:B------:R-:W-:Y:S01]  /*54f0*/  IABS R11, R10 ;  /* 0x0000000a000b7213 */ /* 0x000fe20000000000 */
[----:B------:R-:W-:Y:S01]  /*5500*/  @!P0 IMAD.MOV R4, RZ, RZ, -R4 ;  /* 0x000000ffff048224 */ /* 0x000fe200078e0a04 */
[----:B------:R-:W-:Y:S01]  /*5510*/  ISETP.GE.AND P0, PT, R12, RZ, PT ;  /* 0x000000ff0c00720c */ /* 0x000fe20003f06270 */
[----:B------:R-:W-:Y:S01]  /*5520*/  @!P5 IMAD.MOV R5, RZ, RZ, -R5 ;  /* 0x000000ffff05d224 */ /* 0x000fe200078e0a05 */
[----:B------:R-:W-:Y:S01]  /*5530*/  ISETP.GE.AND P5, PT, R10, RZ, PT ;  /* 0x000000ff0a00720c */ /* 0x000fe20003fa6270 */
[----:B------:R-:W-:Y:S01]  /*5540*/  VIADD R6, R28, 0x24 ;  /* 0x000000241c067836 */ /* 0x000fe20000000000 */
[----:B------:R-:W-:Y:S01]  /*5550*/  IABS R10, R12 ;  /* 0x0000000c000a7213 */ /* 0x000fe20000000000 */
[----:B------:R-:W-:Y:S01]  /*5560*/  IMAD.HI.U32 R18, R0, R11, RZ ;  /* 0x0000000b00127227 */ /* 0x000fe200078e00ff */
[----:B------:R-:W-:Y:S03]  /*5570*/  STL [R1+0x98], R5 ;  /* 0x0000980501007387 */ /* 0x000fe60000100800 */
[----:B------:R-:W-:Y:S01]  /*5580*/  @!P3 IMAD.IADD R8, R8, 0x1, -R2 ;  /* 0x000000010808b824 */ /* 0x000fe200078e0a02 */
[----:B------:R0:W-:Y:S01]  /*5590*/  STL [R1+0x94], R4 ;  /* 0x0000940401007387 */ /* 0x0001e20000100800 */
[----:B------:R-:W-:-:S02]  /*55a0*/  VIADD R3, R28, 0x23 ;  /* 0x000000231c037836 */ /* 0x000fc40000000000 */
[----:B------:R-:W-:Y:S01]  /*55b0*/  @!P6 IMAD.IADD R24, R24, 0x1, -R2 ;  /* 0x000000011818e824 */ /* 0x000fe200078e0a02 */
[----:B------:R-:W-:Y:S01]  /*55c0*/  ISETP.GT.U32.AND P3, PT, R2, R8, PT ;  /* 0x000000080200720c */ /* 0x000fe20003f64070 */
[----:B------:R-:W-:Y:S01]  /*55d0*/  IMAD.MOV R18, RZ, RZ, -R18 ;  /* 0x000000ffff127224 */ /* 0x000fe200078e0a12 */
[----:B------:R-:W-:Y:S01]  /*55e0*/  IABS R20, R3 ;  /* 0x0000000300147213 */ /* 0x000fe20000000000 */
[----:B------:R-:W-:Y:S01]  /*55f0*/  IMAD.HI.U32 R12, R0, R10, RZ ;  /* 0x0000000a000c7227 */ /* 0x000fe200078e00ff */
[----:B------:R-:W-:Y:S02]  /*5600*/  ISETP.GE.AND P6, PT, R6, RZ, PT ;  /* 0x000000ff0600720c */ /* 0x000fe40003fc6270 */
[----:B0-----:R-:W-:Y:S01]  /*5610*/  IABS R4, R6 ;  /* 0x0000000600047213 */ /* 0x001fe20000000000 */
[----:B------:R-:W-:Y:S02]  /*5620*/  IMAD R11, R2, R18, R11 ;  /* 0x00000012020b7224 */ /* 0x000fe400078e020b */
[----:B------:R-:W-:-:S02]  /*5630*/  IMAD.MOV.U32 R7, RZ, RZ, R24 ;  /* 0x000000ffff077224 */ /* 0x000fc400078e0018 */
[----:B------:R-:W-:-:S04]  /*5640*/  IMAD.HI.U32 R17, R0, R4, RZ ;  /* 0x0000000400117227 */ /* 0x000fc800078e00ff */
[----:B------:R-:W-:Y:S02]  /*5650*/  IMAD.MOV R12, RZ, RZ, -R12 ;  /* 0x000000ffff0c7224 */ /* 0x000fe400078e0a0c */
[----:B------:R-:W-:Y:S02]  /*5660*/  IMAD.MOV R17, RZ, RZ, -R17 ;  /* 0x000000ffff117224 */ /* 0x000fe400078e0a11 */
[----:B------:R-:W-:Y:S01]  /*5670*/  @!P1 IMAD.MOV R7, RZ, RZ, -R7 ;  /* 0x000000ffff079224 */ /* 0x000fe200078e0a07 */
[C---:B------:R-:W-:Y:S01]  /*5680*/  ISETP.GT.U32.AND P1, PT, R2.reuse, R11, PT ;  /* 0x0000000b0200720c */ /* 0x040fe20003f24070 */
[----:B------:R-:W-:Y:S02]  /*5690*/  IMAD R10, R2, R12, R10 ;  /* 0x0000000c020a7224 */ /* 0x000fe400078e020a */
[----:B------:R-:W-:Y:S01]  /*56a0*/  IMAD.HI.U32 R12, R0, R20, RZ ;  /* 0x00000014000c7227 */ /* 0x000fe200078e00ff */
[----:B------:R-:W-:Y:S03]  /*56b0*/  STL [R1+0x90], R7 ;  /* 0x0000900701007387 */ /* 0x000fe60000100800 */
[----:B------:R-:W-:-:S02]  /*56c0*/  IMAD R4, R2, R17, R4 ;  /* 0x0000001102047224 */ /* 0x000fc400078e0204 */
[----:B------:R-:W-:Y:S02]  /*56d0*/  IMAD.MOV R12, RZ, RZ, -R12 ;  /* 0x000000ffff0c7224 */ /* 0x000fe400078e0a0c */
[----:B------:R-:W-:Y:S02]  /*56e0*/  IMAD.MOV.U32 R5, RZ, RZ, R25 ;  /* 0x000000ffff057224 */ /* 0x000fe400078e0019 */
[----:B------:R-:W-:Y:S01]  /*56f0*/  @!P3 IMAD.IADD R8, R8, 0x1, -R2 ;  /* 0x000000010808b824 */ /* 0x000fe200078e0a02 */
[----:B------:R-:W-:Y:S01]  /*5700*/  ISETP.GT.U32.AND P3, PT, R2, R4, PT ;  /* 0x000000040200720c */ /* 0x000fe20003f64070 */
[----:B------:R-:W-:Y:S02]  /*5710*/  VIADD R6, R28, 0x22 ;  /* 0x000000221c067836 */ /* 0x000fe40000000000 */
[----:B------:R-:W-:Y:S01]  /*5720*/  @!P2 IMAD.MOV R5, RZ, RZ, -R5 ;  /* 0x000000ffff05a224 */ /* 0x000fe200078e0a05 */
[C---:B------:R-:W-:Y:S01]  /*5730*/  ISETP.GT.U32.AND P2, PT, R2.reuse, R10, PT ;  /* 0x0000000a0200720c */ /* 0x040fe20003f44070 */
[----:B------:R-:W-:Y:S01]  /*5740*/  IMAD R20, R2, R12, R20 ;  /* 0x0000000c02147224 */ /* 0x000fe200078e0214 */
[----:B------:R-:W-:Y:S01]  /*5750*/  IABS R18, R6 ;  /* 0x0000000600127213 */ /* 0x000fe20000000000 */
[----:B------:R-:W-:Y:S01]  /*5760*/  @!P1 IMAD.IADD R11, R11, 0x1, -R2 ;  /* 0x000000010b0b9824 */ /* 0x000fe200078e0a02 */
[----:B------:R0:W-:Y:S01]  /*5770*/  STL [R1+0x8c], R5 ;  /* 0x00008c0501007387 */ /* 0x0001e20000100800 */
[----:B------:R-:W-:Y:S01]  /*5780*/  VIADD R24, R28, 0x21 ;  /* 0x000000211c187836 */ /* 0x000fe20000000000 */
[----:B------:R-:W-:Y:S01]  /*5790*/  ISETP.GT.U32.AND P1, PT, R2, R20, PT ;  /* 0x000000140200720c */ /* 0x000fe20003f24070 */
[----:B------:R-:W-:-:S03]  /*57a0*/  IMAD.HI.U32 R17, R0, R18, RZ ;  /* 0x0000001200117227 */ /* 0x000fc600078e00ff */
[----:B------:R-:W-:Y:S01]  /*57b0*/  IABS R12, R24 ;  /* 0x00000018000c7213 */ /* 0x000fe20000000000 */
[--C-:B------:R-:W-:Y:S02]  /*57c0*/  @!P3 IMAD.IADD R4, R4, 0x1, -R2.reuse ;  /* 0x000000010404b824 */ /* 0x100fe400078e0a02 */
[----:B------:R-:W-:Y:S02]  /*57d0*/  IMAD.MOV R17, RZ, RZ, -R17 ;  /* 0x000000ffff117224 */ /* 0x000fe400078e0a11 */
[----:B------:R-:W-:Y:S01]  /*57e0*/  VIADD R21, R28, 0x20 ;  /* 0x000000201c157836 */ /* 0x000fe20000000000 */
[----:B------:R-:W-:Y:S01]  /*57f0*/  ISETP.GT.U32.AND P3, PT, R2, R4, PT ;  /* 0x000000040200720c */ /* 0x000fe20003f64070 */
[----:B------:R-:W-:Y:S01]  /*5800*/  @!P2 IMAD.IADD R10, R10, 0x1, -R2 ;  /* 0x000000010a0aa824 */ /* 0x000fe200078e0a02 */
[----:B------:R-:W-:Y:S01]  /*5810*/  ISETP.GT.U32.AND P2, PT, R2, R11, PT ;  /* 0x0000000b0200720c */ /* 0x000fe20003f44070 */
[----:B0-----:R-:W-:Y:S02]  /*5820*/  IMAD.MOV.U32 R5, RZ, RZ, R8 ;  /* 0x000000ffff057224 */ /* 0x001fe400078e0008 */
[----:B------:R-:W-:-:S04]  /*5830*/  IMAD.HI.U32 R22, R0, R12, RZ ;  /* 0x0000000c00167227 */ /* 0x000fc800078e00ff */
[C---:B------:R-:W-:Y:S01]  /*5840*/  IMAD R18, R2.reuse, R17, R18 ;  /* 0x0000001102127224 */ /* 0x040fe200078e0212 */
[----:B------:R-:W-:Y:S01]  /*5850*/  IABS R17, R21 ;  /* 0x0000001500117213 */ /* 0x000fe20000000000 */
[----:B------:R-:W-:Y:S01]  /*5860*/  @!P4 IMAD.MOV R5, RZ, RZ, -R5 ;  /* 0x000000ffff05c224 */ /* 0x000fe200078e0a05 */
[----:B------:R-:W-:Y:S01]  /*5870*/  ISETP.GT.U32.AND P4, PT, R2, R10, PT ;  /* 0x0000000a0200720c */ /* 0x000fe20003f84070 */
[----:B------:R-:W-:Y:S02]  /*5880*/  @!P1 IMAD.IADD R20, R20, 0x1, -R2 ;  /* 0x0000000114149824 */ /* 0x000fe400078e0a02 */
[----:B------:R-:W-:Y:S01]  /*5890*/  IMAD.MOV R22, RZ, RZ, -R22 ;  /* 0x000000ffff167224 */ /* 0x000fe200078e0a16 */
[----:B------:R0:W-:Y:S01]  /*58a0*/  STL [R1+0x88], R5 ;  /* 0x0000880501007387 */ /* 0x0001e20000100800 */
[----:B------:R-:W-:Y:S01]  /*58b0*/  @!P3 IMAD.IADD R4, R4, 0x1, -R2 ;  /* 0x000000010404b824 */ /* 0x000fe200078e0a02 */
[C---:B------:R-:W-:Y:S01]  /*58c0*/  ISETP.GT.U32.AND P1, PT, R2.reuse, R20, PT ;  /* 0x000000140200720c */ /* 0x040fe20003f24070 */
[----:B------:R-:W-:Y:S01]  /*58d0*/  IMAD R8, R2, R22, R12 ;  /* 0x0000001602087224 */ /* 0x000fe200078e020c */
[----:B------:R-:W-:Y:S01]  /*58e0*/  ISETP.GE.AND P3, PT, R3, RZ, PT ;  /* 0x000000ff0300720c */ /* 0x000fe20003f66270 */
[----:B------:R-:W-:-:S04]  /*58f0*/  IMAD.HI.U32 R22, R0, R17, RZ ;  /* 0x0000001100167227 */ /* 0x000fc800078e00ff */
[----:B------:R-:W-:Y:S02]  /*5900*/  IMAD.MOV R22, RZ, RZ, -R22 ;  /* 0x000000ffff167224 */ /* 0x000fe400078e0a16 */
[--C-:B------:R-:W-:Y:S01]  /*5910*/  @!P2 IMAD.IADD R11, R11, 0x1, -R2.reuse ;  /* 0x000000010b0ba824 */ /* 0x100fe200078e0a02 */
[----:B------:R-:W-:Y:S01]  /*5920*/  ISETP.GT.U32.AND P2, PT, R2, R18, PT ;  /* 0x000000120200720c */ /* 0x000fe20003f44070 */
[--C-:B------:R-:W-:Y:S01]  /*5930*/  @!P4 IMAD.IADD R10, R10, 0x1, -R2.reuse ;  /* 0x000000010a0ac824 */ /* 0x100fe200078e0a02 */
[C---:B------:R-:W-:Y:S01]  /*5940*/  ISETP.GT.U32.AND P4, PT, R2.reuse, R8, PT ;  /* 0x000000080200720c */ /* 0x040fe20003f84070 */
[----:B------:R-:W-:Y:S02]  /*5950*/  IMAD R3, R2, R22, R17 ;  /* 0x0000001602037224 */ /* 0x000fe400078e0211 */
[----:B------:R-:W-:Y:S02]  /*5960*/  @!P1 IMAD.IADD R20, R20, 0x1, -R2 ;  /* 0x0000000114149824 */ /* 0x000fe400078e0a02 */
[----:B------:R-:W-:Y:S01]  /*5970*/  VIADD R12, R28, 0x1e ;  /* 0x0000001e1c0c7836 */ /* 0x000fe20000000000 */
[----:B------:R-:W-:Y:S01]  /*5980*/  ISETP.GT.U32.AND P1, PT, R2, R3, PT ;  /* 0x000000030200720c */ /* 0x000fe20003f24070 */
[----:B------:R-:W-:-:S02]  /*5990*/  VIADD R19, R28, 0x1f ;  /* 0x0000001f1c137836 */ /* 0x000fc40000000000 */
[----:B0-----:R-:W-:Y:S01]  /*59a0*/  IMAD.MOV.U32 R5, RZ, RZ, R10 ;  /* 0x000000ffff057224 */ /* 0x001fe200078e000a */
[----:B------:R-:W-:Y:S01]  /*59b0*/  IABS R25, R12 ;  /* 0x0000000c00197213 */ /* 0x000fe20000000000 */
[--C-:B------:R-:W-:Y:S01]  /*59c0*/  @!P2 IMAD.IADD R18, R18, 0x1, -R2.reuse ;  /* 0x000000011212a824 */ /* 0x100fe200078e0a02 */
[----:B------:R-:W-:Y:S01]  /*59d0*/  IABS R23, R19 ;  /* 0x0000001300177213 */ /* 0x000fe20000000000 */
[--C-:B------:R-:W-:Y:S01]  /*59e0*/  @!P4 IMAD.IADD R8, R8, 0x1, -R2.reuse ;  /* 0x000000010808c824 */ /* 0x100fe200078e0a02 */
[----:B------:R-:W-:Y:S01]  /*59f0*/  ISETP.GE.AND P2, PT, R6, RZ, PT ;  /* 0x000000ff0600720c */ /* 0x000fe20003f46270 */
[----:B------:R-:W-:Y:S01]  /*5a00*/  IMAD.MOV.U32 R7, RZ, RZ, R11 ;  /* 0x000000ffff077224 */ /* 0x000fe200078e000b */
[----:B------:R-:W-:Y:S01]  /*5a10*/  ISETP.GE.AND P4, PT, R24, RZ, PT ;  /* 0x000000ff1800720c */ /* 0x000fe20003f86270 */
[----:B------:R-:W-:Y:S01]  /*5a20*/  @!P0 IMAD.MOV R5, RZ, RZ, -R5 ;  /* 0x000000ffff058224 */ /* 0x000fe200078e0a05 */
[C---:B------:R-:W-:Y:S01]  /*5a30*/  ISETP.GT.U32.AND P0, PT, R2.reuse, R8, PT ;  /* 0x000000080200720c */ /* 0x040fe20003f04070 */
[----:B------:R-:W-:Y:S01]  /*5a40*/  @!P1 IMAD.IADD R3, R3, 0x1, -R2 ;  /* 0x0000000103039824 */ /* 0x000fe200078e0a02 */
[----:B------:R-:W-:Y:S01]  /*5a50*/  ISETP.GT.U32.AND P1, PT, R2, R18, PT ;  /* 0x000000120200720c */ /* 0x000fe20003f24070 */
[----:B------:R-:W-:-:S02]  /*5a60*/  @!P5 IMAD.MOV R7, RZ, RZ, -R7 ;  /* 0x000000ffff07d224 */ /* 0x000fc400078e0a07 */
[----:B------:R-:W-:Y:S01]  /*5a70*/  IMAD.HI.U32 R11, R0, R25, RZ ;  /* 0x00000019000b7227 */ /* 0x000fe200078e00ff */
[----:B------:R-:W-:Y:S02]  /*5a80*/  ISETP.GT.U32.AND P5, PT, R2, R3, PT ;  /* 0x000000030200720c */ /* 0x000fe40003fa4070 */
[----:B------:R-:W-:Y:S01]  /*5a90*/  STL [R1+0x84], R7 ;  /* 0x0000840701007387 */ /* 0x000fe20000100800 */
[----:B------:R-:W-:-:S03]  /*5aa0*/  IMAD.HI.U32 R22, R0, R23, RZ ;  /* 0x0000001700167227 */ /* 0x000fc600078e00ff */
[----:B------:R0:W-:Y:S01]  /*5ab0*/  STL [R1+0x80], R5 ;  /* 0x0000800501007387 */ /* 0x0001e20000100800 */
[----:B------:R-:W-:Y:S02]  /*5ac0*/  IMAD.MOV R11, RZ, RZ, -R11 ;  /* 0x000000ffff0b7224 */ /* 0x000fe400078e0a0b */
[----:B------:R-:W-:Y:S02]  /*5ad0*/  IMAD.MOV R6, RZ, RZ, -R22 ;  /* 0x000000ffff067224 */ /* 0x000fe400078e0a16 */
[C---:B------:R-:W-:Y:S02]  /*5ae0*/  IMAD R10, R2.reuse, R11, R25 ;  /* 0x0000000b020a7224 */ /* 0x040fe400078e0219 */
[----:B------:R-:W-:Y:S02]  /*5af0*/  @!P6 IMAD.MOV R4, RZ, RZ, -R4 ;  /* 0x000000ffff04e224 */ /* 0x000fe400078e0a04 */
[----:B------:R-:W-:Y:S02]  /*5b00*/  IMAD R6, R2, R6, R23 ;  /* 0x0000000602067224 */ /* 0x000fe400078e0217 */
[----:B0-----:R-:W-:Y:S01]  /*5b10*/  IMAD.MOV.U32 R5, RZ, RZ, R20 ;  /* 0x000000ffff057224 */ /* 0x001fe200078e0014 */
[----:B------:R0:W-:Y:S01]  /*5b20*/  STL [R1+0x7c], R4 ;  /* 0x00007c0401007387 */ /* 0x0001e20000100800 */
[--C-:B------:R-:W-:Y:S01]  /*5b30*/  @!P1 IMAD.IADD R18, R18, 0x1, -R2.reuse ;  /* 0x0000000112129824 */ /* 0x100fe200078e0a02 */
[----:B------:R-:W-:Y:S01]  /*5b40*/  ISETP.GT.U32.AND P6, PT, R2, R6, PT ;  /* 0x000000060200720c */ /* 0x000fe20003fc4070 */
[----:B------:R-:W-:Y:S01]  /*5b50*/  @!P3 IMAD.MOV R5, RZ, RZ, -R5 ;  /* 0x000000ffff05b224 */ /* 0x000fe200078e0a05 */
[----:B------:R-:W-:Y:S01]  /*5b60*/  ISETP.GE.AND P3, PT, R21, RZ, PT ;  /* 0x000000ff1500720c */ /* 0x000fe20003f66270 */
[--C-:B------:R-:W-:Y:S01]  /*5b70*/  @!P0 IMAD.IADD R8, R8, 0x1, -R2.reuse ;  /* 0x0000000108088824 */ /* 0x100fe200078e0a02 */
[----:B------:R-:W-:Y:S01]  /*5b80*/  ISETP.GT.U32.AND P0, PT, R2, R10, PT ;  /* 0x0000000a0200720c */ /* 0x000fe20003f04070 */
[----:B------:R-:W-:Y:S01]  /*5b90*/  VIADD R17, R28, 0x1d ;  /* 0x0000001d1c117836 */ /* 0x000fe20000000000 */
[----:B------:R1:W-:Y:S01]  /*5ba0*/  STL [R1+0x78], R5 ;  /* 0x0000780501007387 */ /* 0x0003e20000100800 */
[--C-:B------:R-:W-:Y:S01]  /*5bb0*/  @!P5 IMAD.IADD R3, R3, 0x1, -R2.reuse ;  /* 0x000000010303d824 */ /* 0x100fe200078e0a02 */
[----:B------:R-:W-:Y:S01]  /*5bc0*/  ISETP.GE.AND P5, PT, R12, RZ, PT ;  /* 0x000000ff0c00720c */ /* 0x000fe20003fa6270 */
[C---:B------:R-:W-:Y:S01]  /*5bd0*/  VIADD R12, R28.reuse, 0x1c ;  /* 0x0000001c1c0c7836 */ /* 0x040fe20000000000 */
[----:B------:R-:W-:Y:S01]  /*5be0*/  IABS R22, R17 ;  /* 0x0000001100167213 */ /* 0x000fe20000000000 */
[----:B------:R-:W-:Y:S01]  /*5bf0*/  VIADD R11, R28, 0x1b ;  /* 0x0000001b1c0b7836 */ /* 0x000fe20000000000 */
[----:B------:R-:W-:Y:S01]  /*5c00*/  ISETP.GE.AND P1, PT, R19, RZ, PT ;  /* 0x000000ff1300720c */ /* 0x000fe20003f26270 */
[----:B------:R-:W-:Y:S01]  /*5c10*/  @!P6 IMAD.IADD R6, R6, 0x1, -R2 ;  /* 0x000000010606e824 */ /* 0x000fe200078e0a02 */
[----:B------:R-:W-:Y:S01]  /*5c20*/  IABS R24, R12 ;  /* 0x0000000c00187213 */ /* 0x000fe20000000000 */
[----:B0-----:R-:W-:-:S03]  /*5c30*/  IMAD.HI.U32 R4, R0, R22, RZ ;  /* 0x0000001600047227 */ /* 0x001fc600078e00ff */
[----:B------:R-:W-:Y:S01]  /*5c40*/  ISETP.GT.U32.AND P6, PT, R2, R6, PT ;  /* 0x000000060200720c */ /* 0x000fe20003fc4070 */
[----:B-1----:R-:W-:Y:S01]  /*5c50*/  IMAD.MOV.U32 R5, RZ, RZ, R18 ;  /* 0x000000ffff057224 */ /* 0x002fe200078e0012 */
[----:B------:R-:W-:Y:S01]  /*5c60*/  IABS R18, R11 ;  /* 0x0000000b00127213 */ /* 0x000fe20000000000 */
[----:B------:R-:W-:Y:S01]  /*5c70*/  @!P0 IMAD.IADD R10, R10, 0x1, -R2 ;  /* 0x000000010a0a8824 */ /* 0x000fe200078e0a02 */
[----:B------:R-:W-:Y:S01]  /*5c80*/  ISETP.GE.AND P0, PT, R12, RZ, PT ;  /* 0x000000ff0c00720c */ /* 0x000fe20003f06270 */
[----:B------:R-:W-:Y:S01]  /*5c90*/  @!P2 IMAD.MOV R5, RZ, RZ, -R5 ;  /* 0x000000ffff05a224 */ /* 0x000fe200078e0a05 */
[----:B------:R-:W-:Y:S01]  /*5ca0*/  ISETP.GE.AND P2, PT, R17, RZ, PT ;  /* 0x000000ff1100720c */ /* 0x000fe20003f46270 */
[----:B------:R-:W-:Y:S02]  /*5cb0*/  IMAD.MOV R4, RZ, RZ, -R4 ;  /* 0x000000ffff047224 */ /* 0x000fe400078e0a04 */
[----:B------:R-:W-:Y:S01]  /*5cc0*/  IMAD.HI.U32 R21, R0, R24, RZ ;  /* 0x0000001800157227 */ /* 0x000fe200078e00ff */
[----:B------:R0:W-:Y:S03]  /*5cd0*/  STL [R1+0x20], R5 ;  /* 0x0000200501007387 */ /* 0x0001e60000100800 */
[----:B------:R-:W-:-:S02]  /*5ce0*/  IMAD R4, R2, R4, R22 ;  /* 0x0000000402047224 */ /* 0x000fc400078e0216 */
[----:B------:R-:W-:Y:S02]  /*5cf0*/  @!P6 IMAD.IADD R6, R6, 0x1, -R2 ;  /* 0x000000010606e824 */ /* 0x000fe400078e0a02 */
[----:B------:R-:W-:Y:S02]  /*5d00*/  VIADD R17, R28, 0x1a ;  /* 0x0000001a1c117836 */ /* 0x000fe40000000000 */
[----:B------:R-:W-:-:S03]  /*5d10*/  IMAD.HI.U32 R20, R0, R18, RZ ;  /* 0x0000001200147227 */ /* 0x000fc600078e00ff */
[----:B------:R-:W-:Y:S01]  /*5d20*/  ISETP.GE.AND P6, PT, R17, RZ, PT ;  /* 0x000000ff1100720c */ /* 0x000fe20003fc6270 */
[----:B0-----:R-:W-:Y:S01]  /*5d30*/  IMAD.MOV.U32 R5, RZ, RZ, R8 ;  /* 0x000000ffff057224 */ /* 0x001fe200078e0008 */
[----:B------:R-:W-:Y:S01]  /*5d40*/  IABS R17, R17 ;  /* 0x0000001100117213 */ /* 0x000fe20000000000 */
[----:B------:R-:W-:Y:S02]  /*5d50*/  IMAD.MOV R21, RZ, RZ, -R21 ;  /* 0x000000ffff157224 */ /* 0x000fe400078e0a15 */
[----:B------:R-:W-:Y:S01]  /*5d60*/  @!P4 IMAD.MOV R5, RZ, RZ, -R5 ;  /* 0x000000ffff05c224 */ /* 0x000fe200078e0a05 */
[C---:B------:R-:W-:Y:S01]  /*5d70*/  ISETP.GT.U32.AND P4, PT, R2.reuse, R10, PT ;  /* 0x0000000a0200720c */ /* 0x040fe20003f84070 */
[----:B------:R-:W-:Y:S01]  /*5d80*/  @!P3 IMAD.MOV R3, RZ, RZ, -R3 ;  /* 0x000000ffff03b224 */ /* 0x000fe200078e0a03 */
[----:B------:R-:W-:Y:S01]  /*5d90*/  ISETP.GE.AND P3, PT, R11, RZ, PT ;  /* 0x000000ff0b00720c */ /* 0x000fe20003f66270 */
[----:B------:R-:W-:Y:S01]  /*5da0*/  IMAD.MOV R20, RZ, RZ, -R20 ;  /* 0x000000ffff147224 */ /* 0x000fe200078e0a14 */
[----:B------:R0:W-:Y:S01]  /*5db0*/  STL [R1+0x24], R5 ;  /* 0x0000240501007387 */ /* 0x0001e20000100800 */
[----:B------:R-:W-:-:S02]  /*5dc0*/  IMAD R24, R2, R21, R24 ;  /* 0x0000001502187224 */ /* 0x000fc400078e0218 */
[----:B------:R-:W-:Y:S01]  /*5dd0*/  VIADD R8, R28, 0x19 ;  /* 0x000000191c087836 */ /* 0x000fe20000000000 */
[----:B------:R1:W-:Y:S01]  /*5de0*/  STL [R1+0x3c], R3 ;  /* 0x00003c0301007387 */ /* 0x0003e20000100800 */
[----:B------:R-:W-:Y:S02]  /*5df0*/  IMAD R18, R2, R20, R18 ;  /* 0x0000001402127224 */ /* 0x000fe400078e0212 */
[----:B------:R-:W-:Y:S01]  /*5e00*/  IMAD.HI.U32 R11, R0, R17, RZ ;  /* 0x00000011000b7227 */ /* 0x000fe200078e00ff */
[----:B------:R-:W-:-:S03]  /*5e10*/  IABS R12, R8 ;  /* 0x00000008000c7213 */ /* 0x000fc60000000000 */
[----:B------:R-:W-:Y:S01]  /*5e20*/  @!P4 IMAD.IADD R10, R10, 0x1, -R2 ;  /* 0x000000010a0ac824 */ /* 0x000fe200078e0a02 */
[C---:B------:R-:W-:Y:S01]  /*5e30*/  ISETP.GT.U32.AND P4, PT, R2.reuse, R4, PT ;  /* 0x000000040200720c */ /* 0x040fe20003f84070 */
[----:B0-----:R-:W-:Y:S02]  /*5e40*/  IMAD.MOV.U32 R5, RZ, RZ, R6 ;  /* 0x000000ffff057224 */ /* 0x001fe400078e0006 */
[----:B------:R-:W-:Y:S02]  /*5e50*/  IMAD.MOV R11, RZ, RZ, -R11 ;  /* 0x000000ffff0b7224 */ /* 0x000fe400078e0a0b */
[----:B------:R-:W-:Y:S01]  /*5e60*/  @!P1 IMAD.MOV R5, RZ, RZ, -R5 ;  /* 0x000000ffff059224 */ /* 0x000fe200078e0a05 */
[C---:B------:R-:W-:Y:S01]  /*5e70*/  ISETP.GT.U32.AND P1, PT, R2.reuse, R24, PT ;  /* 0x000000180200720c */ /* 0x040fe20003f24070 */
[----:B------:R-:W-:Y:S02]  /*5e80*/  IMAD R17, R2, R11, R17 ;  /* 0x0000000b02117224 */ /* 0x000fe400078e0211 */
[----:B------:R-:W-:Y:S01]  /*5e90*/  VIADD R19, R28, 0x18 ;  /* 0x000000181c137836 */ /* 0x000fe20000000000 */
[----:B------:R0:W-:Y:S01]  /*5ea0*/  STL [R1+0xc4], R5 ;  /* 0x0000c40501007387 */ /* 0x0001e20000100800 */
[----:B------:R-:W-:-:S03]  /*5eb0*/  IMAD.HI.U32 R11, R0, R12, RZ ;  /* 0x0000000c000b7227 */ /* 0x000fc600078e00ff */
[----:B-1----:R-:W-:Y:S01]  /*5ec0*/  IABS R3, R19 ;  /* 0x0000001300037213 */ /* 0x002fe20000000000 */
[----:B------:R-:W-:Y:S02]  /*5ed0*/  @!P4 IMAD.IADD R4, R4, 0x1, -R2 ;  /* 0x000000010404c824 */ /* 0x000fe400078e0a02 */
[----:B------:R-:W-:Y:S02]  /*5ee0*/  VIADD R20, R28, 0x17 ;  /* 0x000000171c147836 */ /* 0x000fe40000000000 */
[----:B------:R-:W-:Y:S01]  /*5ef0*/  IMAD.MOV R11, RZ, RZ, -R11 ;  /* 0x000000ffff0b7224 */ /* 0x000fe200078e0a0b */
[----:B------:R-:W-:Y:S01]  /*5f00*/  ISETP.GT.U32.AND P4, PT, R2, R4, PT ;  /* 0x000000040200720c */ /* 0x000fe20003f84070 */
[----:B0-----:R-:W-:Y:S01]  /*5f10*/  IMAD.MOV.U32 R5, RZ, RZ, R10 ;  /* 0x000000ffff057224 */ /* 0x001fe200078e000a */
[----:B------:R-:W-:Y:S01]  /*5f20*/  IABS R10, R20 ;  /* 0x00000014000a7213 */ /* 0x000fe20000000000 */
[----:B------:R-:W-:Y:S02]  /*5f30*/  @!P1 IMAD.IADD R24, R24, 0x1, -R2 ;  /* 0x0000000118189824 */ /* 0x000fe400078e0a02 */
[----:B------:R-:W-:Y:S01]  /*5f40*/  @!P5 IMAD.MOV R5, RZ, RZ, -R5 ;  /* 0x000000ffff05d224 */ /* 0x000fe200078e0a05 */
[C---:B------:R-:W-:Y:S01]  /*5f50*/  ISETP.GT.U32.AND P5, PT, R2.reuse, R18, PT ;  /* 0x000000120200720c */ /* 0x040fe20003fa4070 */
[C---:B------:R-:W-:Y:S01]  /*5f60*/  IMAD R12, R2.reuse, R11, R12 ;  /* 0x0000000b020c7224 */ /* 0x040fe200078e020c */
[----:B------:R-:W-:Y:S01]  /*5f70*/  ISETP.GT.U32.AND P1, PT, R2, R24, PT ;  /* 0x000000180200720c */ /* 0x000fe20003f24070 */
[----:B------:R-:W-:Y:S01]  /*5f80*/  IMAD.HI.U32 R6, R0, R3, RZ ;  /* 0x0000000300067227 */ /* 0x000fe200078e00ff */
[----:B------:R0:W-:Y:S03]  /*5f90*/  STL [R1+0xcc], R5 ;  /* 0x0000cc0501007387 */ /* 0x0001e60000100800 */
[----:B------:R-:W-:Y:S01]  /*5fa0*/  @!P4 IMAD.IADD R4, R4, 0x1, -R2 ;  /* 0x000000010404c824 */ /* 0x000fe200078e0a02 */
[----:B------:R-:W-:Y:S01]  /*5fb0*/  ISETP.GT.U32.AND P4, PT, R2, R17, PT ;  /* 0x000000110200720c */ /* 0x000fe20003f84070 */
[----:B------:R-:W-:-:S02]  /*5fc0*/  IMAD.MOV R6, RZ, RZ, -R6 ;  /* 0x000000ffff067224 */ /* 0x000fc400078e0a06 */
[----:B------:R-:W-:-:S04]  /*5fd0*/  IMAD.HI.U32 R22, R0, R10, RZ ;  /* 0x0000000a00167227 */ /* 0x000fc800078e00ff */
[----:B------:R-:W-:Y:S02]  /*5fe0*/  @!P5 IMAD.IADD R18, R18, 0x1, -R2 ;  /* 0x000000011212d824 */ /* 0x000fe400078e0a02 */
[----:B0-----:R-:W-:Y:S02]  /*5ff0*/  IMAD.MOV.U32 R5, RZ, RZ, R4 ;  /* 0x000000ffff057224 */ /* 0x001fe400078e0004 */
[C---:B------:R-:W-:Y:S01]  /*6000*/  IMAD R3, R2.reuse, R6, R3 ;  /* 0x0000000602037224 */ /* 0x040fe200078e0203 */
[C---:B------:R-:W-:Y:S01]  /*6010*/  ISETP.GT.U32.AND P5, PT, R2.reuse, R18, PT ;  /* 0x000000120200720c */ /* 0x040fe20003fa4070 */
[----:B------:R-:W-:Y:S01]  /*6020*/  @!P2 IMAD.MOV R5, RZ, RZ, -R5 ;  /* 0x000000ffff05a224 */ /* 0x000fe200078e0a05 */
[----:B------:R-:W-:Y:S01]  /*6030*/  ISETP.GT.U32.AND P2, PT, R2, R12, PT ;  /* 0x0000000c0200720c */ /* 0x000fe20003f44070 */
[----:B------:R-:W-:Y:S02]  /*6040*/  IMAD.MOV R22, RZ, RZ, -R22 ;  /* 0x000000ffff167224 */ /* 0x000fe400078e0a16 */
[----:B------:R-:W-:Y:S01]  /*6050*/  VIADD R6, R28, 0x16 ;  /* 0x000000161c067836 */ /* 0x000fe20000000000 */
[----:B------:R0:W-:Y:S01]  /*6060*/  STL [R1+0xc8], R5 ;  /* 0x0000c80501007387 */ /* 0x0001e20000100800 */
[----:B------:R-:W-:-:S02]  /*6070*/  IMAD R10, R2, R22, R10 ;  /* 0x00000016020a7224 */ /* 0x000fc400078e020a */
[--C-:B------:R-:W-:Y:S01]  /*6080*/  @!P1 IMAD.IADD R24, R24, 0x1, -R2.reuse ;  /* 0x0000000118189824 */ /* 0x100fe200078e0a02 */
[----:B------:R-:W-:Y:S01]  /*6090*/  ISETP.GT.U32.AND P1, PT, R2, R3, PT ;  /* 0x000000030200720c */ /* 0x000fe20003f24070 */
[--C-:B------:R-:W-:Y:S01]  /*60a0*/  @!P4 IMAD.IADD R17, R17, 0x1, -R2.reuse ;  /* 0x000000011111c824 */ /* 0x100fe200078e0a02 */
[----:B------:R-:W-:Y:S01]  /*60b0*/  IABS R21, R6 ;  /* 0x0000000600157213 */ /* 0x000fe20000000000 */
[--C-:B------:R-:W-:Y:S01]  /*60c0*/  @!P5 IMAD.IADD R18, R18, 0x1, -R2.reuse ;  /* 0x000000011212d824 */ /* 0x100fe200078e0a02 */
[----:B------:R-:W-:Y:S01]  /*60d0*/  ISETP.GT.U32.AND P5, PT, R2, R10, PT ;  /* 0x0000000a0200720c */ /* 0x000fe20003fa4070 */
[----:B------:R-:W-:Y:S01]  /*60e0*/  @!P2 IMAD.IADD R12, R12, 0x1, -R2 ;  /* 0x000000010c0ca824 */ /* 0x000fe200078e0a02 */
[----:B------:R-:W-:Y:S01]  /*60f0*/  ISETP.GT.U32.AND P4, PT, R2, R17, PT ;  /* 0x000000110200720c */ /* 0x000fe20003f84070 */
[----:B0-----:R-:W-:Y:S01]  /*6100*/  IMAD.MOV.U32 R5, RZ, RZ, R24 ;  /* 0x000000ffff057224 */ /* 0x001fe200078e0018 */
[----:B------:R-:W-:Y:S01]  /*6110*/  ISETP.GE.AND P2, PT, R8, RZ, PT ;  /* 0x000000ff0800720c */ /* 0x000fe20003f46270 */
[----:B------:R-:W-:-:S04]  /*6120*/  IMAD.HI.U32 R22, R0, R21, RZ ;  /* 0x0000001500167227 */ /* 0x000fc800078e00ff */
[----:B------:R-:W-:Y:S01]  /*6130*/  @!P0 IMAD.MOV R5, RZ, RZ, -R5 ;  /* 0x000000ffff058224 */ /* 0x000fe200078e0a05 */
[----:B------:R-:W-:Y:S01]  /*6140*/  ISETP.GT.U32.AND P0, PT, R2, R12, PT ;  /* 0x0000000c0200720c */ /* 0x000fe20003f04070 */
[----:B------:R-:W-:Y:S02]  /*6150*/  IMAD.MOV R22, RZ, RZ, -R22 ;  /* 0x000000ffff167224 */ /* 0x000fe400078e0a16 */
[--C-:B------:R-:W-:Y:S01]  /*6160*/  @!P1 IMAD.IADD R3, R3, 0x1, -R2.reuse ;  /* 0x0000000103039824 */ /* 0x100fe200078e0a02 */
[----:B------:R0:W-:Y:S01]  /*6170*/  STL [R1+0x40], R5 ;  /* 0x0000400501007387 */ /* 0x0001e20000100800 */
[----:B------:R-:W-:Y:S01]  /*6180*/  VIADD R11, R28, 0x15 ;  /* 0x000000151c0b7836 */ /* 0x000fe20000000000 */
[----:B------:R-:W-:Y:S01]  /*6190*/  ISETP.GE.AND P1, PT, R20, RZ, PT ;  /* 0x000000ff1400720c */ /* 0x000fe20003f26270 */
[----:B------:R-:W-:Y:S02]  /*61a0*/  IMAD R8, R2, R22, R21 ;  /* 0x0000001602087224 */ /* 0x000fe400078e0215 */
[--C-:B------:R-:W-:Y:S01]  /*61b0*/  @!P5 IMAD.IADD R10, R10, 0x1, -R2.reuse ;  /* 0x000000010a0ad824 */ /* 0x100fe200078e0a02 */
[----:B------:R-:W-:Y:S01]  /*61c0*/  ISETP.GT.U32.AND P5, PT, R2, R3, PT ;  /* 0x000000030200720c */ /* 0x000fe20003fa4070 */
[--C-:B------:R-:W-:Y:S01]  /*61d0*/  @!P4 IMAD.IADD R17, R17, 0x1, -R2.reuse ;  /* 0x000000011111c824 */ /* 0x100fe200078e0a02 */
[----:B------:R-:W-:Y:S01]  /*61e0*/  IABS R4, R11 ;  /* 0x0000000b00047213 */ /* 0x000fe20000000000 */
[----:B------:R-:W-:Y:S01]  /*61f0*/  @!P0 IMAD.IADD R12, R12, 0x1, -R2 ;  /* 0x000000010c0c8824 */ /* 0x000fe200078e0a02 */
[----:B------:R-:W-:Y:S01]  /*6200*/  ISETP.GT.U32.AND P0, PT, R2, R8, PT ;  /* 0x000000080200720c */ /* 0x000fe20003f04070 */
[----:B0-----:R-:W-:Y:S01]  /*6210*/  IMAD.MOV.U32 R5, RZ, RZ, R18 ;  /* 0x000000ffff057224 */ /* 0x001fe200078e0012 */
[----:B------:R-:W-:Y:S01]  /*6220*/  ISETP.GE.AND P4, PT, R19, RZ, PT ;  /* 0x000000ff1300720c */ /* 0x000fe20003f86270 */
[----:B------:R-:W-:-:S02]  /*6230*/  IMAD.MOV.U32 R7, RZ, RZ, R17 ;  /* 0x000000ffff077224 */ /* 0x000fc400078e0011 */
[----:B------:R-:W-:Y:S01]  /*6240*/  @!P3 IMAD.MOV R5, RZ, RZ, -R5 ;  /* 0x000000ffff05b224 */ /* 0x000fe200078e0a05 */
[----:B------:R-:W-:Y:S01]  /*6250*/  ISETP.GT.U32.AND P3, PT, R2, R10, PT ;  /* 0x0000000a0200720c */ /* 0x000fe20003f64070 */
[----:B------:R-:W-:-:S03]  /*6260*/  IMAD.HI.U32 R23, R0, R4, RZ ;  /* 0x0000000400177227 */ /* 0x000fc600078e00ff */
[----:B------:R0:W-:Y:S01]  /*6270*/  STL [R1+0x44], R5 ;  /* 0x0000440501007387 */ /* 0x0001e20000100800 */
[----:B------:R-:W-:Y:S01]  /*6280*/  @!P6 IMAD.MOV R7, RZ, RZ, -R7 ;  /* 0x000000ffff07e224 */ /* 0x000fe200078e0a07 */
[----:B------:R-:W-:Y:S01]  /*6290*/  ISETP.GE.AND P6, PT, R6, RZ, PT ;  /* 0x000000ff0600720c */ /* 0x000fe20003fc6270 */
[----:B------:R-:W-:Y:S02]  /*62a0*/  IMAD.MOV R23, RZ, RZ, -R23 ;  /* 0x000000ffff177224 */ /* 0x000fe400078e0a17 */
[----:B------:R-:W-:Y:S01]  /*62b0*/  VIADD R19, R28, 0x14 ;  /* 0x000000141c137836 */ /* 0x000fe20000000000 */
[----:B------:R-:W-:Y:S01]  /*62c0*/  STL [R1+0x48], R7 ;  /* 0x0000480701007387 */ /* 0x000fe20000100800 */
[----:B------:R-:W-:Y:S01]  /*62d0*/  @!P5 IMAD.IADD R3, R3, 0x1, -R2 ;  /* 0x000000010303d824 */ /* 0x000fe200078e0a02 */
[----:B------:R-:W-:Y:S01]  /*62e0*/  ISETP.GE.AND P5, PT, R11, RZ, PT ;  /* 0x000000ff0b00720c */ /* 0x000fe20003fa6270 */
[----:B------:R-:W-:Y:S01]  /*62f0*/  IMAD R4, R2, R23, R4 ;  /* 0x0000001702047224 */ /* 0x000fe200078e0204 */
[----:B------:R-:W-:Y:S01]  /*6300*/  IABS R17, R19 ;  /* 0x0000001300117213 */ /* 0x000fe20000000000 */
[----:B0-----:R-:W-:-:S02]  /*6310*/  IMAD.MOV.U32 R5, RZ, RZ, R12 ;  /* 0x000000ffff057224 */ /* 0x001fc400078e000c */
[----:B------:R-:W-:Y:S02]  /*6320*/  @!P0 IMAD.IADD R8, R8, 0x1, -R2 ;  /* 0x0000000108088824 */ /* 0x000fe400078e0a02 */
[----:B------:R-:W-:Y:S01]  /*6330*/  @!P2 IMAD.MOV R5, RZ, RZ, -R5 ;  /* 0x000000ffff05a224 */ /* 0x000fe200078e0a05 */
[----:B------:R-:W-:Y:S01]  /*6340*/  ISETP.GT.U32.AND P2, PT, R2, R4, PT ;  /* 0x000000040200720c */ /* 0x000fe20003f44070 */
[----:B------:R-:W-:-:S03]  /*6350*/  IMAD.HI.U32 R11, R0, R17, RZ ;  /* 0x00000011000b7227 */ /* 0x000fc600078e00ff */
[----:B------:R0:W-:Y:S01]  /*6360*/  STL [R1+0x6c], R5 ;  /* 0x00006c0501007387 */ /* 0x0001e20000100800 */
[----:B------:R-:W-:Y:S02]  /*6370*/  VIADD R18, R28, 0x13 ;  /* 0x000000131c127836 */ /* 0x000fe40000000000 */
[----:B------:R-:W-:Y:S02]  /*6380*/  IMAD.MOV R11, RZ, RZ, -R11 ;  /* 0x000000ffff0b7224 */ /* 0x000fe400078e0a0b */
[----:B------:R-:W-:Y:S01]  /*6390*/  @!P3 IMAD.IADD R10, R10, 0x1, -R2 ;  /* 0x000000010a0ab824 */ /* 0x000fe200078e0a02 */
[----:B------:R-:W-:Y:S01]  /*63a0*/  IABS R6, R18 ;  /* 0x0000001200067213 */ /* 0x000fe20000000000 */
[----:B------:R-:W-:Y:S01]  /*63b0*/  VIADD R22, R28, 0x10 ;  /* 0x000000101c167836 */ /* 0x000fe20000000000 */
[----:B------:R-:W-:Y:S01]  /*63c0*/  ISETP.GE.AND P3, PT, R19, RZ, PT ;  /* 0x000000ff1300720c */ /* 0x000fe20003f66270 */
[----:B------:R-:W-:Y:S01]  /*63d0*/  IMAD R19, R2, R11, R17 ;  /* 0x0000000b02137224 */ /* 0x000fe200078e0211 */
[----:B------:R-:W-:Y:S01]  /*63e0*/  ISETP.GE.AND P0, PT, R18, RZ, PT ;  /* 0x000000ff1200720c */ /* 0x000fe20003f06270 */
[----:B0-----:R-:W-:-:S02]  /*63f0*/  IMAD.MOV.U32 R5, RZ, RZ, R3 ;  /* 0x000000ffff057224 */ /* 0x001fc400078e0003 */
[----:B------:R-:W-:Y:S02]  /*6400*/  @!P2 IMAD.IADD R4, R4, 0x1, -R2 ;  /* 0x000000010404a824 */ /* 0x000fe400078e0a02 */
[----:B------:R-:W-:Y:S01]  /*6410*/  @!P4 IMAD.MOV R5, RZ, RZ, -R5 ;  /* 0x000000ffff05c224 */ /* 0x000fe200078e0a05 */
[----:B------:R-:W-:Y:S01]  /*6420*/  ISETP.GT.U32.AND P4, PT, R2, R8, PT ;  /* 0x000000080200720c */ /* 0x000fe20003f84070 */
[----:B------:R-:W-:Y:S01]  /*6430*/  IMAD.HI.U32 R12, R0, R6, RZ ;  /* 0x00000006000c7227 */ /* 0x000fe200078e00ff */
[----:B------:R-:W-:Y:S02]  /*6440*/  ISETP.GT.U32.AND P2, PT, R2, R4, PT ;  /* 0x000000040200720c */ /* 0x000fe40003f44070 */
[----:B------:R0:W-:Y:S01]  /*6450*/  STL [R1+0x68], R5 ;  /* 0x0000680501007387 */ /* 0x0001e20000100800 */
[----:B------:R-:W-:Y:S02]  /*6460*/  IMAD.MOV R12, RZ, RZ, -R12 ;  /* 0x000000ffff0c7224 */ /* 0x000fe400078e0a0c */
[----:B------:R-:W-:-:S02]  /*6470*/  VIADD R26, R28, 0x11 ;  /* 0x000000111c1a7836 */ /* 0x000fc40000000000 */
[----:B------:R-:W-:Y:S02]  /*6480*/  IMAD R3, R2, R12, R6 ;  /* 0x0000000c02037224 */ /* 0x000fe400078e0206 */
[----:B------:R-:W-:Y:S02]  /*6490*/  VIADD R6, R28, 0x12 ;  /* 0x000000121c067836 */ /* 0x000fe40000000000 */
[----:B------:R-:W-:Y:S01]  /*64a0*/  @!P4 IMAD.IADD R8, R8, 0x1, -R2 ;  /* 0x000000010808c824 */ /* 0x000fe200078e0a02 */
[----:B------:R-:W-:Y:S01]  /*64b0*/  ISETP.GT.U32.AND P4, PT, R2, R19, PT ;  /* 0x000000130200720c */ /* 0x000fe20003f84070 */
[----:B0-----:R-:W-:Y:S02]  /*64c0*/  IMAD.MOV.U32 R5, RZ, RZ, R10 ;  /* 0x000000ffff057224 */ /* 0x001fe400078e000a */
[----:B------:R-:W-:Y:S01]  /*64d0*/  @!P2 IMAD.IADD R4, R4, 0x1, -R2 ;  /* 0x000000010404a824 */ /* 0x000fe200078e0a02 */
[----:B------:R-:W-:Y:S01]  /*64e0*/  ISETP.GE.AND P2, PT, R26, RZ, PT ;  /* 0x000000ff1a00720c */ /* 0x000fe20003f46270 */
[----:B------:R-:W-:Y:S01]  /*64f0*/  @!P1 IMAD.MOV R5, RZ, RZ, -R5 ;  /* 0x000000ffff059224 */ /* 0x000fe200078e0a05 */
[----:B------:R-:W-:Y:S01]  /*6500*/  ISETP.GE.AND P1, PT, R6, RZ, PT ;  /* 0x000000ff0600720c */ /* 0x000fe20003f26270 */
[----:B------:R-:W-:Y:S01]  /*6510*/  IMAD.MOV.U32 R7, RZ, RZ, R8 ;  /* 0x000000ffff077224 */ /* 0x000fe200078e0008 */
[----:B------:R-:W-:Y:S01]  /*6520*/  IABS R6, R6 ;  /* 0x0000000600067213 */ /* 0x000fe20000000000 */
[----:B------:R-:W-:Y:S01]  /*6530*/  VIADD R12, R28, 0xf ;  /* 0x0000000f1c0c7836 */ /* 0x000fe20000000000 */
[----:B------:R0:W-:Y:S01]  /*6540*/  STL [R1+0x64], R5 ;  /* 0x0000640501007387 */ /* 0x0001e20000100800 */
[----:B------:R-:W-:Y:S01]  /*6550*/  @!P6 IMAD.MOV R7, RZ, RZ, -R7 ;  /* 0x000000ffff07e224 */ /* 0x000fe200078e0a07 */
[----:B------:R-:W-:Y:S01]  /*6560*/  ISETP.GE.AND P6, PT, R22, RZ, PT ;  /* 0x000000ff1600720c */ /* 0x000fe20003fc6270 */
[----:B------:R-:W-:Y:S01]  /*6570*/  @!P4 IMAD.IADD R19, R19, 0x1, -R2 ;  /* 0x000000011313c824 */ /* 0x000fe200078e0a02 */
[----:B------:R-:W-:Y:S01]  /*6580*/  IABS R22, R22 ;  /* 0x0000001600167213 */ /* 0x000fe20000000000 */
[----:B------:R-:W-:Y:S01]  /*6590*/  IMAD.HI.U32 R11, R0, R6, RZ ;  /* 0x00000006000b7227 */ /* 0x000fe200078e00ff */
[----:B------:R-:W-:Y:S01]  /*65a0*/  IABS R26, R26 ;  /* 0x0000001a001a7213 */ /* 0x000fe20000000000 */
[----:B------:R-:W-:Y:S01]  /*65b0*/  STL [R1+0x60], R7 ;  /* 0x0000600701007387 */ /* 0x000fe20000100800 */
[----:B------:R-:W-:Y:S01]  /*65c0*/  ISETP.GT.U32.AND P4, PT, R2, R19, PT ;  /* 0x000000130200720c */ /* 0x000fe20003f84070 */
[----:B------:R-:W-:Y:S01]  /*65d0*/  IMAD.MOV R11, RZ, RZ, -R11 ;  /* 0x000000ffff0b7224 */ /* 0x000fe200078e0a0b */
[----:B------:R-:W-:Y:S01]  /*65e0*/  IABS R8, R12 ;  /* 0x0000000c00087213 */ /* 0x000fe20000000000 */
[----:B0-----:R-:W-:-:S02]  /*65f0*/  IMAD.MOV.U32 R5, RZ, RZ, R4 ;  /* 0x000000ffff057224 */ /* 0x001fc400078e0004 */
[C---:B------:R-:W-:Y:S02]  /*6600*/  IMAD R6, R2.reuse, R11, R6 ;  /* 0x0000000b02067224 */ /* 0x040fe400078e0206 */
[----:B------:R-:W-:Y:S01]  /*6610*/  @!P5 IMAD.MOV R5, RZ, RZ, -R5 ;  /* 0x000000ffff05d224 */ /* 0x000fe200078e0a05 */
[----:B------:R-:W-:Y:S01]  /*6620*/  ISETP.GT.U32.AND P5, PT, R2, R3, PT ;  /* 0x000000030200720c */ /* 0x000fe20003fa4070 */
[----:B------:R-:W-:-:S03]  /*6630*/  IMAD.HI.U32 R17, R0, R22, RZ ;  /* 0x0000001600117227 */ /* 0x000fc600078e00ff */
[----:B------:R0:W-:Y:S01]  /*6640*/  STL [R1+0x5c], R5 ;  /* 0x00005c0501007387 */ /* 0x0001e20000100800 */
[----:B------:R-:W-:Y:S01]  /*6650*/  @!P4 IMAD.IADD R19, R19, 0x1, -R2 ;  /* 0x000000011313c824 */ /* 0x000fe200078e0a02 */
[----:B------:R-:W-:Y:S01]  /*6660*/  ISETP.GT.U32.AND P4, PT, R2, R6, PT ;  /* 0x000000060200720c */ /* 0x000fe20003f84070 */
[----:B------:R-:W-:Y:S02]  /*6670*/  VIADD R10, R28, 0xe ;  /* 0x0000000e1c0a7836 */ /* 0x000fe40000000000 */
[----:B------:R-:W-:-:S03]  /*6680*/  IMAD.HI.U32 R4, R0, R26, RZ ;  /* 0x0000001a00047227 */ /* 0x000fc600078e00ff */
[----:B------:R-:W-:Y:S01]  /*6690*/  IABS R18, R10 ;  /* 0x0000000a00127213 */ /* 0x000fe20000000000 */
[----:B------:R-:W-:Y:S02]  /*66a0*/  @!P5 IMAD.IADD R3, R3, 0x1, -R2 ;  /* 0x000000010303d824 */ /* 0x000fe400078e0a02 */
[----:B------:R-:W-:Y:S02]  /*66b0*/  IMAD.MOV R17, RZ, RZ, -R17 ;  /* 0x000000ffff117224 */ /* 0x000fe400078e0a11 */
[----:B------:R-:W-:Y:S01]  /*66c0*/  IMAD.MOV R4, RZ, RZ, -R4 ;  /* 0x000000ffff047224 */ /* 0x000fe200078e0a04 */
[----:B------:R-:W-:Y:S01]  /*66d0*/  ISETP.GT.U32.AND P5, PT, R2, R3, PT ;  /* 0x000000030200720c */ /* 0x000fe20003fa4070 */
[----:B------:R-:W-:Y:S02]  /*66e0*/  @!P4 IMAD.IADD R6, R6, 0x1, -R2 ;  /* 0x000000010606c824 */ /* 0x000fe400078e0a02 */
[----:B------:R-:W-:-:S03]  /*66f0*/  IMAD.HI.U32 R11, R0, R8, RZ ;  /* 0x00000008000b7227 */ /* 0x000fc600078e00ff */
[C---:B------:R-:W-:Y:S01]  /*6700*/  ISETP.GT.U32.AND P4, PT, R2.reuse, R6, PT ;  /* 0x000000060200720c */ /* 0x040fe20003f84070 */
[C---:B------:R-:W-:Y:S02]  /*6710*/  IMAD R22, R2.reuse, R17, R22 ;  /* 0x0000001102167224 */ /* 0x040fe400078e0216 */
[----:B0-----:R-:W-:Y:S02]  /*6720*/  IMAD.MOV.U32 R5, RZ, RZ, R19 ;  /* 0x000000ffff057224 */ /* 0x001fe400078e0013 */
[----:B------:R-:W-:Y:S02]  /*6730*/  IMAD R26, R2, R4, R26 ;  /* 0x00000004021a7224 */ /* 0x000fe400078e021a */
[----:B------:R-:W-:Y:S02]  /*6740*/  IMAD.MOV R11, RZ, RZ, -R11 ;  /* 0x000000ffff0b7224 */ /* 0x000fe400078e0a0b */
[----:B------:R-:W-:Y:S02]  /*6750*/  VIADD R20, R28, 0xd ;  /* 0x0000000d1c147836 */ /* 0x000fe40000000000 */
[----:B------:R-:W-:Y:S01]  /*6760*/  @!P5 IMAD.IADD R3, R3, 0x1, -R2 ;  /* 0x000000010303d824 */ /* 0x000fe200078e0a02 */
[----:B------:R-:W-:Y:S01]  /*6770*/  ISETP.GT.U32.AND P5, PT, R2, R22, PT ;  /* 0x000000160200720c */ /* 0x000fe20003fa4070 */
[----:B------:R-:W-:Y:S01]  /*6780*/  IMAD.HI.U32 R4, R0, R18, RZ ;  /* 0x0000001200047227 */ /* 0x000fe200078e00ff */
[----:B------:R-:W-:-:S03]  /*6790*/  IABS R19, R20 ;  /* 0x0000001400137213 */ /* 0x000fc60000000000 */
[----:B------:R-:W-:Y:S01]  /*67a0*/  @!P3 IMAD.MOV R5, RZ, RZ, -R5 ;  /* 0x000000ffff05b224 */ /* 0x000fe200078e0a05 */
[C---:B------:R-:W-:Y:S01]  /*67b0*/  ISETP.GT.U32.AND P3, PT, R2.reuse, R26, PT ;  /* 0x0000001a0200720c */ /* 0x040fe20003f64070 */
[----:B------:R-:W-:Y:S02]  /*67c0*/  IMAD R8, R2, R11, R8 ;  /* 0x0000000b02087224 */ /* 0x000fe400078e0208 */
[----:B------:R-:W-:Y:S01]  /*67d0*/  IMAD.MOV R4, RZ, RZ, -R4 ;  /* 0x000000ffff047224 */ /* 0x000fe200078e0a04 */
[----:B------:R0:W-:Y:S01]  /*67e0*/  STL [R1+0x58], R5 ;  /* 0x0000580501007387 */ /* 0x0001e20000100800 */
[----:B------:R-:W-:Y:S01]  /*67f0*/  @!P4 IMAD.IADD R6, R6, 0x1, -R2 ;  /* 0x000000010606c824 */ /* 0x000fe200078e0a02 */
[C---:B------:R-:W-:Y:S01]  /*6800*/  ISETP.GT.U32.AND P4, PT, R2.reuse, R8, PT ;  /* 0x000000080200720c */ /* 0x040fe20003f84070 */
[----:B------:R-:W-:Y:S02]  /*6810*/  IMAD R18, R2, R4, R18 ;  /* 0x0000000402127224 */ /* 0x000fe400078e0212 */
[----:B------:R-:W-:-:S04]  /*6820*/  IMAD.HI.U32 R4, R0, R19, RZ ;  /* 0x0000001300047227 */ /* 0x000fc800078e00ff */
[C---:B------:R-:W-:Y:S02]  /*6830*/  VIADD R9, R28.reuse, 0xc ;  /* 0x0000000c1c097836 */ /* 0x040fe40000000000 */
[C---:B0-----:R-:W-:Y:S02]  /*6840*/  VIADD R5, R28.reuse, 0xa ;  /* 0x0000000a1c057836 */ /* 0x041fe40000000000 */
[----:B------:R-:W-:Y:S01]  /*6850*/  VIADD R7, R28, 0xb ;  /* 0x0000000b1c077836 */ /* 0x000fe20000000000 */
[----:B------:R-:W-:Y:S01]  /*6860*/  STL [R1+0x54], R9 ;  /* 0x0000540901007387 */ /* 0x000fe20000100800 */
[----:B------:R-:W-:Y:S01]  /*6870*/  @!P5 IMAD.IADD R22, R22, 0x1, -R2 ;  /* 0x000000011616d824 */ /* 0x000fe200078e0a02 */
[----:B------:R-:W-:Y:S01]  /*6880*/  IABS R17, R5 ;  /* 0x0000000500117213 */ /* 0x000fe20000000000 */
[----:B------:R-:W-:Y:S01]  /*6890*/  IMAD.MOV R4, RZ, RZ, -R4 ;  /* 0x000000ffff047224 */ /* 0x000fe200078e0a04 */
[----:B------:R0:W-:Y:S01]  /*68a0*/  STL [R1+0x50], R7 ;  /* 0x0000500701007387 */ /* 0x0001e20000100800 */
[----:B------:R-:W-:Y:S01]  /*68b0*/  IABS R24, R7 ;  /* 0x0000000700187213 */ /* 0x000fe20000000000 */
[----:B------:R-:W-:Y:S01]  /*68c0*/  @!P4 IMAD.IADD R8, R8, 0x1, -R2 ;  /* 0x000000010808c824 */ /* 0x000fe200078e0a02 */
[C---:B------:R-:W-:Y:S01]  /*68d0*/  ISETP.GT.U32.AND P5, PT, R2.reuse, R22, PT ;  /* 0x000000160200720c */ /* 0x040fe20003fa4070 */
[----:B------:R-:W-:Y:S01]  /*68e0*/  IMAD R19, R2, R4, R19 ;  /* 0x0000000402137224 */ /* 0x000fe200078e0213 */
[----:B------:R-:W-:Y:S01]  /*68f0*/  ISETP.GE.AND P4, PT, R12, RZ, PT ;  /* 0x000000ff0c00720c */ /* 0x000fe20003f86270 */
[----:B------:R-:W-:Y:S01]  /*6900*/  IMAD.HI.U32 R4, R0, R17, RZ ;  /* 0x0000001100047227 */ /* 0x000fe200078e00ff */
[----:B------:R1:W-:Y:S01]  /*6910*/  STL [R1+0x4c], R5 ;  /* 0x00004c0501007387 */ /* 0x0003e20000100800 */
[----:B------:R-:W-:-:S02]  /*6920*/  IABS R25, R9 ;  /* 0x0000000900197213 */ /* 0x000fc40000000000 */
[C---:B0-----:R-:W-:Y:S01]  /*6930*/  VIADD R7, R28.reuse, 0x9 ;  /* 0x000000091c077836 */ /* 0x041fe20000000000 */
[----:B------:R-:W-:Y:S01]  /*6940*/  STL [R1+0x930], R6 ;  /* 0x0009300601007387 */ /* 0x000fe20000100800 */
[----:B------:R-:W-:Y:S02]  /*6950*/  IMAD.MOV R4, RZ, RZ, -R4 ;  /* 0x000000ffff047224 */ /* 0x000fe400078e0a04 */
[----:B------:R-:W-:Y:S01]  /*6960*/  VIADD R15, R28, 0x7 ;  /* 0x000000071c0f7836 */ /* 0x000fe20000000000 */
[----:B------:R-:W-:Y:S01]  /*6970*/  IABS R12, R7 ;  /* 0x00000007000c7213 */ /* 0x000fe20000000000 */
[----:B------:R-:W-:-:S04]  /*6980*/  IMAD.HI.U32 R11, R0, R24, RZ ;  /* 0x00000018000b7227 */ /* 0x000fc800078e00ff */
[----:B------:R-:W-:Y:S01]  /*6990*/  IMAD R17, R2, R4, R17 ;  /* 0x0000000402117224 */ /* 0x000fe200078e0211 */
[----:B------:R-:W-:Y:S01]  /*69a0*/  IABS R4, R15 ;  /* 0x0000000f00047213 */ /* 0x000fe20000000000 */
[----:B------:R-:W-:Y:S02]  /*69b0*/  IMAD.MOV R11, RZ, RZ, -R11 ;  /* 0x000000ffff0b7224 */ /* 0x000fe400078e0a0b */
[----:B------:R-:W-:-:S04]  /*69c0*/  IMAD.HI.U32 R27, R0, R12, RZ ;  /* 0x0000000c001b7227 */ /* 0x000fc800078e00ff */
[----:B------:R-:W-:Y:S01]  /*69d0*/  @!P5 IMAD.IADD R22, R22, 0x1, -R2 ;  /* 0x000000011616d824 */ /* 0x000fe200078e0a02 */
[C---:B------:R-:W-:Y:S01]  /*69e0*/  ISETP.GT.U32.AND P5, PT, R2.reuse, R19, PT ;  /* 0x000000130200720c */ /* 0x040fe20003fa4070 */
[----:B------:R-:W-:Y:S02]  /*69f0*/  IMAD R24, R2, R11, R24 ;  /* 0x0000000b02187224 */ /* 0x000fe400078e0218 */
[----:B------:R-:W-:Y:S01]  /*6a00*/  IMAD.MOV R27, RZ, RZ, -R27 ;  /* 0x000000ffff1b7224 */ /* 0x000fe200078e0a1b */
[----:B------:R-:W-:Y:S01]  /*6a10*/  STL [R1+0x92c], R22 ;  /* 0x00092c1601007387 */ /* 0x000fe20000100800 */
[----:B------:R-:W-:-:S03]  /*6a20*/  IMAD.HI.U32 R11, R0, R4, RZ ;  /* 0x00000004000b7227 */ /* 0x000fc600078e00ff */
[----:B------:R0:W-:Y:S01]  /*6a30*/  STL [R1+0x2c], R7 ;  /* 0x00002c0701007387 */ /* 0x0001e20000100800 */
[C---:B------:R-:W-:Y:S02]  /*6a40*/  VIADD R13, R28.reuse, 0x5 ;  /* 0x000000051c0d7836 */ /* 0x040fe40000000000 */
[----:B-1----:R-:W-:Y:S02]  /*6a50*/  VIADD R5, R28, 0x8 ;  /* 0x000000081c057836 */ /* 0x002fe40000000000 */
[----:B------:R-:W-:Y:S02]  /*6a60*/  @!P0 IMAD.MOV R3, RZ, RZ, -R3 ;  /* 0x000000ffff038224 */ /* 0x000fe400078e0a03 */
[----:B------:R-:W-:Y:S01]  /*6a70*/  IMAD R12, R2, R27, R12 ;  /* 0x0000001b020c7224 */ /* 0x000fe200078e020c */
[----:B------:R-:W-:Y:S01]  /*6a80*/  IABS R27, R13 ;  /* 0x0000000d001b7213 */ /* 0x000fe20000000000 */
[----:B------:R-:W-:Y:S01]  /*6a90*/  IMAD.MOV R11, RZ, RZ, -R11 ;  /* 0x000000ffff0b7224 */ /* 0x000fe200078e0a0b */
[----:B------:R-:W-:Y:S01]  /*6aa0*/  STL [R1+0x28], R5 ;  /* 0x0000280501007387 */ /* 0x000fe20000100800 */
[----:B------:R-:W-:-:S02]  /*6ab0*/  VIADD R9, R28, 0x2 ;  /* 0x000000021c097836 */ /* 0x000fc40000000000 */
[----:B------:R-:W-:Y:S01]  /*6ac0*/  IMAD R4, R2, R11, R4 ;  /* 0x0000000b02047224 */ /* 0x000fe200078e0204 */
[----:B------:R1:W-:Y:S01]  /*6ad0*/  STL [R1+0x34], R3 ;  /* 0x0000340301007387 */ /* 0x0003e20000100800 */
[C---:B------:R-:W-:Y:S01]  /*6ae0*/  VIADD R14, R28.reuse, 0x6 ;  /* 0x000000061c0e7836 */ /* 0x040fe20000000000 */
[----:B------:R-:W-:Y:S01]  /*6af0*/  IABS R11, R9 ;  /* 0x00000009000b7213 */ /* 0x000fe20000000000 */
[C---:B0-----:R-:W-:Y:S02]  /*6b00*/  VIADD R7, R28.reuse, 0x4 ;  /* 0x000000041c077836 */ /* 0x041fe40000000000 */
[----:B------:R-:W-:Y:S01]  /*6b10*/  VIADD R16, R28, 0x3 ;  /* 0x000000031c107836 */ /* 0x000fe20000000000 */
[----:B------:R-:W-:Y:S01]  /*6b20*/  IABS R23, R14 ;  /* 0x0000000e00177213 */ /* 0x000fe20000000000 */
[----:B------:R-:W-:Y:S01]  /*6b30*/  IMAD.HI.U32 R22, R0, R11, RZ ;  /* 0x0000000b00167227 */ /* 0x000fe200078e00ff */
[----:B-1----:R-:W-:-:S03]  /*6b40*/  IABS R3, R5 ;  /* 0x0000000500037213 */ /* 0x002fc60000000000 */
[----:B------:R-:W-:Y:S02]  /*6b50*/  VIADD R5, R28, 0x1 ;  /* 0x000000011c057836 */ /* 0x000fe40000000000 */
[----:B------:R-:W-:-:S04]  /*6b60*/  IMAD.HI.U32 R28, R0, R27, RZ ;  /* 0x0000001b001c7227 */ /* 0x000fc800078e00ff */
[----:B------:R-:W-:Y:S02]  /*6b70*/  IMAD.MOV R6, RZ, RZ, -R28 ;  /* 0x000000ffff067224 */ /* 0x000fe400078e0a1c */
[----:B------:R-:W-:Y:S02]  /*6b80*/  IMAD.MOV R22, RZ, RZ, -R22 ;  /* 0x000000ffff167224 */ /* 0x000fe400078e0a16 */
[C---:B------:R-:W-:Y:S02]  /*6b90*/  IMAD R27, R2.reuse, R6, R27 ;  /* 0x00000006021b7224 */ /* 0x040fe400078e021b */
[----:B------:R-:W2:Y:S01]  /*6ba0*/  LDL.LU R6, [R1+0x930] ;  /* 0x0009300001067983 */ /* 0x000ea20000300800 */
[----:B------:R-:W-:Y:S02]  /*6bb0*/  IMAD R11, R2, R22, R11 ;  /* 0x00000016020b7224 */ /* 0x000fe400078e020b */
[----:B------:R-:W-:Y:S01]  /*6bc0*/  @!P5 IMAD.IADD R19, R19, 0x1, -R2 ;  /* 0x000000011313d824 */ /* 0x000fe200078e0a02 */
[----:B------:R-:W3:Y:S01]  /*6bd0*/  LDL.LU R22, [R1+0x92c] ;  /* 0x00092c0001167983 */ /* 0x000ee20000300800 */
[----:B------:R-:W-:-:S03]  /*6be0*/  IMAD.HI.U32 R21, R0, R25, RZ ;  /* 0x0000001900157227 */ /* 0x000fc600078e00ff */
[----:B------:R-:W-:Y:S01]  /*6bf0*/  ISETP.GT.U32.AND P0, PT, R2, R19, PT ;  /* 0x000000130200720c */ /* 0x000fe20003f04070 */
[----:B------:R-:W-:Y:S02]  /*6c00*/  IMAD.MOV R21, RZ, RZ, -R21 ;  /* 0x000000ffff157224 */ /* 0x000fe400078e0a15 */
[----:B------:R-:W-:Y:S02]  /*6c10*/  @!P3 IMAD.IADD R26, R26, 0x1, -R2 ;  /* 0x000000011a1ab824 */ /* 0x000fe400078e0a02 */
[----:B------:R-:W-:Y:S02]  /*6c20*/  IMAD R25, R2, R21, R25 ;  /* 0x0000001502197224 */ /* 0x000fe400078e0219 */
[----:B------:R-:W-:Y:S01]  /*6c30*/  IMAD.HI.U32 R21, R0, R3, RZ ;  /* 0x0000000300157227 */ /* 0x000fe200078e00ff */
[----:B------:R-:W-:-:S03]  /*6c40*/  ISETP.GT.U32.AND P3, PT, R2, R26, PT ;  /* 0x0000001a0200720c */ /* 0x000fc60003f64070 */
[----:B------:R-:W-:Y:S02]  /*6c50*/  IMAD.MOV R21, RZ, RZ, -R21 ;  /* 0x000000ffff157224 */ /* 0x000fe400078e0a15 */
[----:B------:R-:W-:Y:S01]  /*6c60*/  @!P0 IMAD.IADD R19, R19, 0x1, -R2 ;  /* 0x0000000113138824 */ /* 0x000fe200078e0a02 */
[C---:B------:R-:W-:Y:S01]  /*6c70*/  ISETP.GT.U32.AND P0, PT, R2.reuse, R17, PT ;  /* 0x000000110200720c */ /* 0x040fe20003f04070 */
[----:B------:R-:W-:Y:S01]  /*6c80*/  IMAD R3, R2, R21, R3 ;  /* 0x0000001502037224 */ /* 0x000fe200078e0203 */
[----:B------:R-:W-:-:S05]  /*6c90*/  IABS R21, R16 ;  /* 0x0000001000157213 */ /* 0x000fca0000000000 */
[----:B------:R-:W-:Y:S01]  /*6ca0*/  @!P3 IMAD.IADD R26, R26, 0x1, -R2 ;  /* 0x000000011a1ab824 */ /* 0x000fe200078e0a02 */
[----:B------:R-:W-:-:S05]  /*6cb0*/  ISETP.GT.U32.AND P3, PT, R2, R18, PT ;  /* 0x000000120200720c */ /* 0x000fca0003f64070 */
[----:B------:R-:W-:Y:S01]  /*6cc0*/  @!P0 IMAD.IADD R17, R17, 0x1, -R2 ;  /* 0x0000000111118824 */ /* 0x000fe200078e0a02 */
[----:B------:R-:W-:Y:S02]  /*6cd0*/  ISETP.GE.AND P0, PT, R20, RZ, PT ;  /* 0x000000ff1400720c */ /* 0x000fe40003f06270 */
[----:B------:R-:W-:-:S05]  /*6ce0*/  IABS R20, R7 ;  /* 0x0000000700147213 */ /* 0x000fca0000000000 */
[----:B------:R-:W-:-:S04]  /*6cf0*/  IMAD.HI.U32 R29, R0, R20, RZ ;  /* 0x00000014001d7227 */ /* 0x000fc800078e00ff */
[----:B------:R-:W-:Y:S02]  /*6d00*/  IMAD.MOV R28, RZ, RZ, -R29 ;  /* 0x000000ffff1c7224 */ /* 0x000fe400078e0a1d */
[----:B------:R-:W-:-:S04]  /*6d10*/  IMAD.HI.U32 R29, R0, R21, RZ ;  /* 0x00000015001d7227 */ /* 0x000fc800078e00ff */
[----:B------:R-:W-:Y:S02]  /*6d20*/  IMAD.MOV R29, RZ, RZ, -R29 ;  /* 0x000000ffff1d7224 */ /* 0x000fe400078e0a1d */
[----:B------:R-:W-:Y:S02]  /*6d30*/  @!P2 IMAD.MOV R26, RZ, RZ, -R26 ;  /* 0x000000ffff1aa224 */ /* 0x000fe400078e0a1a */
[C---:B------:R-:W-:Y:S02]  /*6d40*/  IMAD R21, R2.reuse, R29, R21 ;  /* 0x0000001d02157224 */ /* 0x040fe400078e0215 */
[----:B------:R-:W-:Y:S01]  /*6d50*/  IMAD R20, R2, R28, R20 ;  /* 0x0000001c02147224 */ /* 0x000fe200078e0214 */
[----:B------:R-:W4:Y:S01]  /*6d60*/  LDL.LU R29, [R1+0x2c] ;  /* 0x00002c00011d7983 */ /* 0x000f220000300800 */
[----:B------:R-:W-:Y:S01]  /*6d70*/  @!P3 IMAD.IADD R18, R18, 0x1, -R2 ;  /* 0x000000011212b824 */ /* 0x000fe200078e0a02 */
[C---:B------:R-:W-:Y:S02]  /*6d80*/  ISETP.GT.U32.AND P3, PT, R2.reuse, R8, PT ;  /* 0x000000080200720c */ /* 0x040fe40003f64070 */
[----:B------:R-:W4:Y:S02]  /*6d90*/  LDL.LU R28, [R1+0x28] ;  /* 0x00002800011c7983 */ /* 0x000f240000300800 */
[----:B------:R-:W-:-:S09]  /*6da0*/  ISETP.GT.U32.AND P5, PT, R2, R18, PT ;  /* 0x000000120200720c */ /* 0x000fd20003fa4070 */
[----:B------:R-:W-:Y:S01]  /*6db0*/  @!P3 IMAD.IADD R8, R8, 0x1, -R2 ;  /* 0x000000010808b824 */ /* 0x000fe200078e0a02 */
[----:B------:R-:W-:-:S03]  /*6dc0*/  ISETP.GT.U32.AND P3, PT, R2, R25, PT ;  /* 0x000000190200720c */ /* 0x000fc60003f64070 */
[----:B------:R-:W-:Y:S01]  /*6dd0*/  @!P5 IMAD.IADD R18, R18, 0x1, -R2 ;  /* 0x000000011212d824 */ /* 0x000fe200078e0a02 */
[----:B------:R-:W-:-:S09]  /*6de0*/  ISETP.GT.U32.AND P5, PT, R2, R24, PT ;  /* 0x000000180200720c */ /* 0x000fd20003fa4070 */
[----:B------:R-:W-:Y:S01]  /*6df0*/  @!P3 IMAD.IADD R25, R25, 0x1, -R2 ;  /* 0x000000011919b824 */ /* 0x000fe200078e0a02 */
[----:B------:R-:W-:Y:S01]  /*6e00*/  ISETP.GE.AND P3, PT, R10, RZ, PT ;  /* 0x000000ff0a00720c */ /* 0x000fe20003f66270 */
[----:B------:R-:W-:-:S04]  /*6e10*/  IMAD.HI.U32 R10, R0, R23, RZ ;  /* 0x00000017000a7227 */ /* 0x000fc800078e00ff */
[----:B------:R-:W-:Y:S01]  /*6e20*/  @!P5 IMAD.IADD R24, R24, 0x1, -R2 ;  /* 0x000000011818d824 */ /* 0x000fe200078e0a02 */
[----:B------:R-:W-:Y:S01]  /*6e30*/  ISETP.GT.U32.AND P5, PT, R2, R12, PT ;  /* 0x0000000c0200720c */ /* 0x000fe20003fa4070 */
[----:B------:R-:W-:Y:S02]  /*6e40*/  IMAD.MOV R10, RZ, RZ, -R10 ;  /* 0x000000ffff0a7224 */ /* 0x000fe400078e0a0a */
[----:B--2---:R-:W-:-:S10]  /*6e50*/  @!P1 IMAD.MOV R6, RZ, RZ, -R6 ;  /* 0x000000ffff069224 */ /* 0x004fd400078e0a06 */
[----:B------:R-:W-:Y:S01]  /*6e60*/  @!P5 IMAD.IADD R12, R12, 0x1, -R2 ;  /* 0x000000010c0cd824 */ /* 0x000fe200078e0a02 */
[C---:B------:R-:W-:Y:S01]  /*6e70*/  ISETP.GT.U32.AND P5, PT, R2.reuse, R3, PT ;  /* 0x000000030200720c */ /* 0x040fe20003fa4070 */
[----:B---3--:R-:W-:Y:S01]  /*6e80*/  @!P6 IMAD.MOV R22, RZ, RZ, -R22 ;  /* 0x000000ffff16e224 */ /* 0x008fe200078e0a16 */
[----:B------:R0:W-:Y:S01]  /*6e90*/  STL [R1+0x890], R6 ;  /* 0x0008900601007387 */ /* 0x0001e20000100800 */
[C---:B------:R-:W-:Y:S01]  /*6ea0*/  ISETP.GT.U32.AND P2, PT, R2.reuse, R24, PT ;  /* 0x000000180200720c */ /* 0x040fe20003f44070 */
[----:B------:R-:W-:Y:S02]  /*6eb0*/  @!P4 IMAD.MOV R8, RZ, RZ, -R8 ;  /* 0x000000ffff08c224 */ /* 0x000fe400078e0a08 */
[C---:B------:R-:W-:Y:S01]  /*6ec0*/  IMAD R23, R2.reuse, R10, R23 ;  /* 0x0000000a02177224 */ /* 0x040fe200078e0217 */
[----:B0-----:R-:W2:Y:S06]  /*6ed0*/  LDL.LU R6, [R1+0x4c] ;  /* 0x00004c0001067983 */ /* 0x001eac0000300800 */
[----:B------:R-:W-:Y:S01]  /*6ee0*/  @!P5 IMAD.IADD R3, R3, 0x1, -R2 ;  /* 0x000000010303d824 */ /* 0x000fe200078e0a02 */
[C---:B------:R-:W-:Y:S01]  /*6ef0*/  ISETP.GT.U32.AND P5, PT, R2.reuse, R4, PT ;  /* 0x000000040200720c */ /* 0x040fe20003fa4070 */
[----:B------:R0:W-:Y:S01]  /*6f00*/  STL [R1+0x894], R26 ;  /* 0x0008941a01007387 */ /* 0x0001e20000100800 */
[----:B------:R-:W-:-:S02]  /*6f10*/  ISETP.GT.U32.AND P1, PT, R2, R25, PT ;  /* 0x000000190200720c */ /* 0x000fc40003f24070 */
[----:B------:R-:W-:Y:S01]  /*6f20*/  ISETP.GT.U32.AND P4, PT, R2, R12, PT ;  /* 0x0000000c0200720c */ /* 0x000fe20003f84070 */
[----:B------:R-:W-:Y:S01]  /*6f30*/  @!P3 IMAD.MOV R18, RZ, RZ, -R18 ;  /* 0x000000ffff12b224 */ /* 0x000fe200078e0a12 */
[----:B------:R-:W-:Y:S01]  /*6f40*/  IABS R10, R5 ;  /* 0x00000005000a7213 */ /* 0x000fe20000000000 */
[----:B0-----:R-:W3:Y:S04]  /*6f50*/  LDL.LU R26, [R1+0x50] ;  /* 0x00005000011a7983 */ /* 0x001ee80000300800 */
[----:B------:R0:W-:Y:S04]  /*6f60*/  STL [R1+0x898], R22 ;  /* 0x0008981601007387 */ /* 0x0001e80000100800 */
[----:B0-----:R-:W5:Y:S01]  /*6f70*/  LDL.LU R22, [R1+0x54] ;  /* 0x0000540001167983 */ /* 0x001f620000300800 */
[--C-:B------:R-:W-:Y:S01]  /*6f80*/  @!P5 IMAD.IADD R4, R4, 0x1, -R2.reuse ;  /* 0x000000010404d824 */ /* 0x100fe200078e0a02 */
[C---:B------:R-:W-:Y:S01]  /*6f90*/  ISETP.GT.U32.AND P5, PT, R2.reuse, R17, PT ;  /* 0x000000110200720c */ /* 0x040fe20003fa4070 */
[----:B------:R-:W-:Y:S01]  /*6fa0*/  @!P0 IMAD.MOV R19, RZ, RZ, -R19 ;  /* 0x000000ffff138224 */ /* 0x000fe200078e0a13 */
[C---:B------:R-:W-:Y:S01]  /*6fb0*/  ISETP.GT.U32.AND P0, PT, R2.reuse, R23, PT ;  /* 0x000000170200720c */ /* 0x040fe20003f04070 */
[--C-:B------:R-:W-:Y:S01]  /*6fc0*/  @!P1 IMAD.IADD R25, R25, 0x1, -R2.reuse ;  /* 0x0000000119199824 */ /* 0x100fe200078e0a02 */
[----:B------:R-:W-:Y:S01]  /*6fd0*/  ISETP.GT.U32.AND P3, PT, R2, R4, PT ;  /* 0x000000040200720c */ /* 0x000fe20003f64070 */
[----:B------:R-:W-:Y:S01]  /*6fe0*/  @!P2 IMAD.IADD R24, R24, 0x1, -R2 ;  /* 0x000000011818a824 */ /* 0x000fe200078e0a02 */
[----:B------:R-:W-:-:S02]  /*6ff0*/  ISETP.GT.U32.AND P1, PT, R2, R27, PT ;  /* 0x0000001b0200720c */ /* 0x000fc40003f24070 */
[----:B------:R-:W-:Y:S01]  /*7000*/  ISETP.GT.U32.AND P2, PT, R2, R20, PT ;  /* 0x000000140200720c */ /* 0x000fe20003f44070 */
[----:B------:R-:W-:Y:S01]  /*7010*/  IMAD.HI.U32 R0, R0, R10, RZ ;  /* 0x0000000a00007227 */ /* 0x000fe200078e00ff */
[----:B------:R-:W-:-:S03]  /*7020*/  ISETP.GT.U32.AND P6, PT, R2, R3, PT ;  /* 0x000000030200720c */ /* 0x000fc60003fc4070 */
[--C-:B------:R-:W-:Y:S01]  /*7030*/  @!P5 IMAD.IADD R17, R17, 0x1, -R2.reuse ;  /* 0x000000011111d824 */ /* 0x100fe200078e0a02 */
[----:B------:R-:W-:Y:S01]  /*7040*/  ISETP.GT.U32.AND P5, PT, R2, R21, PT ;  /* 0x000000150200720c */ /* 0x000fe20003fa4070 */
[----:B------:R-:W-:Y:S01]  /*7050*/  @!P4 IMAD.IADD R12, R12, 0x1, -R2 ;  /* 0x000000010c0cc824 */ /* 0x000fe200078e0a02 */
[----:B------:R-:W-:Y:S01]  /*7060*/  ISETP.GT.U32.AND P4, PT, R2, R11, PT ;  /* 0x0000000b0200720c */ /* 0x000fe20003f84070 */
[----:B------:R-:W-:Y:S02]  /*7070*/  IMAD.MOV R0, RZ, RZ, -R0 ;  /* 0x000000ffff007224 */ /* 0x000fe400078e0a00 */
[----:B------:R-:W-:Y:S02]  /*7080*/  @!P3 IMAD.IADD R4, R4, 0x1, -R2 ;  /* 0x000000010404b824 */ /* 0x000fe400078e0a02 */
[----:B------:R-:W-:Y:S02]  /*7090*/  IMAD R10, R2, R0, R10 ;  /* 0x00000000020a7224 */ /* 0x000fe400078e020a */
[----:B------:R-:W-:-:S02]  /*70a0*/  @!P0 IMAD.IADD R23, R23, 0x1, -R2 ;  /* 0x0000000117178824 */ /* 0x000fc400078e0a02 */
[--C-:B------:R-:W-:Y:S02]  /*70b0*/  @!P1 IMAD.IADD R27, R27, 0x1, -R2.reuse ;  /* 0x000000011b1b9824 */ /* 0x100fe400078e0a02 */
[--C-:B------:R-:W-:Y:S01]  /*70c0*/  @!P2 IMAD.IADD R20, R20, 0x1, -R2.reuse ;  /* 0x000000011414a824 */ /* 0x100fe200078e0a02 */
[----:B----4-:R-:W-:Y:S01]  /*70d0*/  ISETP.GE.AND P2, PT, R29, RZ, PT ;  /* 0x000000ff1d00720c */ /* 0x010fe20003f46270 */
[--C-:B------:R-:W-:Y:S01]  /*70e0*/  @!P6 IMAD.IADD R3, R3, 0x1, -R2.reuse ;  /* 0x000000010303e824 */ /* 0x100fe200078e0a02 */
[----:B------:R-:W-:Y:S01]  /*70f0*/  ISETP.GT.U32.AND P6, PT, R2, R10, PT ;  /* 0x0000000a0200720c */ /* 0x000fe20003fc4070 */
[--C-:B------:R-:W-:Y:S01]  /*7100*/  @!P5 IMAD.IADD R21, R21, 0x1, -R2.reuse ;  /* 0x000000011515d824 */ /* 0x100fe200078e0a02 */
[----:B------:R-:W-:Y:S01]  /*7110*/  ISETP.GE.AND P5, PT, R28, RZ, PT ;  /* 0x000000ff1c00720c */ /* 0x000fe20003fa6270 */
[----:B------:R-:W-:Y:S01]  /*7120*/  @!P4 IMAD.IADD R11, R11, 0x1, -R2 ;  /* 0x000000010b0bc824 */ /* 0x000fe200078e0a02 */
[----:B------:R-:W-:Y:S01]  /*7130*/  ISETP.GE.AND P4, PT, R15, RZ, PT ;  /* 0x000000ff0f00720c */ /* 0x000fe20003f86270 */
[----:B------:R-:W-:Y:S06]  /*7140*/  STL [R1+0x89c], R8 ;  /* 0x00089c0801007387 */ /* 0x000fec0000100800 */
[----:B------:R-:W-:Y:S01]  /*7150*/  @!P2 IMAD.MOV R12, RZ, RZ, -R12 ;  /* 0x000000ffff0ca224 */ /* 0x000fe200078e0a0c */
[----:B------:R-:W-:Y:S01]  /*7160*/  ISETP.GT.U32.AND P2, PT, R2, R21, PT ;  /* 0x000000150200720c */ /* 0x000fe20003f44070 */
[----:B------:R-:W-:Y:S01]  /*7170*/  @!P6 IMAD.IADD R10, R10, 0x1, -R2 ;  /* 0x000000010a0ae824 */ /* 0x000fe200078e0a02 */
[----:B------:R-:W-:Y:S01]  /*7180*/  ISETP.GT.U32.AND P6, PT, R2, R11, PT ;  /* 0x0000000b0200720c */ /* 0x000fe20003fc4070 */
[----:B------:R-:W-:Y:S01]  /*7190*/  STL [R1+0x8a0], R18 ;  /* 0x0008a01201007387 */ /* 0x000fe20000100800 */
[----:B------:R-:W-:-:S03]  /*71a0*/  @!P5 IMAD.MOV R3, RZ, RZ, -R3 ;  /* 0x000000ffff03d224 */ /* 0x000fc600078e0a03 */
[----:B------:R-:W-:Y:S01]  /*71b0*/  STL [R1+0x8a4], R19 ;  /* 0x0008a41301007387 */ /* 0x000fe20000100800 */
[----:B------:R-:W-:-:S03]  /*71c0*/  @!P4 IMAD.MOV R4, RZ, RZ, -R4 ;  /* 0x000000ffff04c224 */ /* 0x000fc600078e0a04 */
[----:B------:R-:W4:Y:S01]  /*71d0*/  LDL.LU R15, [R1+0x928] ;  /* 0x00092800010f7983 */ /* 0x000f220000300800 */
[----:B------:R-:W-:Y:S01]  /*71e0*/  ISETP.GE.AND P4, PT, R14, RZ, PT ;  /* 0x000000ff0e00720c */ /* 0x000fe20003f86270 */
[--C-:B------:R-:W-:Y:S01]  /*71f0*/  @!P2 IMAD.IADD R21, R21, 0x1, -R2.reuse ;  /* 0x000000011515a824 */ /* 0x100fe200078e0a02 */
[----:B------:R-:W-:Y:S01]  /*7200*/  ISETP.GE.AND P2, PT, R9, RZ, PT ;  /* 0x000000ff0900720c */ /* 0x000fe20003f46270 */
[----:B------:R-:W-:Y:S01]  /*7210*/  @!P6 IMAD.IADD R11, R11, 0x1, -R2 ;  /* 0x000000010b0be824 */ /* 0x000fe200078e0a02 */
[----:B------:R-:W-:Y:S02]  /*7220*/  ISETP.GE.AND P6, PT, R5, RZ, PT ;  /* 0x000000ff0500720c */ /* 0x000fe40003fc6270 */
[----:B--2---:R-:W-:Y:S02]  /*7230*/  ISETP.GE.AND P1, PT, R6, RZ, PT ;  /* 0x000000ff0600720c */ /* 0x004fe40003f26270 */
[----:B---3--:R-:W-:Y:S02]  /*7240*/  ISETP.GE.AND P0, PT, R26, RZ, PT ;  /* 0x000000ff1a00720c */ /* 0x008fe40003f06270 */
[----:B-----5:R-:W-:-:S11]  /*7250*/  ISETP.GE.AND P3, PT, R22, RZ, PT ;  /* 0x000000ff1600720c */ /* 0x020fd60003f66270 */
[----:B------:R-:W-:Y:S01]  /*7260*/  @!P0 IMAD.MOV R24, RZ, RZ, -R24 ;  /* 0x000000ffff188224 */ /* 0x000fe200078e0a18 */
[C---:B------:R-:W-:Y:S01]  /*7270*/  ISETP.GT.U32.AND P0, PT, R2.reuse, R27, PT ;  /* 0x0000001b0200720c */ /* 0x040fe20003f04070 */
[----:B------:R-:W-:Y:S01]  /*7280*/  @!P1 IMAD.MOV R17, RZ, RZ, -R17 ;  /* 0x000000ffff119224 */ /* 0x000fe200078e0a11 */
[C---:B------:R-:W-:Y:S01]  /*7290*/  ISETP.GT.U32.AND P1, PT, R2.reuse, R20, PT ;  /* 0x000000140200720c */ /* 0x040fe20003f24070 */
[----:B------:R-:W-:Y:S01]  /*72a0*/  @!P3 IMAD.MOV R25, RZ, RZ, -R25 ;  /* 0x000000ffff19b224 */ /* 0x000fe200078e0a19 */
[----:B------:R-:W-:-:S04]  /*72b0*/  ISETP.GT.U32.AND P3, PT, R2, R23, PT ;  /* 0x000000170200720c */ /* 0x000fc80003f64070 */
[----:B------:R-:W-:Y:S04]  /*72c0*/  STL [R1+0x8a8], R25 ;  /* 0x0008a81901007387 */ /* 0x000fe80000100800 */
[----:B------:R0:W-:Y:S04]  /*72d0*/  STL [R1+0x8ac], R24 ;  /* 0x0008ac1801007387 */ /* 0x0001e80000100800 */
[----:B------:R-:W-:Y:S01]  /*72e0*/  STL [R1+0x8b0], R17 ;  /* 0x0008b01101007387 */ /* 0x000fe20000100800 */
[----:B------:R-:W-:-:S03]  /*72f0*/  @!P3 IMAD.IADD R23, R23, 0x1, -R2 ;  /* 0x000000011717b824 */ /* 0x000fc600078e0a02 */
[----:B------:R-:W-:Y:S01]  /*7300*/  STL [R1+0x8b4], R12 ;  /* 0x0008b40c01007387 */ /* 0x000fe20000100800 */
[----:B------:R-:W-:Y:S01]  /*7310*/  ISETP.GE.AND P3, PT, R13, RZ, PT ;  /* 0x000000ff0d00720c */ /* 0x000fe20003f66270 */
[--C-:B------:R-:W-:Y:S02]  /*7320*/  @!P0 IMAD.IADD R27, R27, 0x1, -R2.reuse ;  /* 0x000000011b1b8824 */ /* 0x100fe400078e0a02 */
[----:B------:R-:W-:Y:S01]  /*7330*/  STL [R1+0x8b8], R3 ;  /* 0x0008b80301007387 */ /* 0x000fe20000100800 */
[----:B------:R-:W-:Y:S01]  /*7340*/  ISETP.GE.AND P0, PT, R7, RZ, PT ;  /* 0x000000ff0700720c */ /* 0x000fe20003f06270 */
[----:B------:R-:W-:Y:S02]  /*7350*/  @!P1 IMAD.IADD R20, R20, 0x1, -R2 ;  /* 0x0000000114149824 */ /* 0x000fe400078e0a02 */
[----:B------:R1:W-:Y:S01]  /*7360*/  STL [R1+0x8bc], R4 ;  /* 0x0008bc0401007387 */ /* 0x0003e20000100800 */
[----:B------:R-:W-:-:S03]  /*7370*/  ISETP.GE.AND P1, PT, R16, RZ, PT ;  /* 0x000000ff1000720c */ /* 0x000fc60003f26270 */
[----:B------:R-:W2:Y:S04]  /*7380*/  LDL.LU R14, [R1+0x924] ;  /* 0x00092400010e7983 */ /* 0x000ea80000300800 */
[----:B------:R-:W3:Y:S04]  /*7390*/  LDL.LU R13, [R1+0x920] ;  /* 0x00092000010d7983 */ /* 0x000ee80000300800 */
[----:B------:R-:W5:Y:S04]  /*73a0*/  LDL.LU R7, [R1+0x91c] ;  /* 0x00091c0001077983 */ /* 0x000f680000300800 */
[----:B------:R-:W1:Y:S04]  /*73b0*/  LDL.LU R16, [R1+0x918] ;  /* 0x0009180001107983 */ /* 0x000e680000300800 */
[----:B------:R-:W2:Y:S04]  /*73c0*/  LDL.LU R9, [R1+0x914] ;  /* 0x0009140001097983 */ /* 0x000ea80000300800 */
[----:B------:R-:W2:Y:S04]  /*73d0*/  LDL.LU R5, [R1+0x910] ;  /* 0x0009100001057983 */ /* 0x000ea80000300800 */
[----:B0-----:R-:W3:Y:S04]  /*73e0*/  LDL.LU R24, [R1+0x1dc] ;  /* 0x0001dc0001187983 */ /* 0x001ee80000300800 */
[----:B------:R-:W3:Y:S04]  /*73f0*/  LDL.LU R29, [R1+0x1e0] ;  /* 0x0001e000011d7983 */ /* 0x000ee80000300800 */
[----:B------:R-:W3:Y:S04]  /*7400*/  LDL.LU R28, [R1+0x1d8] ;  /* 0x0001d800011c7983 */ /* 0x000ee80000300800 */
[----:B------:R-:W3:Y:S04]  /*7410*/  LDL.LU R0, [R1+0x70] ;  /* 0x0000700001007983 */ /* 0x000ee80000300800 */
[----:B------:R-:W3:Y:S04]  /*7420*/  LDL.LU R25, [R1+0x74] ;  /* 0x0000740001197983 */ /* 0x000ee80000300800 */
[----:B------:R-:W4:Y:S04]  /*7430*/  LDL.LU R19, [R1+0xa0] ;  /* 0x0000a00001137983 */ /* 0x000f280000300800 */
[----:B------:R-:W4:Y:S04]  /*7440*/  LDL.LU R18, [R1+0xc0] ;  /* 0x0000c00001127983 */ /* 0x000f280000300800 */
[----:B------:R-:W4:Y:S04]  /*7450*/  LDL.LU R8, [R1+0x19c] ;  /* 0x00019c0001087983 */ /* 0x000f280000300800 */
[----:B------:R-:W4:Y:S01]  /*7460*/  LDL.LU R22, [R1+0x1a0] ;  /* 0x0001a00001167983 */ /* 0x000f220000300800 */
[----:B------:R-:W-:Y:S01]  /*7470*/  ISETP.GT.U32.AND P5, PT, R2, R10, PT ;  /* 0x0000000a0200720c */ /* 0x000fe20003fa4070 */
[----:B------:R-:W-:-:S02]  /*7480*/  @!P4 IMAD.MOV R23, RZ, RZ, -R23 ;  /* 0x000000ffff17c224 */ /* 0x000fc400078e0a17 */
[----:B------:R-:W-:Y:S01]  /*7490*/  @!P3 IMAD.MOV R27, RZ, RZ, -R27 ;  /* 0x000000ffff1bb224 */ /* 0x000fe200078e0a1b */
[----:B------:R-:W4:Y:S01]  /*74a0*/  LDL.LU R26, [R1+0x1ac] ;  /* 0x0001ac00011a7983 */ /* 0x000f220000300800 */
[----:B------:R-:W-:Y:S02]  /*74b0*/  @!P0 IMAD.MOV R20, RZ, RZ, -R20 ;  /* 0x000000ffff148224 */ /* 0x000fe400078e0a14 */
[----:B------:R-:W-:Y:S01]  /*74c0*/  @!P1 IMAD.MOV R21, RZ, RZ, -R21 ;  /* 0x000000ffff159224 */ /* 0x000fe200078e0a15 */
[----:B------:R-:W4:Y:S01]  /*74d0*/  LDL.LU R6, [R1+0x1d4] ;  /* 0x0001d40001067983 */ /* 0x000f220000300800 */
[----:B------:R-:W-:-:S04]  /*74e0*/  @!P2 IMAD.MOV R11, RZ, RZ, -R11 ;  /* 0x000000ffff0ba224 */ /* 0x000fc800078e0a0b */
[----:B------:R-:W-:Y:S01]  /*74f0*/  @!P5 IMAD.IADD R10, R10, 0x1, -R2 ;  /* 0x000000010a0ad824 */ /* 0x000fe200078e0a02 */
[----:B------:R-:W-:Y:S03]  /*7500*/  STL [R1+0x8c0], R23 ;  /* 0x0008c01701007387 */ /* 0x000fe60000100800 */
[----:B------:R-:W-:Y:S01]  /*7510*/  @!P6 IMAD.MOV R10, RZ, RZ, -R10 ;  /* 0x000000ffff0ae224 */ /* 0x000fe200078e0a0a */
[----:B------:R-:W-:Y:S04]  /*7520*/  STL [R1+0x8c4], R27 ;  /* 0x0008c41b01007387 */ /* 0x000fe80000100800 */
[----:B------:R-:W-:Y:S04]  /*7530*/  STL [R1+0x8c8], R20 ;  /* 0x0008c81401007387 */ /* 0x000fe80000100800 */
[----:B------:R-:W-:Y:S04]  /*7540*/  STL [R1+0x8cc], R21 ;  /* 0x0008cc1501007387 */ /* 0x000fe80000100800 */
[----:B------:R-:W-:Y:S04]  /*7550*/  STL [R1+0x8d0], R11 ;  /* 0x0008d00b01007387 */ /* 0x000fe80000100800 */
[----:B------:R-:W-:Y:S01]  /*7560*/  STL [R1+0x8d4], R10 ;  /* 0x0008d40a01007387 */ /* 0x000fe20000100800 */
[----:B--2---:R-:W-:-:S02]  /*7570*/  ISETP.NE.AND P5, PT, R5, RZ, PT ;  /* 0x000000ff0500720c */ /* 0x004fc40003fa5270 */
[----:B------:R-:W-:-:S04]  /*7580*/  LOP3.LUT R5, RZ, R5, RZ, 0x33, !PT ;  /* 0x00000005ff057212 */ /* 0x000fc800078e33ff */
[C---:B------:R-:W-:Y:S02]  /*7590*/  SEL R2, R5.reuse, R9, !P5 ;  /* 0x0000000905027207 */ /* 0x040fe40006800000 */
[C---:B-1----:R-:W-:Y:S02]  /*75a0*/  SEL R4, R5.reuse, R16, !P5 ;  /* 0x0000001005047207 */ /* 0x042fe40006800000 */
[C---:B-----5:R-:W-:Y:S01]  /*75b0*/  SEL R3, R5.reuse, R7, !P5 ;  /* 0x0000000705037207 */ /* 0x060fe20006800000 */
[----:B------:R3:W-:Y:S04]  /*75c0*/  STL [R1+0x220], R2 ;  /* 0x0002200201007387 */ /* 0x0007e80000100800 */
[----:B------:R0:W-:Y:S01]  /*75d0*/  STL [R1+0x14], R4 ;  /* 0x0000140401007387 */ /* 0x0001e20000100800 */
[----:B---3--:R-:W-:-:S03]  /*75e0*/  SEL R2, R5, R13, !P5 ;  /* 0x0000000d05027207 */ /* 0x008fc60006800000 */
[----:B------:R1:W-:Y:S01]  /*75f0*/  STL [R1+0x10], R3 ;  /* 0x0000100301007387 */ /* 0x0003e20000100800 */
[----:B0-----:R-:W-:-:S03]  /*7600*/  SEL R4, R5, R24, !P5 ;  /* 0x0000001805047207 */ /* 0x001fc60006800000 */
[----:B------:R0:W-:Y:S01]  /*7610*/  STL [R1+0xc], R2 ;  /* 0x00000c0201007387 */ /* 0x0001e20000100800 */
[C---:B-1----:R-:W-:Y:S02]  /*7620*/  SEL R3, R5.reuse, R29, !P5 ;  /* 0x0000001d05037207 */ /* 0x042fe40006800000 */
[C---:B----4-:R-:W-:Y:S02]  /*7630*/  SEL R29, R5.reuse, R15, !P5 ;  /* 0x0000000f051d7207 */ /* 0x050fe40006800000 */
[C---:B0-----:R-:W-:Y:S01]  /*7640*/  SEL R2, R5.reuse, R14, !P5 ;  /* 0x0000000e05027207 */ /* 0x041fe20006800000 */
[----:B------:R-:W-:Y:S01]  /*7650*/  STL [R1+0x8], R4 ;  /* 0x0000080401007387 */ /* 0x000fe20000100800 */
[----:B------:R-:W-:-:S03]  /*7660*/  SEL R28, R5, R28, !P5 ;  /* 0x0000001c051c7207 */ /* 0x000fc60006800000 */
[----:B------:R-:W-:Y:S01]  /*7670*/  STL [R1+0x4], R3 ;  /* 0x0000040301007387 */ /* 0x000fe20000100800 */
[----:B------:R-:W-:-:S03]  /*7680*/  SEL R0, R5, R0, !P5 ;  /* 0x0000000005007207 */ /* 0x000fc60006800000 */
[----:B------:R-:W-:Y:S04]  /*7690*/  STL [R1+0x8d8], R29 ;  /* 0x0008d81d01007387 */ /* 0x000fe80000100800 */
[----:B------:R0:W-:Y:S01]  /*76a0*/  STL [R1], R2 ;  /* 0x0000000201007387 */ /* 0x0001e20000100800 */
[----:B------:R-:W-:-:S03]  /*76b0*/  SEL R7, R5, R19, !P5 ;  /* 0x0000001305077207 */ /* 0x000fc60006800000 */
[----:B------:R-:W-:Y:S01]  /*76c0*/  STL [R1+0x8dc], R28 ;  /* 0x0008dc1c01007387 */ /* 0x000fe20000100800 */
[----:B0-----:R-:W-:-:S03]  /*76d0*/  SEL R2, R5, R25, !P5 ;  /* 0x0000001905027207 */ /* 0x001fc60006800000 */
[----:B------:R0:W-:Y:S01]  /*76e0*/  STL [R1+0x8e0], R0 ;  /* 0x0008e00001007387 */ /* 0x0001e20000100800 */
[----:B------:R-:W-:-:S03]  /*76f0*/  SEL R3, R5, R22, !P5 ;  /* 0x0000001605037207 */ /* 0x000fc60006800000 */
[----:B------:R1:W-:Y:S01]  /*7700*/  STL [R1+0x8e4], R2 ;  /* 0x0008e40201007387 */ /* 0x0003e20000100800 */
[C---:B0-----:R-:W-:Y:S02]  /*7710*/  SEL R0, R5.reuse, R8, !P5 ;  /* 0x0000000805007207 */ /* 0x041fe40006800000 */
[C---:B-1----:R-:W-:Y:S01]  /*7720*/  SEL R2, R5.reuse, R18, !P5 ;  /* 0x0000001205027207 */ /* 0x042fe20006800000 */
[----:B------:R0:W-:Y:S04]  /*7730*/  STL [R1+0x8e8], R7 ;  /* 0x0008e80701007387 */ /* 0x0001e80000100800 */
[----:B------:R1:W-:Y:S04]  /*7740*/  STL [R1+0x18], R2 ;  /* 0x0000180201007387 */ /* 0x0003e80000100800 */
[----:B------:R2:W-:Y:S04]  /*7750*/  STL [R1+0x28], R0 ;  /* 0x0000280001007387 */ /* 0x0005e80000100800 */
[----:B------:R-:W-:Y:S04]  /*7760*/  STL [R1+0x30], R3 ;  /* 0x0000300301007387 */ /* 0x000fe80000100800 */
[----:B0-----:R-:W3:Y:S01]  /*7770*/  LDL.LU R7, [R1+0x118] ;  /* 0x0001180001077983 */ /* 0x001ee20000300800 */
[----:B-1----:R-:W-:-:S02]  /*7780*/  SEL R2, R5, R26, !P5 ;  /* 0x0000001a05027207 */ /* 0x002fc40006800000 */
[----:B--2---:R-:W-:-:S03]  /*7790*/  SEL R0, R5, R6, !P5 ;  /* 0x0000000605007207 */ /* 0x004fc60006800000 */
[----:B------:R-:W-:Y:S04]  /*77a0*/  STL [R1+0x38], R2 ;  /* 0x0000380201007387 */ /* 0x000fe80000100800 */
[----:B---3--:R0:W-:Y:S04]  /*77b0*/  STL [R1+0x904], R7 ;  /* 0x0009040701007387 */ /* 0x0081e80000100800 */
[----:B------:R-:W-:Y:S04]  /*77c0*/  STL [R1+0x4c], R0 ;  /* 0x00004c0001007387 */ /* 0x000fe80000100800 */
[----:B0-----:R-:W2:Y:S04]  /*77d0*/  LDL.LU R7, [R1+0x1a8] ;  /* 0x0001a80001077983 */ /* 0x001ea80000300800 */
[----:B--2---:R0:W-:Y:S04]  /*77e0*/  STL [R1+0x908], R7 ;  /* 0x0009080701007387 */ /* 0x0041e80000100800 */
[----:B0-----:R-:W2:Y:S04]  /*77f0*/  LDL.LU R7, [R1+0x1cc] ;  /* 0x0001cc0001077983 */ /* 0x001ea80000300800 */
[----:B--2---:R0:W-:Y:S04]  /*7800*/  STL [R1+0x90c], R7 ;  /* 0x00090c0701007387 */ /* 0x0041e80000100800 */
[----:B0-----:R-:W2:Y:S04]  /*7810*/  LDL.LU R7, [R1+0x1d0] ;  /* 0x0001d00001077983 */ /* 0x001ea80000300800 */
[----:B------:R-:W3:Y:S04]  /*7820*/  LDL.LU R2, [R1+0x134] ;  /* 0x0001340001027983 */ /* 0x000ee80000300800 */
[----:B------:R-:W4:Y:S04]  /*7830*/  LDL.LU R0, [R1+0x194] ;  /* 0x0001940001007983 */ /* 0x000f280000300800 */
[----:B------:R-:W5:Y:S04]  /*7840*/  LDL.LU R28, [R1+0x198] ;  /* 0x00019800011c7983 */ /* 0x000f680000300800 */
[----:B------:R-:W3:Y:S04]  /*7850*/  LDL.LU R29, [R1+0x158] ;  /* 0x00015800011d7983 */ /* 0x000ee80000300800 */
        /* <DEDUP_REMOVED lines=22> */
[----:B------:R-:W3:Y:S01]  /*79c0*/  LDL.LU R6, [R1+0x13c] ;  /* 0x00013c0001067983 */ /* 0x000ee20000300800 */
[----:B--2---:R-:W-:-:S05]  /*79d0*/  SEL R7, R5, R7, !P5 ;  /* 0x0000000705077207 */ /* 0x004fca0006800000 */
[----:B------:R0:W-:Y:S04]  /*79e0*/  STL [R1+0x50], R7 ;  /* 0x0000500701007387 */ /* 0x0001e80000100800 */
[----:B0-----:R-:W2:Y:S02]  /*79f0*/  LDL.LU R7, [R1+0x90c] ;  /* 0x00090c0001077983 */ /* 0x001ea40000300800 */
[----:B--2---:R-:W-:-:S05]  /*7a00*/  SEL R7, R5, R7, !P5 ;  /* 0x0000000705077207 */ /* 0x004fca0006800000 */
[----:B------:R0:W-:Y:S04]  /*7a10*/  STL [R1+0x54], R7 ;  /* 0x0000540701007387 */ /* 0x0001e80000100800 */
[----:B0-----:R-:W2:Y:S02]  /*7a20*/  LDL.LU R7, [R1+0x908] ;  /* 0x0009080001077983 */ /* 0x001ea40000300800 */
[----:B--2---:R-:W-:-:S05]  /*7a30*/  SEL R7, R5, R7, !P5 ;  /* 0x0000000705077207 */ /* 0x004fca0006800000 */
[----:B------:R0:W-:Y:S04]  /*7a40*/  STL [R1+0x70], R7 ;  /* 0x0000700701007387 */ /* 0x0001e80000100800 */
[----:B0-----:R-:W2:Y:S01]  /*7a50*/  LDL.LU R7, [R1+0x904] ;  /* 0x0009040001077983 */ /* 0x001ea20000300800 */
[C---:B---3--:R-:W-:Y:S02]  /*7a60*/  SEL R4, R5.reuse, R4, !P5 ;  /* 0x0000000405047207 */ /* 0x048fe40006800000 */
[----:B--2---:R-:W-:-:S05]  /*7a70*/  SEL R7, R5, R7, !P5 ;  /* 0x0000000705077207 */ /* 0x004fca0006800000 */
[----:B------:R0:W-:Y:S02]  /*7a80*/  STL [R1+0x74], R7 ;  /* 0x0000740701007387 */ /* 0x0001e40000100800 */
[C---:B0-----:R-:W-:Y:S02]  /*7a90*/  SEL R7, R5.reuse, R2, !P5 ;  /* 0x0000000205077207 */ /* 0x041fe40006800000 */
[C---:B----4-:R-:W-:Y:S02]  /*7aa0*/  SEL R2, R5.reuse, R0, !P5 ;  /* 0x0000000005027207 */ /* 0x050fe40006800000 */
[C---:B-----5:R-:W-:Y:S01]  /*7ab0*/  SEL R0, R5.reuse, R28, !P5 ;  /* 0x0000001c05007207 */ /* 0x060fe20006800000 */
[----:B------:R0:W-:Y:S04]  /*7ac0*/  STL [R1+0xc0], R7 ;  /* 0x0000c00701007387 */ /* 0x0001e80000100800 */
[----:B------:R1:W-:Y:S04]  /*7ad0*/  STL [R1+0x118], R2 ;  /* 0x0001180201007387 */ /* 0x0003e80000100800 */
[----:B------:R2:W-:Y:S01]  /*7ae0*/  STL [R1+0x134], R0 ;  /* 0x0001340001007387 */ /* 0x0005e20000100800 */
[----:B0-----:R-:W-:-:S02]  /*7af0*/  SEL R7, R5, R29, !P5 ;  /* 0x0000001d05077207 */ /* 0x001fc40006800000 */
[----:B-1----:R-:W-:-:S03]  /*7b00*/  SEL R2, R5, R15, !P5 ;  /* 0x0000000f05027207 */ /* 0x002fc60006800000 */
[----:B------:R0:W-:Y:S01]  /*7b10*/  STL [R1+0x158], R7 ;  /* 0x0001580701007387 */ /* 0x0001e20000100800 */
[----:B--2---:R-:W-:-:S03]  /*7b20*/  SEL R0, R5, R14, !P5 ;  /* 0x0000000e05007207 */ /* 0x004fc60006800000 */
[----:B------:R1:W-:Y:S04]  /*7b30*/  STL [R1+0x154], R2 ;  /* 0x0001540201007387 */ /* 0x0003e80000100800 */
[----:B------:R2:W-:Y:S01]  /*7b40*/  STL [R1+0x1a0], R0 ;  /* 0x0001a00001007387 */ /* 0x0005e20000100800 */
[C---:B0-----:R-:W-:Y:S02]  /*7b50*/  SEL R7, R5.reuse, R13, !P5 ;  /* 0x0000000d05077207 */ /* 0x041fe40006800000 */
        /* <DEDUP_REMOVED lines=13> */
[----:B------:R-:W-:Y:S01]  /*7c30*/  STL [R1+0x18c], R7 ;  /* 0x00018c0701007387 */ /* 0x000fe20000100800 */
[----:B--2---:R-:W-:-:S03]  /*7c40*/  SEL R0, R5, R23, !P5 ;  /* 0x0000001705007207 */ /* 0x004fc60006800000 */
[----:B------:R0:W-:Y:S04]  /*7c50*/  STL [R1+0x188], R2 ;  /* 0x0001880201007387 */ /* 0x0001e80000100800 */
[----:B------:R1:W-:Y:S01]  /*7c60*/  STL [R1+0x184], R0 ;  /* 0x0001840001007387 */ /* 0x0003e20000100800 */
[C---:B0-----:R-:W-:Y:S02]  /*7c70*/  SEL R2, R5.reuse, R3, !P5 ;  /* 0x0000000305027207 */ /* 0x041fe40006800000 */
[C---:B------:R-:W-:Y:S02]  /*7c80*/  SEL R3, R5.reuse, R17, !P5 ;  /* 0x0000001105037207 */ /* 0x040fe40006800000 */
[C---:B-1----:R-:W-:Y:S01]  /*7c90*/  SEL R0, R5.reuse, R12, !P5 ;  /* 0x0000000c05007207 */ /* 0x042fe20006800000 */
[----:B------:R-:W-:Y:S04]  /*7ca0*/  STL [R1+0x180], R4 ;  /* 0x0001800401007387 */ /* 0x000fe80000100800 */
        /* <DEDUP_REMOVED lines=14> */
[----:B------:R-:W-:Y:S04]  /*7d90*/  STL [R1+0x150], R3 ;  /* 0x0001500301007387 */ /* 0x000fe80000100800 */
[----:B------:R-:W2:Y:S01]  /*7da0*/  LDL.LU R7, [R1+0x12c] ;  /* 0x00012c0001077983 */ /* 0x000ea20000300800 */
[C---:B0-----:R-:W-:Y:S02]  /*7db0*/  SEL R2, R5.reuse, R26, !P5 ;  /* 0x0000001a05027207 */ /* 0x041fe40006800000 */
[----:B-1----:R-:W-:-:S03]  /*7dc0*/  SEL R0, R5, R6, !P5 ;  /* 0x0000000605007207 */ /* 0x002fc60006800000 */
[----:B------:R-:W-:Y:S04]  /*7dd0*/  STL [R1+0x14c], R2 ;  /* 0x00014c0201007387 */ /* 0x000fe80000100800 */
[----:B--2---:R0:W-:Y:S04]  /*7de0*/  STL [R1+0x8f8], R7 ;  /* 0x0008f80701007387 */ /* 0x0041e80000100800 */
        /* <DEDUP_REMOVED lines=142> */
[C---:B----4-:R-:W-:Y:S02]  /*86d0*/  SEL R0, R5.reuse, R0, !P5 ;  /* 0x0000000005007207 */ /* 0x050fe40006800000 */
[C---:B-----5:R-:W-:Y:S02]  /*86e0*/  SEL R28, R5.reuse, R28, !P5 ;  /* 0x0000001c051c7207 */ /* 0x060fe40006800000 */
[----:B------:R-:W-:-:S02]  /*86f0*/  SEL R29, R5, R29, !P5 ;  /* 0x0000001d051d7207 */ /* 0x000fc40006800000 */
[C---:B------:R-:W-:Y:S02]  /*8700*/  SEL R10, R5.reuse, R10, !P5 ;  /* 0x0000000a050a7207 */ /* 0x040fe40006800000 */
[C---:B------:R-:W-:Y:S02]  /*8710*/  SEL R11, R5.reuse, R11, !P5 ;  /* 0x0000000b050b7207 */ /* 0x040fe40006800000 */
[C---:B------:R-:W-:Y:S02]  /*8720*/  SEL R21, R5.reuse, R21, !P5 ;  /* 0x0000001505157207 */ /* 0x040fe40006800000 */
[C---:B------:R-:W-:Y:S02]  /*8730*/  SEL R20, R5.reuse, R20, !P5 ;  /* 0x0000001405147207 */ /* 0x040fe40006800000 */
[C---:B------:R-:W-:Y:S02]  /*8740*/  SEL R27, R5.reuse, R27, !P5 ;  /* 0x0000001b051b7207 */ /* 0x040fe40006800000 */
        /* <DEDUP_REMOVED lines=13> */
[----:B--2---:R-:W-:-:S05]  /*8820*/  SEL R7, R5, R7, !P5 ;  /* 0x0000000705077207 */ /* 0x004fca0006800000 */
[----:B------:R0:W-:Y:S04]  /*8830*/  STL [R1+0xa4], R7 ;  /* 0x0000a40701007387 */ /* 0x0001e80000100800 */
[----:B0-----:R-:W2:Y:S04]  /*8840*/  LDL.LU R7, [R1+0x8e8] ;  /* 0x0008e80001077983 */ /* 0x001ea80000300800 */
[----:B------:R0:W-:Y:S04]  /*8850*/  STL [R1+0xa0], R2 ;  /* 0x0000a00201007387 */ /* 0x0001e80000100800 */
[----:B0-----:R-:W3:Y:S04]  /*8860*/  LDL.LU R2, [R1+0x8e4] ;  /* 0x0008e40001027983 */ /* 0x001ee80000300800 */
[----:B------:R0:W-:Y:S04]  /*8870*/  STL [R1+0x9c], R0 ;  /* 0x00009c0001007387 */ /* 0x0001e80000100800 */
[----:B0-----:R-:W4:Y:S04]  /*8880*/  LDL.LU R0, [R1+0x8e0] ;  /* 0x0008e00001007983 */ /* 0x001f280000300800 */
[----:B------:R0:W-:Y:S04]  /*8890*/  STL [R1+0x98], R28 ;  /* 0x0000981c01007387 */ /* 0x0001e80000100800 */
[----:B0-----:R-:W5:Y:S04]  /*88a0*/  LDL.LU R28, [R1+0x8dc] ;  /* 0x0008dc00011c7983 */ /* 0x001f680000300800 */
[----:B------:R0:W-:Y:S04]  /*88b0*/  STL [R1+0x94], R29 ;  /* 0x0000941d01007387 */ /* 0x0001e80000100800 */
[----:B0-----:R-:W2:Y:S04]  /*88c0*/  LDL.LU R29, [R1+0x8d8] ;  /* 0x0008d800011d7983 */ /* 0x001ea80000300800 */
[----:B------:R0:W-:Y:S04]  /*88d0*/  STL [R1+0x90], R10 ;  /* 0x0000900a01007387 */ /* 0x0001e80000100800 */
[----:B0-----:R-:W2:Y:S04]  /*88e0*/  LDL.LU R10, [R1+0x8d4] ;  /* 0x0008d400010a7983 */ /* 0x001ea80000300800 */
[----:B------:R0:W-:Y:S04]  /*88f0*/  STL [R1+0x8c], R11 ;  /* 0x00008c0b01007387 */ /* 0x0001e80000100800 */
[----:B0-----:R-:W2:Y:S04]  /*8900*/  LDL.LU R11, [R1+0x8d0] ;  /* 0x0008d000010b7983 */ /* 0x001ea80000300800 */
[----:B------:R0:W-:Y:S04]  /*8910*/  STL [R1+0x88], R21 ;  /* 0x0000881501007387 */ /* 0x0001e80000100800 */
[----:B0-----:R-:W3:Y:S04]  /*8920*/  LDL.LU R21, [R1+0x8cc] ;  /* 0x0008cc0001157983 */ /* 0x001ee80000300800 */
[----:B------:R0:W-:Y:S04]  /*8930*/  STL [R1+0x84], R20 ;  /* 0x0000841401007387 */ /* 0x0001e80000100800 */
[----:B0-----:R-:W4:Y:S04]  /*8940*/  LDL.LU R20, [R1+0x8c8] ;  /* 0x0008c80001147983 */ /* 0x001f280000300800 */
        /* <DEDUP_REMOVED lines=21> */
[----:B0-----:R-:W5:Y:S04]  /*8aa0*/  LDL.LU R8, [R1+0x89c] ;  /* 0x00089c0001087983 */ /* 0x001f680000300800 */
[----:B------:R0:W-:Y:S04]  /*8ab0*/  STL [R1+0x1d8], R22 ;  /* 0x0001d81601007387 */ /* 0x0001e80000100800 */
[----:B0-----:R-:W5:Y:S04]  /*8ac0*/  LDL.LU R22, [R1+0x898] ;  /* 0x0008980001167983 */ /* 0x001f680000300800 */
[----:B------:R0:W-:Y:S04]  /*8ad0*/  STL [R1+0x1d4], R26 ;  /* 0x0001d41a01007387 */ /* 0x0001e80000100800 */
[----:B0-----:R-:W5:Y:S04]  /*8ae0*/  LDL.LU R26, [R1+0x894] ;  /* 0x00089400011a7983 */ /* 0x001f680000300800 */
[----:B------:R0:W-:Y:S04]  /*8af0*/  STL [R1+0x1dc], R6 ;  /* 0x0001dc0601007387 */ /* 0x0001e80000100800 */
[----:B0-----:R-:W5:Y:S01]  /*8b00*/  LDL.LU R6, [R1+0x890] ;  /* 0x0008900001067983 */ /* 0x001f620000300800 */
[----:B------:R-:W-:-:S02]  /*8b10*/  SEL R9, R5, R9, !P5 ;  /* 0x0000000905097207 */ /* 0x000fc40006800000 */
[C---:B------:R-:W-:Y:S02]  /*8b20*/  SEL R13, R5.reuse, R13, !P5 ;  /* 0x0000000d050d7207 */ /* 0x040fe40006800000 */
[C---:B------:R-:W-:Y:S02]  /*8b30*/  SEL R14, R5.reuse, R14, !P5 ;  /* 0x0000000e050e7207 */ /* 0x040fe40006800000 */
[C---:B------:R-:W-:Y:S02]  /*8b40*/  SEL R15, R5.reuse, R15, !P5 ;  /* 0x0000000f050f7207 */ /* 0x040fe40006800000 */
[C---:B------:R-:W-:Y:S02]  /*8b50*/  SEL R16, R5.reuse, R16, !P5 ;  /* 0x0000001005107207 */ /* 0x040fe40006800000 */
[C---:B--2---:R-:W-:Y:S02]  /*8b60*/  SEL R11, R5.reuse, R11, !P5 ;  /* 0x0000000b050b7207 */ /* 0x044fe40006800000 */
[----:B---3--:R-:W-:-:S02]  /*8b70*/  SEL R21, R5, R21, !P5 ;  /* 0x0000001505157207 */ /* 0x008fc40006800000 */
[C---:B----4-:R-:W-:Y:S02]  /*8b80*/  SEL R18, R5.reuse, R18, !P5 ;  /* 0x0000001205127207 */ /* 0x050fe40006800000 */
[C---:B-----5:R-:W-:Y:S02]  /*8b90*/  SEL R22, R5.reuse, R22, !P5 ;  /* 0x0000001605167207 */ /* 0x060fe40006800000 */
[C---:B------:R-:W-:Y:S02]  /*8ba0*/  SEL R26, R5.reuse, R26, !P5 ;  /* 0x0000001a051a7207 */ /* 0x040fe40006800000 */
[----:B------:R-:W-:-:S05]  /*8bb0*/  SEL R6, R5, R6, !P5 ;  /* 0x0000000605067207 */ /* 0x000fca0006800000 */
[----:B------:R0:W-:Y:S04]  /*8bc0*/  STL [R1+0x1e4], R6 ;  /* 0x0001e40601007387 */ /* 0x0001e80000100800 */
[----:B------:R-:W-:Y:S01]  /*8bd0*/  STL [R1+0x1e0], R26 ;  /* 0x0001e01a01007387 */ /* 0x000fe20000100800 */
[----:B0-----:R-:W-:-:S03]  /*8be0*/  SEL R6, R5, R8, !P5 ;  /* 0x0000000805067207 */ /* 0x001fc60006800000 */
[----:B------:R-:W-:Y:S01]  /*8bf0*/  STL [R1+0x1e8], R22 ;  /* 0x0001e81601007387 */ /* 0x000fe20000100800 */
[----:B------:R-:W-:-:S03]  /*8c00*/  SEL R8, R5, R19, !P5 ;  /* 0x0000001305087207 */ /* 0x000fc60006800000 */
[----:B------:R0:W-:Y:S04]  /*8c10*/  STL [R1+0x1f0], R6 ;  /* 0x0001f00601007387 */ /* 0x0001e80000100800 */
[----:B------:R1:W-:Y:S01]  /*8c20*/  STL [R1+0x1ec], R18 ;  /* 0x0001ec1201007387 */ /* 0x0003e20000100800 */
[----:B0-----:R-:W-:-:S03]  /*8c30*/  SEL R6, R5, R25, !P5 ;  /* 0x0000001905067207 */ /* 0x001fc60006800000 */
[----:B------:R0:W-:Y:S01]  /*8c40*/  STL [R1+0x1f4], R8 ;  /* 0x0001f40801007387 */ /* 0x0001e20000100800 */
[----:B-1----:R-:W-:-:S03]  /*8c50*/  SEL R18, R5, R24, !P5 ;  /* 0x0000001805127207 */ /* 0x002fc60006800000 */
[----:B------:R1:W-:Y:S01]  /*8c60*/  STL [R1+0x1fc], R6 ;  /* 0x0001fc0601007387 */ /* 0x0003e20000100800 */
[----:B0-----:R-:W-:-:S03]  /*8c70*/  SEL R8, R5, R17, !P5 ;  /* 0x0000001105087207 */ /* 0x001fc60006800000 */
[----:B------:R-:W-:Y:S01]  /*8c80*/  STL [R1+0x1f8], R18 ;  /* 0x0001f81201007387 */ /* 0x000fe20000100800 */
[----:B-1----:R-:W-:-:S03]  /*8c90*/  SEL R6, R5, R12, !P5 ;  /* 0x0000000c05067207 */ /* 0x002fc60006800000 */
[----:B------:R0:W-:Y:S04]  /*8ca0*/  STL [R1+0x200], R8 ;  /* 0x0002000801007387 */ /* 0x0001e80000100800 */
[----:B------:R1:W-:Y:S01]  /*8cb0*/  STL [R1+0x20c], R6 ;  /* 0x00020c0601007387 */ /* 0x0003e20000100800 */
[C---:B0-----:R-:W-:Y:S02]  /*8cc0*/  SEL R8, R5.reuse, R3, !P5 ;  /* 0x0000000305087207 */ /* 0x041fe40006800000 */
[C---:B------:R-:W-:Y:S02]  /*8cd0*/  SEL R3, R5.reuse, R4, !P5 ;  /* 0x0000000405037207 */ /* 0x040fe40006800000 */
[C---:B-1----:R-:W-:Y:S01]  /*8ce0*/  SEL R6, R5.reuse, R23, !P5 ;  /* 0x0000001705067207 */ /* 0x042fe20006800000 */
[----:B------:R0:W-:Y:S04]  /*8cf0*/  STL [R1+0x204], R8 ;  /* 0x0002040801007387 */ /* 0x0001e80000100800 */
[----:B------:R-:W-:Y:S04]  /*8d00*/  STL [R1+0x208], R3 ;  /* 0x0002080301007387 */ /* 0x000fe80000100800 */
[----:B------:R1:W-:Y:S01]  /*8d10*/  STL [R1+0x218], R6 ;  /* 0x0002180601007387 */ /* 0x0003e20000100800 */
[----:B0-----:R-:W-:-:S03]  /*8d20*/  SEL R8, R5, R27, !P5 ;  /* 0x0000001b05087207 */ /* 0x001fc60006800000 */
[----:B------:R-:W2:Y:S01]  /*8d30*/  LDL.LU R25, [R1+0x14] ;  /* 0x0000140001197983 */ /* 0x000ea20000300800 */
[----:B-1----:R-:W-:-:S03]  /*8d40*/  SEL R6, R5, R20, !P5 ;  /* 0x0000001405067207 */ /* 0x002fc60006800000 */
[----:B------:R-:W-:Y:S04]  /*8d50*/  STL [R1+0x210], R8 ;  /* 0x0002100801007387 */ /* 0x000fe80000100800 */
[----:B------:R0:W-:Y:S04]  /*8d60*/  STL [R1+0x214], R6 ;  /* 0x0002140601007387 */ /* 0x0001e80000100800 */
[----:B------:R-:W3:Y:S04]  /*8d70*/  LDL.LU R26, [R1+0x10] ;  /* 0x00001000011a7983 */ /* 0x000ee80000300800 */
[----:B------:R-:W4:Y:S01]  /*8d80*/  LDL.LU R17, [R1+0xc] ;  /* 0x00000c0001117983 */ /* 0x000f220000300800 */
[----:B------:R-:W-:-:S05]  /*8d90*/  SEL R5, R5, R10, !P5 ;  /* 0x0000000a05057207 */ /* 0x000fca0006800000 */
[----:B------:R1:W-:Y:S04]  /*8da0*/  STL [R1+0x21c], R5 ;  /* 0x00021c0501007387 */ /* 0x0003e80000100800 */
[----:B------:R-:W5:Y:S04]  /*8db0*/  LDL.LU R24, [R1+0x8] ;  /* 0x0000080001187983 */ /* 0x000f680000300800 */
[----:B------:R-:W5:Y:S01]  /*8dc0*/  LDL.LU R19, [R1+0x4] ;  /* 0x0000040001137983 */ /* 0x000f620000300800 */
[----:B------:R-:W-:Y:S02]  /*8dd0*/  IMAD R3, R21, UR22, RZ ;  /* 0x0000001615037c24 */ /* 0x000fe4000f8e02ff */
[----:B------:R-:W-:Y:S01]  /*8de0*/  IMAD R4, R11, UR22, RZ ;  /* 0x000000160b047c24 */ /* 0x000fe2000f8e02ff */
[----:B------:R-:W5:Y:S01]  /*8df0*/  LDL.LU R18, [R1] ;  /* 0x0000000001127983 */ /* 0x000f620000300800 */
[----:B------:R-:W-:Y:S01]  /*8e00*/  IMAD R11, R13, UR22, RZ ;  /* 0x000000160d0b7c24 */ /* 0x000fe2000f8e02ff */
[----:B0-----:R-:W-:Y:S01]  /*8e10*/  IADD3 R6, P6, PT, R3, UR10, RZ ;  /* 0x0000000a03067c10 */ /* 0x001fe2000ffde0ff */
[----:B------:R-:W-:Y:S01]  /*8e20*/  IMAD R9, R9, UR22, RZ ;  /* 0x0000001609097c24 */ /* 0x000fe2000f8e02ff */
[----:B-1----:R-:W-:Y:S01]  /*8e30*/  IADD3 R5, P5, PT, R4, UR10, RZ ;  /* 0x0000000a04057c10 */ /* 0x002fe2000ffbe0ff */
[----:B------:R0:W-:Y:S01]  /*8e40*/  STL [R1+0x830], R4 ;  /* 0x0008300401007387 */ /* 0x0001e20000100800 */
[----:B------:R-:W-:-:S02]  /*8e50*/  R2UR UR16, R6 ;  /* 0x00000000061072ca */ /* 0x000fc400000e0000 */
[----:B------:R-:W-:Y:S01]  /*8e60*/  IADD3 R6, P4, PT, R11, UR10, RZ ;  /* 0x0000000a0b067c10 */ /* 0x000fe2000ff9e0ff */
[----:B------:R-:W-:Y:S01]  /*8e70*/  IMAD R8, R14, UR22, RZ ;  /* 0x000000160e087c24 */ /* 0x000fe2000f8e02ff */
[----:B------:R1:W-:Y:S01]  /*8e80*/  STL [R1+0x824], R3 ;  /* 0x0008240301007387 */ /* 0x0003e20000100800 */
[----:B------:R-:W-:Y:S01]  /*8e90*/  R2UR UR4, R5 ;  /* 0x00000000050472ca */ /* 0x000fe200000e0000 */
[----:B0-----:R-:W-:Y:S01]  /*8ea0*/  IMAD R4, R15, UR22, RZ ;  /* 0x000000160f047c24 */ /* 0x001fe2000f8e02ff */
[----:B------:R-:W-:Y:S01]  /*8eb0*/  IADD3 R5, P0, PT, R9, UR10, RZ ;  /* 0x0000000a09057c10 */ /* 0x000fe2000ff1e0ff */
[----:B------:R-:W-:Y:S01]  /*8ec0*/  STL [R1+0x1b0], R9 ;  /* 0x0001b00901007387 */ /* 0x000fe20000100800 */
[----:B------:R-:W-:Y:S01]  /*8ed0*/  R2UR UR18, R6 ;  /* 0x00000000061272ca */ /* 0x000fe200000e0000 */
[----:B-1----:R-:W-:Y:S01]  /*8ee0*/  IMAD R3, R16, UR22, RZ ;  /* 0x0000001610037c24 */ /* 0x002fe2000f8e02ff */
[----:B------:R-:W-:Y:S01]  /*8ef0*/  IADD3 R6, P2, PT, R4, UR10, RZ ;  /* 0x0000000a04067c10 */ /* 0x000fe2000ff5e0ff */
[----:B------:R-:W-:Y:S01]  /*8f00*/  STL [R1+0x1a4], R11 ;  /* 0x0001a40b01007387 */ /* 0x000fe20000100800 */
[----:B------:R-:W-:-:S03]  /*8f10*/  R2UR UR17, R5 ;  /* 0x00000000051172ca */ /* 0x000fc600000e0000 */
[----:B------:R0:W-:Y:S01]  /*8f20*/  STL [R1+0x1bc], R8 ;  /* 0x0001bc0801007387 */ /* 0x0001e20000100800 */
[----:B------:R-:W-:Y:S02]  /*8f30*/  IADD3 R5, P3, PT, R8, UR10, RZ ;  /* 0x0000000a08057c10 */ /* 0x000fe4000ff7e0ff */
[----:B------:R-:W-:Y:S01]  /*8f40*/  R2UR UR20, R6 ;  /* 0x00000000061472ca */ /* 0x000fe200000e0000 */
[----:B------:R-:W-:Y:S04]  /*8f50*/  STL [R1+0x1b8], R4 ;  /* 0x0001b80401007387 */ /* 0x000fe80000100800 */
[----:B------:R-:W-:Y:S01]  /*8f60*/  STL [R1+0x1b4], R3 ;  /* 0x0001b40301007387 */ /* 0x000fe20000100800 */
[----:B0-----:R-:W-:-:S03]  /*8f70*/  IADD3 R8, P1, PT, R3, UR10, RZ ;  /* 0x0000000a03087c10 */ /* 0x001fc6000ff3e0ff */
[----:B------:R-:W5:Y:S01]  /*8f80*/  LDL.LU R22, [R1+0x18] ;  /* 0x0000180001167983 */ /* 0x000f620000300800 */
[----:B------:R-:W-:Y:S01]  /*8f90*/  R2UR UR21, R8 ;  /* 0x00000000081572ca */ /* 0x000fe200000e0000 */
[----:B--2---:R-:W-:Y:S02]  /*8fa0*/  IMAD R6, R25, UR22, RZ ;  /* 0x0000001619067c24 */ /* 0x004fe4000f8e02ff */
[----:B------:R-:W2:Y:S04]  /*8fb0*/  LDL.LU R25, [R1+0x28] ;  /* 0x0000280001197983 */ /* 0x000ea80000300800 */
[----:B------:R-:W-:Y:S01]  /*8fc0*/  STL [R1+0x828], R6 ;  /* 0x0008280601007387 */ /* 0x000fe20000100800 */
[----:B---3--:R-:W-:-:S03]  /*8fd0*/  IMAD R8, R26, UR22, RZ ;  /* 0x000000161a087c24 */ /* 0x008fc6000f8e02ff */
[----:B------:R-:W3:Y:S01]  /*8fe0*/  LDL.LU R26, [R1+0x30] ;  /* 0x00003000011a7983 */ /* 0x000ee20000300800 */
[----:B----4-:R-:W-:-:S03]  /*8ff0*/  IMAD R9, R17, UR22, RZ ;  /* 0x0000001611097c24 */ /* 0x010fc6000f8e02ff */
[----:B------:R-:W-:Y:S04]  /*9000*/  STL [R1+0x82c], R8 ;  /* 0x00082c0801007387 */ /* 0x000fe80000100800 */
[----:B------:R-:W-:Y:S04]  /*9010*/  STL [R1+0x834], R9 ;  /* 0x0008340901007387 */ /* 0x000fe80000100800 */
[----:B------:R-:W4:Y:S01]  /*9020*/  LDL.LU R21, [R1+0x38] ;  /* 0x0000380001157983 */ /* 0x000f220000300800 */
[----:B-----5:R-:W-:Y:S02]  /*9030*/  IMAD R10, R24, UR22, RZ ;  /* 0x00000016180a7c24 */ /* 0x020fe4000f8e02ff */
[----:B------:R-:W-:-:S03]  /*9040*/  IMAD R11, R19, UR22, RZ ;  /* 0x00000016130b7c24 */ /* 0x000fc6000f8e02ff */
[----:B------:R-:W-:Y:S04]  /*9050*/  STL [R1+0x838], R10 ;  /* 0x0008380a01007387 */ /* 0x000fe80000100800 */
[----:B------:R-:W-:Y:S04]  /*9060*/  STL [R1+0x83c], R11 ;  /* 0x00083c0b01007387 */ /* 0x000fe80000100800 */
[----:B------:R-:W5:Y:S01]  /*9070*/  LDL.LU R20, [R1+0x4c] ;  /* 0x00004c0001147983 */ /* 0x000f620000300800 */
[----:B------:R-:W-:Y:S02]  /*9080*/  IMAD R12, R18, UR22, RZ ;  /* 0x00000016120c7c24 */ /* 0x000fe4000f8e02ff */
[----:B------:R-:W-:Y:S01]  /*9090*/  IMAD R29, R29, UR22, RZ ;  /* 0x000000161d1d7c24 */ /* 0x000fe2000f8e02ff */
[----:B------:R-:W-:Y:S01]  /*90a0*/  R2UR UR19, R5 ;  /* 0x00000000051372ca */ /* 0x000fe200000e0000 */
[----:B------:R-:W-:Y:S01]  /*90b0*/  IMAD R28, R28, UR22, RZ ;  /* 0x000000161c1c7c24 */ /* 0x000fe2000f8e02ff */
[----:B------:R-:W5:Y:S01]  /*90c0*/  LDL.LU R17, [R1+0x50] ;  /* 0x0000500001117983 */ /* 0x000f620000300800 */
[----:B------:R-:W-:-:S02]  /*90d0*/  IMAD R13, R0, UR22, RZ ;  /* 0x00000016000d7c24 */ /* 0x000fc4000f8e02ff */
[----:B------:R-:W-:Y:S01]  /*90e0*/  IMAD R5, R2, UR22, RZ ;  /* 0x0000001602057c24 */ /* 0x000fe2000f8e02ff */
[----:B------:R-:W5:Y:S01]  /*90f0*/  LDL.LU R18, [R1+0x54] ;  /* 0x0000540001127983 */ /* 0x000f620000300800 */
[----:B------:R-:W-:-:S03]  /*9100*/  IMAD R7, R7, UR22, RZ ;  /* 0x0000001607077c24 */ /* 0x000fc6000f8e02ff */
[----:B------:R-:W-:Y:S04]  /*9110*/  STL [R1+0x840], R12 ;  /* 0x0008400c01007387 */ /* 0x000fe80000100800 */
[----:B------:R0:W-:Y:S04]  /*9120*/  STL [R1+0x844], R29 ;  /* 0x0008441d01007387 */ /* 0x0001e80000100800 */
[----:B------:R-:W-:Y:S04]  /*9130*/  STL [R1+0x848], R28 ;  /* 0x0008481c01007387 */ /* 0x000fe80000100800 */
[----:B------:R-:W-:Y:S04]  /*9140*/  STL [R1+0x84c], R13 ;  /* 0x00084c0d01007387 */ /* 0x000fe80000100800 */
[----:B------:R-:W-:Y:S01]  /*9150*/  STL [R1+0x850], R5 ;  /* 0x0008500501007387 */ /* 0x000fe20000100800 */
[----:B------:R-:W-:-:S03]  /*9160*/  IMAD R2, R22, UR22, RZ ;  /* 0x0000001616027c24 */ /* 0x000fc6000f8e02ff */
[----:B------:R-:W-:Y:S04]  /*9170*/  STL [R1+0x854], R7 ;  /* 0x0008540701007387 */ /* 0x000fe80000100800 */
[----:B------:R-:W5:Y:S04]  /*9180*/  LDL.LU R19, [R1+0x70] ;  /* 0x0000700001137983 */ /* 0x000f680000300800 */
[----:B------:R-:W5:Y:S04]  /*9190*/  LDL.LU R22, [R1+0x74] ;  /* 0x0000740001167983 */ /* 0x000f680000300800 */
[----:B------:R-:W-:Y:S04]  /*91a0*/  STL [R1+0x858], R2 ;  /* 0x0008580201007387 */ /* 0x000fe80000100800 */
[----:B------:R-:W5:Y:S04]  /*91b0*/  LDL.LU R23, [R1+0xc0] ;  /* 0x0000c00001177983 */ /* 0x000f680000300800 */
[----:B------:R-:W5:Y:S01]  /*91c0*/  LDL.LU R24, [R1+0x118] ;  /* 0x0001180001187983 */ /* 0x000f620000300800 */
[----:B--2---:R-:W-:-:S05]  /*91d0*/  IMAD R0, R25, UR22, RZ ;  /* 0x0000001619007c24 */ /* 0x004fca000f8e02ff */
[----:B------:R1:W-:Y:S04]  /*91e0*/  STL [R1+0x85c], R0 ;  /* 0x00085c0001007387 */ /* 0x0003e80000100800 */
[----:B------:R-:W2:Y:S01]  /*91f0*/  LDL.LU R25, [R1+0x134] ;  /* 0x0001340001197983 */ /* 0x000ea20000300800 */
[----:B---3--:R-:W-:-:S03]  /*9200*/  IMAD R14, R26, UR22, RZ ;  /* 0x000000161a0e7c24 */ /* 0x008fc6000f8e02ff */
[----:B------:R-:W3:Y:S04]  /*9210*/  LDL.LU R26, [R1+0x158] ;  /* 0x00015800011a7983 */ /* 0x000ee80000300800 */
[----:B------:R-:W-:Y:S04]  /*9220*/  STL [R1+0x860], R14 ;  /* 0x0008600e01007387 */ /* 0x000fe80000100800 */
[----:B------:R-:W3:Y:S04]  /*9230*/  LDL.LU R27, [R1+0x154] ;  /* 0x00015400011b7983 */ /* 0x000ee80000300800 */
[----:B0-----:R-:W1:Y:S04]  /*9240*/  LDL.LU R29, [R1+0x1a0] ;  /* 0x0001a000011d7983 */ /* 0x001e680000300800 */
[----:B------:R-:W3:Y:S01]  /*9250*/  LDL.LU R12, [R1+0x1ac] ;  /* 0x0001ac00010c7983 */ /* 0x000ee20000300800 */
[----:B----4-:R-:W-:-:S03]  /*9260*/  IMAD R15, R21, UR22, RZ ;  /* 0x00000016150f7c24 */ /* 0x010fc6000f8e02ff */
[----:B------:R-:W4:Y:S04]  /*9270*/  LDL.LU R11, [R1+0x1a8] ;  /* 0x0001a800010b7983 */ /* 0x000f280000300800 */
[----:B------:R-:W4:Y:S04]  /*9280*/  LDL.LU R10, [R1+0x19c] ;  /* 0x00019c00010a7983 */ /* 0x000f280000300800 */
[----:B------:R-:W4:Y:S04]  /*9290*/  LDL.LU R9, [R1+0x198] ;  /* 0x0001980001097983 */ /* 0x000f280000300800 */
[----:B------:R-:W4:Y:S04]  /*92a0*/  LDL.LU R8, [R1+0x194] ;  /* 0x0001940001087983 */ /* 0x000f280000300800 */
[----:B------:R-:W4:Y:S04]  /*92b0*/  LDL.LU R21, [R1+0x190] ;  /* 0x0001900001157983 */ /* 0x000f280000300800 */
[----:B------:R-:W-:Y:S04]  /*92c0*/  STL [R1+0x864], R15 ;  /* 0x0008640f01007387 */ /* 0x000fe80000100800 */
[----:B------:R-:W4:Y:S04]  /*92d0*/  LDL.LU R6, [R1+0x18c] ;  /* 0x00018c0001067983 */ /* 0x000f280000300800 */
[----:B------:R-:W4:Y:S01]  /*92e0*/  LDL.LU R3, [R1+0x188] ;  /* 0x0001880001037983 */ /* 0x000f220000300800 */
[----:B-----5:R-:W-:-:S03]  /*92f0*/  IMAD R16, R20, UR22, RZ ;  /* 0x0000001614107c24 */ /* 0x020fc6000f8e02ff */
[----:B------:R-:W5:Y:S04]  /*9300*/  LDL.LU R20, [R1+0x184] ;  /* 0x0001840001147983 */ /* 0x000f680000300800 */
[----:B------:R-:W-:Y:S04]  /*9310*/  STL [R1+0x868], R16 ;  /* 0x0008681001007387 */ /* 0x000fe80000100800 */
[----:B------:R-:W5:Y:S01]  /*9320*/  LDL.LU R4, [R1+0x180] ;  /* 0x0001800001047983 */ /* 0x000f620000300800 */
[----:B------:R-:W-:Y:S02]  /*9330*/  IMAD R17, R17, UR22, RZ ;  /* 0x0000001611117c24 */ /* 0x000fe4000f8e02ff */
[----:B------:R-:W-:-:S02]  /*9340*/  IMAD R18, R18, UR22, RZ ;  /* 0x0000001612127c24 */ /* 0x000fc4000f8e02ff */
[----:B------:R-:W-:Y:S02]  /*9350*/  IMAD R19, R19, UR22, RZ ;  /* 0x0000001613137c24 */ /* 0x000fe4000f8e02ff */
[----:B------:R-:W-:Y:S01]  /*9360*/  IMAD R22, R22, UR22, RZ ;  /* 0x0000001616167c24 */ /* 0x000fe2000f8e02ff */
[----:B------:R-:W-:Y:S04]  /*9370*/  STL [R1+0x86c], R17 ;  /* 0x00086c1101007387 */ /* 0x000fe80000100800 */
[----:B------:R-:W-:Y:S01]  /*9380*/  STL [R1+0x870], R18 ;  /* 0x0008701201007387 */ /* 0x000fe20000100800 */
[----:B------:R-:W-:-:S03]  /*9390*/  IMAD R23, R23, UR22, RZ ;  /* 0x0000001617177c24 */ /* 0x000fc6000f8e02ff */
[----:B------:R-:W-:Y:S01]  /*93a0*/  STL [R1+0x874], R19 ;  /* 0x0008741301007387 */ /* 0x000fe20000100800 */
[----:B------:R-:W-:-:S03]  /*93b0*/  IMAD R24, R24, UR22, RZ ;  /* 0x0000001618187c24 */ /* 0x000fc6000f8e02ff */
[----:B------:R-:W-:Y:S04]  /*93c0*/  STL [R1+0x878], R22 ;  /* 0x0008781601007387 */ /* 0x000fe80000100800 */
[----:B------:R-:W-:Y:S04]  /*93d0*/  STL [R1+0x87c], R23 ;  /* 0x00087c1701007387 */ /* 0x000fe80000100800 */
[----:B------:R-:W-:Y:S01]  /*93e0*/  STL [R1+0x880], R24 ;  /* 0x0008801801007387 */ /* 0x000fe20000100800 */
[----:B--2---:R-:W-:Y:S02]  /*93f0*/  IMAD R25, R25, UR22, RZ ;  /* 0x0000001619197c24 */ /* 0x004fe4000f8e02ff */
[----:B---3--:R-:W-:-:S03]  /*9400*/  IMAD R26, R26, UR22, RZ ;  /* 0x000000161a1a7c24 */ /* 0x008fc6000f8e02ff */
[----:B------:R-:W-:Y:S01]  /*9410*/  STL [R1+0x884], R25 ;  /* 0x0008841901007387 */ /* 0x000fe20000100800 */
[----:B------:R-:W-:-:S03]  /*9420*/  IMAD R27, R27, UR22, RZ ;  /* 0x000000161b1b7c24 */ /* 0x000fc6000f8e02ff */
[----:B------:R-:W-:Y:S01]  /*9430*/  STL [R1+0x888], R26 ;  /* 0x0008881a01007387 */ /* 0x000fe20000100800 */
[----:B-1----:R-:W-:-:S03]  /*9440*/  IMAD R0, R29, UR22, RZ ;  /* 0x000000161d007c24 */ /* 0x002fc6000f8e02ff */
[----:B------:R-:W-:Y:S01]  /*9450*/  STL [R1+0x88c], R27 ;  /* 0x00088c1b01007387 */ /* 0x000fe20000100800 */
[----:B------:R-:W-:-:S03]  /*9460*/  IMAD R5, R12, UR22, RZ ;  /* 0x000000160c057c24 */ /* 0x000fc6000f8e02ff */
[----:B------:R0:W-:Y:S01]  /*9470*/  STL [R1], R0 ;  /* 0x0000000001007387 */ /* 0x0001e20000100800 */
[----:B----4-:R-:W-:-:S03]  /*9480*/  IMAD R2, R11, UR22, RZ ;  /* 0x000000160b027c24 */ /* 0x010fc6000f8e02ff */
[----:B------:R1:W-:Y:S01]  /*9490*/  STL [R1+0x4], R5 ;  /* 0x0000040501007387 */ /* 0x0003e20000100800 */
[----:B0-----:R-:W-:-:S03]  /*94a0*/  IMAD R0, R10, UR22, RZ ;  /* 0x000000160a007c24 */ /* 0x001fc6000f8e02ff */
[----:B------:R0:W-:Y:S01]  /*94b0*/  STL [R1+0x8], R2 ;  /* 0x0000080201007387 */ /* 0x0001e20000100800 */
[----:B-1----:R-:W-:-:S03]  /*94c0*/  IMAD R5, R9, UR22, RZ ;  /* 0x0000001609057c24 */ /* 0x002fc6000f8e02ff */
[----:B------:R1:W-:Y:S04]  /*94d0*/  STL [R1+0xc], R0 ;  /* 0x00000c0001007387 */ /* 0x0003e80000100800 */
[----:B------:R2:W-:Y:S01]  /*94e0*/  STL [R1+0x10], R5 ;  /* 0x0000100501007387 */ /* 0x0005e20000100800 */
[----:B0-----:R-:W-:Y:S02]  /*94f0*/  IMAD R2, R8, UR22, RZ ;  /* 0x0000001608027c24 */ /* 0x001fe4000f8e02ff */
[----:B-1----:R-:W-:Y:S02]  /*9500*/  IMAD R0, R21, UR22, RZ ;  /* 0x0000001615007c24 */ /* 0x002fe4000f8e02ff */
[----:B------:R-:W3:Y:S01]  /*9510*/  LDL.LU R21, [R1+0x17c] ;  /* 0x00017c0001157983 */ /* 0x000ee20000300800 */
[----:B--2---:R-:W-:-:S03]  /*9520*/  IMAD R5, R6, UR22, RZ ;  /* 0x0000001606057c24 */ /* 0x004fc6000f8e02ff */
[----:B------:R0:W-:Y:S04]  /*9530*/  STL [R1+0x14], R2 ;  /* 0x0000140201007387 */ /* 0x0001e80000100800 */
[----:B------:R5:W-:Y:S04]  /*9540*/  STL [R1+0x18], R0 ;  /* 0x0000180001007387 */ /* 0x000be80000100800 */
[----:B------:R-:W-:Y:S01]  /*9550*/  STL [R1+0x28], R5 ;  /* 0x0000280501007387 */ /* 0x000fe20000100800 */
[----:B0-----:R-:W-:-:S03]  /*9560*/  IMAD R2, R3, UR22, RZ ;  /* 0x0000001603027c24 */ /* 0x001fc6000f8e02ff */
[----:B------:R-:W2:Y:S01]  /*9570*/  LDL.LU R27, [R1+0x178] ;  /* 0x00017800011b7983 */ /* 0x000ea20000300800 */
[----:B-----5:R-:W-:-:S03]  /*9580*/  IMAD R0, R20, UR22, RZ ;  /* 0x0000001614007c24 */ /* 0x020fc6000f8e02ff */
[----:B------:R-:W-:Y:S04]  /*9590*/  STL [R1+0x30], R2 ;  /* 0x0000300201007387 */ /* 0x000fe80000100800 */
[----:B------:R-:W4:Y:S04]  /*95a0*/  LDL.LU R20, [R1+0x174] ;  /* 0x0001740001147983 */ /* 0x000f280000300800 */
[----:B------:R0:W-:Y:S04]  /*95b0*/  STL [R1+0x34], R0 ;  /* 0x0000340001007387 */ /* 0x0001e80000100800 */
[----:B------:R-:W5:Y:S04]  /*95c0*/  LDL.LU R26, [R1+0x170] ;  /* 0x00017000011a7983 */ /* 0x000f680000300800 */
[----:B------:R-:W5:Y:S01]  /*95d0*/  LDL.LU R25, [R1+0x168] ;  /* 0x0001680001197983 */ /* 0x000f620000300800 */
[----:B0-----:R-:W-:-:S05]  /*95e0*/  IMAD R0, R4, UR22, RZ ;  /* 0x0000001604007c24 */ /* 0x001fca000f8e02ff */
[----:B------:R0:W-:Y:S04]  /*95f0*/  STL [R1+0x38], R0 ;  /* 0x0000380001007387 */ /* 0x0001e80000100800 */
[----:B------:R-:W5:Y:S04]  /*9600*/  LDL.LU R24, [R1+0x164] ;  /* 0x0001640001187983 */ /* 0x000f680000300800 */
        /* <DEDUP_REMOVED lines=8> */
[----:B0-----:R-:W5:Y:S04]  /*9690*/  LDL.LU R0, [R1+0x138] ;  /* 0x0001380001007983 */ /* 0x001f680000300800 */
        /* <DEDUP_REMOVED lines=13> */
[----:B------:R-:W5:Y:S01]  /*9770*/  LDL.LU R4, [R1+0xf8] ;  /* 0x0000f80001047983 */ /* 0x000f620000300800 */
[----:B---3--:R-:W-:-:S05]  /*9780*/  IMAD R21, R21, UR22, RZ ;  /* 0x0000001615157c24 */ /* 0x008fca000f8e02ff */
[----:B------:R0:W-:Y:S04]  /*9790*/  STL [R1+0x3c], R21 ;  /* 0x00003c1501007387 */ /* 0x0001e80000100800 */
[----:B0-----:R-:W3:Y:S01]  /*97a0*/  LDL.LU R21, [R1+0xf4] ;  /* 0x0000f40001157983 */ /* 0x001ee20000300800 */
[----:B--2---:R-:W-:-:S05]  /*97b0*/  IMAD R27, R27, UR22, RZ ;  /* 0x000000161b1b7c24 */ /* 0x004fca000f8e02ff */
[----:B------:R4:W-:Y:S02]  /*97c0*/  STL [R1+0x40], R27 ;  /* 0x0000401b01007387 */ /* 0x0009e40000100800 */
[----:B----4-:R-:W-:Y:S02]  /*97d0*/  IMAD R27, R20, UR22, RZ ;  /* 0x00000016141b7c24 */ /* 0x010fe4000f8e02ff */
[----:B------:R-:W2:Y:S04]  /*97e0*/  LDL.LU R20, [R1+0xf0] ;  /* 0x0000f00001147983 */ /* 0x000ea80000300800 */
[----:B------:R5:W-:Y:S02]  /*97f0*/  STL [R1+0x44], R27 ;  /* 0x0000441b01007387 */ /* 0x000be40000100800 */
[----:B-----5:R-:W-:-:S02]  /*9800*/  IMAD R27, R26, UR22, RZ ;  /* 0x000000161a1b7c24 */ /* 0x020fc4000f8e02ff */
[----:B------:R-:W-:Y:S02]  /*9810*/  IMAD R26, R25, UR22, RZ ;  /* 0x00000016191a7c24 */ /* 0x000fe4000f8e02ff */
[----:B------:R-:W-:Y:S02]  /*9820*/  IMAD R25, R24, UR22, RZ ;  /* 0x0000001618197c24 */ /* 0x000fe4000f8e02ff */
[----:B------:R-:W-:Y:S01]  /*9830*/  IMAD R24, R23, UR22, RZ ;  /* 0x0000001617187c24 */ /* 0x000fe2000f8e02ff */
[----:B------:R-:W-:Y:S01]  /*9840*/  STL [R1+0x48], R27 ;  /* 0x0000481b01007387 */ /* 0x000fe20000100800 */
[----:B------:R-:W-:-:S03]  /*9850*/  IMAD R23, R22, UR22, RZ ;  /* 0x0000001616177c24 */ /* 0x000fc6000f8e02ff */
        /* <DEDUP_REMOVED lines=18> */
[----:B------:R-:W-:Y:S04]  /*9980*/  STL [R1+0x70], R15 ;  /* 0x0000700f01007387 */ /* 0x000fe80000100800 */
[----:B------:R0:W-:Y:S04]  /*9990*/  STL [R1+0x74], R0 ;  /* 0x0000740001007387 */ /* 0x0001e80000100800 */
[----:B------:R-:W-:Y:S01]  /*99a0*/  STL [R1+0xc0], R14 ;  /* 0x0000c00e01007387 */ /* 0x000fe20000100800 */
[----:B0-----:R-:W-:Y:S02]  /*99b0*/  IMAD R0, R5, UR22, RZ ;  /* 0x0000001605007c24 */ /* 0x001fe4000f8e02ff */
[----:B------:R-:W-:Y:S01]  /*99c0*/  IMAD R5, R13, UR22, RZ ;  /* 0x000000160d057c24 */ /* 0x000fe2000f8e02ff */
[----:B------:R0:W-:Y:S04]  /*99d0*/  STL [R1+0xc4], R2 ;  /* 0x0000c40201007387 */ /* 0x0001e80000100800 */
[----:B------:R1:W-:Y:S04]  /*99e0*/  STL [R1+0xc8], R0 ;  /* 0x0000c80001007387 */ /* 0x0003e80000100800 */
[----:B------:R4:W-:Y:S01]  /*99f0*/  STL [R1+0xcc], R5 ;  /* 0x0000cc0501007387 */ /* 0x0009e20000100800 */
[----:B0-----:R-:W-:-:S02]  /*9a00*/  IMAD R2, R28, UR22, RZ ;  /* 0x000000161c027c24 */ /* 0x001fc4000f8e02ff */
[----:B-1----:R-:W-:-:S03]  /*9a10*/  IMAD R0, R29, UR22, RZ ;  /* 0x000000161d007c24 */ /* 0x002fc6000f8e02ff */
[----:B------:R0:W-:Y:S01]  /*9a20*/  STL [R1+0x118], R2 ;  /* 0x0001180201007387 */ /* 0x0001e20000100800 */
[----:B----4-:R-:W-:-:S03]  /*9a30*/  IMAD R5, R12, UR22, RZ ;  /* 0x000000160c057c24 */ /* 0x010fc6000f8e02ff */
[----:B------:R1:W-:Y:S04]  /*9a40*/  STL [R1+0x11c], R0 ;  /* 0x00011c0001007387 */ /* 0x0003e80000100800 */
[----:B------:R4:W-:Y:S01]  /*9a50*/  STL [R1+0x114], R5 ;  /* 0x0001140501007387 */ /* 0x0009e20000100800 */
[----:B0-----:R-:W-:Y:S02]  /*9a60*/  IMAD R2, R11, UR22, RZ ;  /* 0x000000160b027c24 */ /* 0x001fe4000f8e02ff */
[----:B-1----:R-:W-:-:S03]  /*9a70*/  IMAD R0, R10, UR22, RZ ;  /* 0x000000160a007c24 */ /* 0x002fc6000f8e02ff */
[----:B------:R-:W-:Y:S01]  /*9a80*/  STL [R1+0x110], R2 ;  /* 0x0001100201007387 */ /* 0x000fe20000100800 */
[----:B----4-:R-:W-:-:S03]  /*9a90*/  IMAD R5, R9, UR22, RZ ;  /* 0x0000001609057c24 */ /* 0x010fc6000f8e02ff */
[----:B------:R0:W-:Y:S04]  /*9aa0*/  STL [R1+0x10c], R0 ;  /* 0x00010c0001007387 */ /* 0x0001e80000100800 */
[----:B------:R1:W-:Y:S01]  /*9ab0*/  STL [R1+0x108], R5 ;  /* 0x0001080501007387 */ /* 0x0003e20000100800 */
[----:B0-----:R-:W-:-:S03]  /*9ac0*/  IMAD R0, R3, UR22, RZ ;  /* 0x0000001603007c24 */ /* 0x001fc6000f8e02ff */
[----:B------:R-:W4:Y:S01]  /*9ad0*/  LDL.LU R3, [R1+0xec] ;  /* 0x0000ec0001037983 */ /* 0x000f220000300800 */
[----:B------:R-:W-:Y:S02]  /*9ae0*/  IMAD R2, R8, UR22, RZ ;  /* 0x0000001608027c24 */ /* 0x000fe4000f8e02ff */
[----:B-1----:R-:W-:-:S03]  /*9af0*/  IMAD R5, R6, UR22, RZ ;  /* 0x0000001606057c24 */ /* 0x002fc6000f8e02ff */
[----:B------:R0:W-:Y:S04]  /*9b00*/  STL [R1+0x104], R2 ;  /* 0x0001040201007387 */ /* 0x0001e80000100800 */
[----:B------:R3:W-:Y:S01]  /*9b10*/  STL [R1+0x100], R0 ;  /* 0x0001000001007387 */ /* 0x0007e20000100800 */
[----:B0-----:R-:W-:-:S03]  /*9b20*/  IMAD R2, R4, UR22, RZ ;  /* 0x0000001604027c24 */ /* 0x001fc6000f8e02ff */
[----:B------:R-:W-:Y:S04]  /*9b30*/  STL [R1+0xfc], R5 ;  /* 0x0000fc0501007387 */ /* 0x000fe80000100800 */
[----:B------:R-:W5:Y:S04]  /*9b40*/  LDL.LU R27, [R1+0xe8] ;  /* 0x0000e800011b7983 */ /* 0x000f680000300800 */
[----:B------:R-:W-:Y:S01]  /*9b50*/  STL [R1+0xf8], R2 ;  /* 0x0000f80201007387 */ /* 0x000fe20000100800 */
[----:B---3--:R-:W-:-:S03]  /*9b60*/  IMAD R0, R21, UR22, RZ ;  /* 0x0000001615007c24 */ /* 0x008fc6000f8e02ff */
[----:B------:R-:W3:Y:S04]  /*9b70*/  LDL.LU R21, [R1+0xe4] ;  /* 0x0000e40001157983 */ /* 0x000ee80000300800 */
[----:B------:R2:W-:Y:S04]  /*9b80*/  STL [R1+0xf4], R0 ;  /* 0x0000f40001007387 */ /* 0x0005e80000100800 */
[----:B------:R-:W3:Y:S04]  /*9b90*/  LDL.LU R26, [R1+0xe0] ;  /* 0x0000e000011a7983 */ /* 0x000ee80000300800 */
[----:B------:R-:W3:Y:S01]  /*9ba0*/  LDL.LU R25, [R1+0xdc] ;  /* 0x0000dc0001197983 */ /* 0x000ee20000300800 */
[----:B--2---:R-:W-:-:S05]  /*9bb0*/  IMAD R0, R20, UR22, RZ ;  /* 0x0000001614007c24 */ /* 0x004fca000f8e02ff */
[----:B------:R0:W-:Y:S04]  /*9bc0*/  STL [R1+0xf0], R0 ;  /* 0x0000f00001007387 */ /* 0x0001e80000100800 */
[----:B------:R-:W2:Y:S04]  /*9bd0*/  LDL.LU R24, [R1+0xd8] ;  /* 0x0000d80001187983 */ /* 0x000ea80000300800 */
        /* <DEDUP_REMOVED lines=8> */
[----:B0-----:R-:W2:Y:S04]  /*9c60*/  LDL.LU R0, [R1+0xa4] ;  /* 0x0000a40001007983 */ /* 0x001ea80000300800 */
        /* <DEDUP_REMOVED lines=13> */
[----:B------:R-:W2:Y:S01]  /*9d40*/  LDL.LU R6, [R1+0x20] ;  /* 0x0000200001067983 */ /* 0x000ea20000300800 */
[----:B----4-:R-:W-:-:S05]  /*9d50*/  IMAD R3, R3, UR22, RZ ;  /* 0x0000001603037c24 */ /* 0x010fca000f8e02ff */
[----:B------:R0:W-:Y:S04]  /*9d60*/  STL [R1+0xec], R3 ;  /* 0x0000ec0301007387 */ /* 0x0001e80000100800 */
[----:B0-----:R-:W4:Y:S01]  /*9d70*/  LDL.LU R3, [R1+0x1c] ;  /* 0x00001c0001037983 */ /* 0x001f220000300800 */
[----:B-----5:R-:W-:-:S05]  /*9d80*/  IMAD R27, R27, UR22, RZ ;  /* 0x000000161b1b7c24 */ /* 0x020fca000f8e02ff */
[----:B------:R0:W-:Y:S04]  /*9d90*/  STL [R1+0xe8], R27 ;  /* 0x0000e81b01007387 */ /* 0x0001e80000100800 */
[----:B0-----:R-:W5:Y:S01]  /*9da0*/  LDL.LU R27, [R1+0x88c] ;  /* 0x00088c00011b7983 */ /* 0x001f620000300800 */
[----:B---3--:R-:W-:-:S05]  /*9db0*/  IMAD R21, R21, UR22, RZ ;  /* 0x0000001615157c24 */ /* 0x008fca000f8e02ff */
[----:B------:R0:W-:Y:S01]  /*9dc0*/  STL [R1+0xe4], R21 ;  /* 0x0000e41501007387 */ /* 0x0001e20000100800 */
[----:B------:R-:W-:Y:S02]  /*9dd0*/  IMAD R26, R26, UR22, RZ ;  /* 0x000000161a1a7c24 */ /* 0x000fe4000f8e02ff */
[----:B------:R-:W-:Y:S01]  /*9de0*/  IMAD R25, R25, UR22, RZ ;  /* 0x0000001619197c24 */ /* 0x000fe2000f8e02ff */
[----:B0-----:R-:W3:Y:S04]  /*9df0*/  LDL.LU R21, [R1+0x2c] ;  /* 0x00002c0001157983 */ /* 0x001ee80000300800 */
[----:B------:R0:W-:Y:S01]  /*9e00*/  STL [R1+0xe0], R26 ;  /* 0x0000e01a01007387 */ /* 0x0001e20000100800 */
[----:B--2---:R-:W-:-:S03]  /*9e10*/  IMAD R24, R24, UR22, RZ ;  /* 0x0000001618187c24 */ /* 0x004fc6000f8e02ff */
[----:B0-----:R-:W2:Y:S01]  /*9e20*/  LDL.LU R26, [R1+0x888] ;  /* 0x00088800011a7983 */ /* 0x001ea20000300800 */
[----:B------:R-:W-:-:S03]  /*9e30*/  IMAD R23, R23, UR22, RZ ;  /* 0x0000001617177c24 */ /* 0x000fc6000f8e02ff */
[----:B------:R0:W-:Y:S01]  /*9e40*/  STL [R1+0xdc], R25 ;  /* 0x0000dc1901007387 */ /* 0x0001e20000100800 */
[----:B------:R-:W-:Y:S02]  /*9e50*/  IMAD R22, R22, UR22, RZ ;  /* 0x0000001616167c24 */ /* 0x000fe4000f8e02ff */
[----:B------:R-:W-:Y:S01]  /*9e60*/  IMAD R19, R19, UR22, RZ ;  /* 0x0000001613137c24 */ /* 0x000fe2000f8e02ff */
[----:B0-----:R-:W2:Y:S01]  /*9e70*/  LDL.LU R25, [R1+0x884] ;  /* 0x0008840001197983 */ /* 0x001ea20000300800 */
[----:B------:R-:W-:-:S03]  /*9e80*/  IMAD R18, R18, UR22, RZ ;  /* 0x0000001612127c24 */ /* 0x000fc6000f8e02ff */
[----:B------:R0:W-:Y:S01]  /*9e90*/  STL [R1+0xd8], R24 ;  /* 0x0000d81801007387 */ /* 0x0001e20000100800 */
[----:B------:R-:W-:Y:S02]  /*9ea0*/  IMAD R17, R17, UR22, RZ ;  /* 0x0000001611117c24 */ /* 0x000fe4000f8e02ff */
[----:B------:R-:W-:Y:S01]  /*9eb0*/  IMAD R16, R16, UR22, RZ ;  /* 0x0000001610107c24 */ /* 0x000fe2000f8e02ff */
[----:B0-----:R-:W2:Y:S04]  /*9ec0*/  LDL.LU R24, [R1+0x880] ;  /* 0x0008800001187983 */ /* 0x001ea80000300800 */
[----:B------:R0:W-:Y:S01]  /*9ed0*/  STL [R1+0xd4], R23 ;  /* 0x0000d41701007387 */ /* 0x0001e20000100800 */
[----:B------:R-:W-:-:S03]  /*9ee0*/  IMAD R15, R15, UR22, RZ ;  /* 0x000000160f0f7c24 */ /* 0x000fc6000f8e02ff */
        /* <DEDUP_REMOVED lines=40> */
[----:B------:R0:W-:Y:S04]  /*a170*/  STL [R1+0x8c], R29 ;  /* 0x00008c1d01007387 */ /* 0x0001e80000100800 */
        /* <DEDUP_REMOVED lines=9> */
[----:B------:R0:W-:Y:S01]  /*a210*/  STL [R1+0x78], R4 ;  /* 0x0000780401007387 */ /* 0x0001e20000100800 */
[----:B------:R-:W-:-:S03]  /*a220*/  IMAD R8, R8, UR22, RZ ;  /* 0x0000001608087c24 */ /* 0x000fc6000f8e02ff */
[----:B0-----:R-:W2:Y:S01]  /*a230*/  LDL.LU R4, [R1+0x830] ;  /* 0x0008300001047983 */ /* 0x001ea20000300800 */
[----:B------:R-:W-:Y:S02]  /*a240*/  IMAD R6, R6, UR22, RZ ;  /* 0x0000001606067c24 */ /* 0x000fe4000f8e02ff */
[----:B----4-:R-:W-:Y:S01]  /*a250*/  IMAD R3, R3, UR22, RZ ;  /* 0x0000001603037c24 */ /* 0x010fe2000f8e02ff */
[----:B------:R0:W-:Y:S04]  /*a260*/  STL [R1+0x24], R8 ;  /* 0x0000240801007387 */ /* 0x0001e80000100800 */
[----:B0-----:R-:W4:Y:S04]  /*a270*/  LDL.LU R8, [R1+0x82c] ;  /* 0x00082c0001087983 */ /* 0x001f280000300800 */
[----:B------:R0:W-:Y:S04]  /*a280*/  STL [R1+0x20], R6 ;  /* 0x0000200601007387 */ /* 0x0001e80000100800 */
[----:B0-----:R-:W3:Y:S04]  /*a290*/  LDL.LU R6, [R1+0x828] ;  /* 0x0008280001067983 */ /* 0x001ee80000300800 */
[----:B------:R0:W-:Y:S04]  /*a2a0*/  STL [R1+0x128], R3 ;  /* 0x0001280301007387 */ /* 0x0001e80000100800 */
[----:B0-----:R-:W4:Y:S01]  /*a2b0*/  LDL.LU R3, [R1+0x824] ;  /* 0x0008240001037983 */ /* 0x001f220000300800 */
[----:B------:R-:W-:Y:S01]  /*a2c0*/  IMAD R20, R20, UR6, RZ ;  /* 0x0000000614147c24 */ /* 0x000fe2000f8e02ff */
[----:B--2---:R-:W-:-:S04]  /*a2d0*/  SHF.R.S32.HI R4, RZ, 0x1f, R4 ;  /* 0x0000001fff047819 */ /* 0x004fc80000011404 */
[----:B------:R-:W-:-:S05]  /*a2e0*/  IADD3.X R4, PT, PT, R4, UR15, RZ, P5, !PT ;  /* 0x0000000f04047c10 */ /* 0x000fca000affe4ff */
[----:B------:R0:W-:Y:S02]  /*a2f0*/  STL [R1+0x12c], R4 ;  /* 0x00012c0401007387 */ /* 0x0001e40000100800 */
[----:B0-----:R-:W-:-:S05]  /*a300*/  IADD3 R4, P5, PT, R20, UR8, RZ ;  /* 0x0000000814047c10 */ /* 0x001fca000ffbe0ff */
[----:B------:R3:W-:Y:S01]  /*a310*/  STL [R1+0xb4], R4 ;  /* 0x0000b40401007387 */ /* 0x0007e20000100800 */
[----:B------:R-:W-:Y:S01]  /*a320*/  LEA.HI.X.SX32 R20, R20, UR9, 0x1, P5 ;  /* 0x0000000914147c11 */ /* 0x000fe2000a8f0eff */
[----:B------:R-:W0:Y:S01]  /*a330*/  LDCU.64 UR8, c[0x0][0x388] ;  /* 0x00007100ff0877ac */ /* 0x000e220008000a00 */
[----:B---3--:R-:W-:Y:S01]  /*a340*/  IMAD R4, R21, UR22, RZ ;  /* 0x0000001615047c24 */ /* 0x008fe2000f8e02ff */
[----:B------:R-:W-:Y:S02]  /*a350*/  SHF.R.S32.HI R21, RZ, 0x1f, R6 ;  /* 0x0000001fff157819 */ /* 0x000fe40000011406 */
[----:B------:R-:W-:Y:S02]  /*a360*/  IADD3 R6, P5, PT, R6, UR10, RZ ;  /* 0x0000000a06067c10 */ /* 0x000fe4000ffbe0ff */
[----:B------:R-:W-:Y:S01]  /*a370*/  STL [R1+0x1c], R4 ;  /* 0x00001c0401007387 */ /* 0x000fe20000100800 */
[----:B----4-:R-:W-:-:S03]  /*a380*/  SHF.R.S32.HI R3, RZ, 0x1f, R3 ;  /* 0x0000001fff037819 */ /* 0x010fc60000011403 */
[----:B------:R1:W-:Y:S04]  /*a390*/  STL [R1+0xb0], R20 ;  /* 0x0000b01401007387 */ /* 0x0003e80000100800 */
[----:B------:R2:W-:Y:S01]  /*a3a0*/  STL [R1+0x334], R6 ;  /* 0x0003340601007387 */ /* 0x0005e20000100800 */
[----:B-1----:R-:W-:Y:S02]  /*a3b0*/  IADD3.X R20, PT, PT, R3, UR11, RZ, P6, !PT ;  /* 0x0000000b03147c10 */ /* 0x002fe4000b7fe4ff */
[----:B------:R-:W-:Y:S02]  /*a3c0*/  SHF.R.S32.HI R4, RZ, 0x1f, R8 ;  /* 0x0000001fff047819 */ /* 0x000fe40000011408 */
[----:B--2---:R-:W-:Y:S01]  /*a3d0*/  IADD3 R6, P6, PT, R8, UR10, RZ ;  /* 0x0000000a08067c10 */ /* 0x004fe2000ffde0ff */
[----:B------:R1:W-:Y:S01]  /*a3e0*/  STL [R1+0x2c], R20 ;  /* 0x00002c1401007387 */ /* 0x0003e20000100800 */
[----:B------:R-:W-:-:S03]  /*a3f0*/  SHF.R.S32.HI R3, RZ, 0x1f, R9 ;  /* 0x0000001fff037819 */ /* 0x000fc60000011409 */
[----:B------:R2:W-:Y:S01]  /*a400*/  STL [R1+0x338], R6 ;  /* 0x0003380601007387 */ /* 0x0005e20000100800 */
[----:B-1----:R-:W-:Y:S02]  /*a410*/  IADD3.X R20, PT, PT, R21, UR11, RZ, P5, !PT ;  /* 0x0000000b15147c10 */ /* 0x002fe4000affe4ff */
[----:B------:R-:W-:Y:S02]  /*a420*/  IADD3 R8, P5, PT, R9, UR10, RZ ;  /* 0x0000000a09087c10 */ /* 0x000fe4000ffbe0ff */
[----:B------:R-:W-:Y:S01]  /*a430*/  IADD3.X R9, PT, PT, R4, UR11, RZ, P6, !PT ;  /* 0x0000000b04097c10 */ /* 0x000fe2000b7fe4ff */
[----:B------:R-:W-:Y:S04]  /*a440*/  STL [R1+0x6c8], R20 ;  /* 0x0006c81401007387 */ /* 0x000fe80000100800 */
[----:B------:R1:W-:Y:S01]  /*a450*/  STL [R1+0x33c], R8 ;  /* 0x00033c0801007387 */ /* 0x0003e20000100800 */
[----:B--2---:R-:W-:-:S03]  /*a460*/  SHF.R.S32.HI R6, RZ, 0x1f, R10 ;  /* 0x0000001fff067819 */ /* 0x004fc6000001140a */
[----:B------:R2:W-:Y:S01]  /*a470*/  STL [R1+0x6c4], R9 ;  /* 0x0006c40901007387 */ /* 0x0005e20000100800 */
[----:B-1----:R-:W-:Y:S02]  /*a480*/  IADD3 R8, P6, PT, R10, UR10, RZ ;  /* 0x0000000a0a087c10 */ /* 0x002fe4000ffde0ff */
[----:B--2---:R-:W-:-:S03]  /*a490*/  IADD3.X R9, PT, PT, R3, UR11, RZ, P5, !PT ;  /* 0x0000000b03097c10 */ /* 0x004fc6000affe4ff */
[----:B------:R1:W-:Y:S01]  /*a4a0*/  STL [R1+0x340], R8 ;  /* 0x0003400801007387 */ /* 0x0003e20000100800 */
[----:B------:R-:W-:-:S03]  /*a4b0*/  SHF.R.S32.HI R4, RZ, 0x1f, R11 ;  /* 0x0000001fff047819 */ /* 0x000fc6000001140b */
        /* <DEDUP_REMOVED lines=22> */
[----:B------:R-:W-:Y:S02]  /*a620*/  SHF.R.S32.HI R6, RZ, 0x1f, R5 ;  /* 0x0000001fff067819 */ /* 0x000fe40000011405 */
[----:B--2---:R-:W-:Y:S01]  /*a630*/  IADD3.X R9, PT, PT, R4, UR11, RZ, P6, !PT ;  /* 0x0000000b04097c10 */ /* 0x004fe2000b7fe4ff */
[----:B------:R1:W-:Y:S01]  /*a640*/  STL [R1+0x354], R8 ;  /* 0x0003540801007387 */ /* 0x0003e20000100800 */
[----:B------:R-:W-:-:S03]  /*a650*/  SHF.R.S32.HI R4, RZ, 0x1f, R7 ;  /* 0x0000001fff047819 */ /* 0x000fc60000011407 */
[----:B------:R-:W-:Y:S01]  /*a660*/  STL [R1+0x508], R9 ;  /* 0x0005080901007387 */ /* 0x000fe20000100800 */
[----:B-1----:R-:W-:Y:S02]  /*a670*/  IADD3 R8, P6, PT, R5, UR10, RZ ;  /* 0x0000000a05087c10 */ /* 0x002fe4000ffde0ff */
[----:B------:R-:W-:Y:S02]  /*a680*/  IADD3.X R5, PT, PT, R3, UR11, RZ, P5, !PT ;  /* 0x0000000b03057c10 */ /* 0x000fe4000affe4ff */
[----:B------:R-:W-:Y:S01]  /*a690*/  IADD3 R7, P5, PT, R7, UR10, RZ ;  /* 0x0000000a07077c10 */ /* 0x000fe2000ffbe0ff */
[----:B------:R-:W-:Y:S04]  /*a6a0*/  STL [R1+0x358], R8 ;  /* 0x0003580801007387 */ /* 0x000fe80000100800 */
[----:B------:R1:W-:Y:S04]  /*a6b0*/  STL [R1+0x50c], R5 ;  /* 0x00050c0501007387 */ /* 0x0003e80000100800 */
[----:B------:R-:W-:Y:S01]  /*a6c0*/  STL [R1+0x35c], R7 ;  /* 0x00035c0701007387 */ /* 0x000fe20000100800 */
[----:B-1----:R-:W-:-:S02]  /*a6d0*/  IADD3.X R5, PT, PT, R6, UR11, RZ, P6, !PT ;  /* 0x0000000b06057c10 */ /* 0x002fc4000b7fe4ff */
[----:B------:R-:W-:-:S03]  /*a6e0*/  IADD3 R6, P6, PT, R2, UR10, RZ ;  /* 0x0000000a02067c10 */ /* 0x000fc6000ffde0ff */
[----:B------:R1:W-:Y:S01]  /*a6f0*/  STL [R1+0x510], R5 ;  /* 0x0005100501007387 */ /* 0x0003e20000100800 */
[----:B------:R-:W-:-:S03]  /*a700*/  SHF.R.S32.HI R3, RZ, 0x1f, R2 ;  /* 0x0000001fff037819 */ /* 0x000fc60000011402 */
[----:B------:R-:W-:Y:S01]  /*a710*/  STL [R1+0x360], R6 ;  /* 0x0003600601007387 */ /* 0x000fe20000100800 */
[----:B-1----:R-:W-:Y:S02]  /*a720*/  IADD3.X R5, PT, PT, R4, UR11, RZ, P5, !PT ;  /* 0x0000000b04057c10 */ /* 0x002fe4000affe4ff */
[----:B------:R-:W-:-:S03]  /*a730*/  IADD3 R4, P5, PT, R0, UR10, RZ ;  /* 0x0000000a00047c10 */ /* 0x000fc6000ffbe0ff */
[----:B------:R1:W-:Y:S01]  /*a740*/  STL [R1+0x514], R5 ;  /* 0x0005140501007387 */ /* 0x0003e20000100800 */
[----:B------:R-:W-:-:S03]  /*a750*/  SHF.R.S32.HI R2, RZ, 0x1f, R0 ;  /* 0x0000001fff027819 */ /* 0x000fc60000011400 */
[----:B------:R2:W-:Y:S01]  /*a760*/  STL [R1+0x364], R4 ;  /* 0x0003640401007387 */ /* 0x0005e20000100800 */
[----:B-1----:R-:W-:Y:S02]  /*a770*/  IADD3.X R5, PT, PT, R3, UR11, RZ, P6, !PT ;  /* 0x0000000b03057c10 */ /* 0x002fe4000b7fe4ff */
[----:B--2---:R-:W-:-:S03]  /*a780*/  IADD3 R4, P6, PT, R14, UR10, RZ ;  /* 0x0000000a0e047c10 */ /* 0x004fc6000ffde0ff */
        /* <DEDUP_REMOVED lines=15> */
[----:B------:R-:W-:Y:S01]  /*a880*/  STL [R1+0x6a8], R5 ;  /* 0x0006a80501007387 */ /* 0x000fe20000100800 */
[----:B------:R-:W-:-:S03]  /*a890*/  IADD3.X R2, PT, PT, R2, UR11, RZ, P6, !PT ;  /* 0x0000000b02027c10 */ /* 0x000fc6000b7fe4ff */
[----:B------:R1:W-:Y:S04]  /*a8a0*/  STL [R1+0x374], R4 ;  /* 0x0003740401007387 */ /* 0x0003e80000100800 */
[----:B------:R-:W2:Y:S01]  /*a8b0*/  LDL.LU R12, [R1] ;  /* 0x00000000010c7983 */ /* 0x000ea20000300800 */
[----:B-1----:R-:W-:-:S03]  /*a8c0*/  IADD3 R4, P6, PT, R18, UR10, RZ ;  /* 0x0000000a12047c10 */ /* 0x002fc6000ffde0ff */
[----:B------:R-:W-:Y:S01]  /*a8d0*/  STL [R1+0x6a4], R2 ;  /* 0x0006a40201007387 */ /* 0x000fe20000100800 */
[----:B------:R-:W-:-:S03]  /*a8e0*/  SHF.R.S32.HI R0, RZ, 0x1f, R17 ;  /* 0x0000001fff007819 */ /* 0x000fc60000011411 */
[----:B------:R1:W-:Y:S04]  /*a8f0*/  STL [R1+0x378], R4 ;  /* 0x0003780401007387 */ /* 0x0003e80000100800 */
[----:B------:R-:W3:Y:S01]  /*a900*/  LDL.LU R9, [R1+0x4] ;  /* 0x0000040001097983 */ /* 0x000ee20000300800 */
[----:B------:R-:W-:Y:S02]  /*a910*/  IADD3.X R0, PT, PT, R0, UR11, RZ, P5, !PT ;  /* 0x0000000b00007c10 */ /* 0x000fe4000affe4ff */
[----:B-1----:R-:W-:-:S03]  /*a920*/  IADD3 R4, P5, PT, R19, UR10, RZ ;  /* 0x0000000a13047c10 */ /* 0x002fc6000ffbe0ff */
[----:B------:R-:W-:Y:S04]  /*a930*/  STL [R1+0x520], R0 ;  /* 0x0005200001007387 */ /* 0x000fe80000100800 */
[----:B------:R1:W-:Y:S04]  /*a940*/  STL [R1+0x37c], R4 ;  /* 0x00037c0401007387 */ /* 0x0003e80000100800 */
[----:B------:R-:W4:Y:S01]  /*a950*/  LDL.LU R8, [R1+0x8] ;  /* 0x0000080001087983 */ /* 0x000f220000300800 */
[----:B------:R-:W-:-:S04]  /*a960*/  SHF.R.S32.HI R3, RZ, 0x1f, R18 ;  /* 0x0000001fff037819 */ /* 0x000fc80000011412 */
[----:B------:R-:W-:Y:S02]  /*a970*/  IADD3.X R3, PT, PT, R3, UR11, RZ, P6, !PT ;  /* 0x0000000b03037c10 */ /* 0x000fe4000b7fe4ff */
[----:B-1----:R-:W-:Y:S02]  /*a980*/  IADD3 R4, P6, PT, R22, UR10, RZ ;  /* 0x0000000a16047c10 */ /* 0x002fe4000ffde0ff */
[----:B------:R-:W-:Y:S01]  /*a990*/  SHF.R.S32.HI R2, RZ, 0x1f, R19 ;  /* 0x0000001fff027819 */ /* 0x000fe20000011413 */
[----:B------:R-:W-:Y:S03]  /*a9a0*/  STL [R1+0x524], R3 ;  /* 0x0005240301007387 */ /* 0x000fe60000100800 */
[----:B------:R-:W-:Y:S01]  /*a9b0*/  IADD3.X R2, PT, PT, R2, UR11, RZ, P5, !PT ;  /* 0x0000000b02027c10 */ /* 0x000fe2000affe4ff */
[----:B------:R1:W-:Y:S04]  /*a9c0*/  STL [R1+0x380], R4 ;  /* 0x0003800401007387 */ /* 0x0003e80000100800 */
[----:B------:R-:W4:Y:S01]  /*a9d0*/  LDL.LU R11, [R1+0xc] ;  /* 0x00000c00010b7983 */ /* 0x000f220000300800 */
[----:B------:R-:W-:-:S03]  /*a9e0*/  SHF.R.S32.HI R0, RZ, 0x1f, R22 ;  /* 0x0000001fff007819 */ /* 0x000fc60000011416 */
[----:B------:R-:W-:Y:S01]  /*a9f0*/  STL [R1+0x528], R2 ;  /* 0x0005280201007387 */ /* 0x000fe20000100800 */
[----:B-1----:R-:W-:-:S03]  /*aa00*/  IADD3 R4, P5, PT, R23, UR10, RZ ;  /* 0x0000000a17047c10 */ /* 0x002fc6000ffbe0ff */
[----:B------:R-:W4:Y:S01]  /*aa10*/  LDL.LU R10, [R1+0x10] ;  /* 0x00001000010a7983 */ /* 0x000f220000300800 */
[----:B------:R-:W-:-:S03]  /*aa20*/  IADD3.X R0, PT, PT, R0, UR11, RZ, P6, !PT ;  /* 0x0000000b00007c10 */ /* 0x000fc6000b7fe4ff */
[----:B------:R1:W-:Y:S01]  /*aa30*/  STL [R1+0x384], R4 ;  /* 0x0003840401007387 */ /* 0x0003e20000100800 */
[----:B------:R-:W-:-:S03]  /*aa40*/  SHF.R.S32.HI R3, RZ, 0x1f, R23 ;  /* 0x0000001fff037819 */ /* 0x000fc60000011417 */
[----:B------:R-:W4:Y:S01]  /*aa50*/  LDL.LU R20, [R1+0x14] ;  /* 0x0000140001147983 */ /* 0x000f220000300800 */
[----:B------:R-:W-:Y:S02]  /*aa60*/  IADD3.X R3, PT, PT, R3, UR11, RZ, P5, !PT ;  /* 0x0000000b03037c10 */ /* 0x000fe4000affe4ff */
[----:B-1----:R-:W-:Y:S01]  /*aa70*/  IADD3 R4, P6, PT, R24, UR10, RZ ;  /* 0x0000000a18047c10 */ /* 0x002fe2000ffde0ff */
[----:B------:R-:W-:Y:S01]  /*aa80*/  STL [R1+0x52c], R0 ;  /* 0x00052c0001007387 */ /* 0x000fe20000100800 */
[----:B------:R-:W-:-:S03]  /*aa90*/  SHF.R.S32.HI R2, RZ, 0x1f, R24 ;  /* 0x0000001fff027819 */ /* 0x000fc60000011418 */
[----:B------:R1:W-:Y:S04]  /*aaa0*/  STL [R1+0x388], R4 ;  /* 0x0003880401007387 */ /* 0x0003e80000100800 */
[----:B------:R-:W4:Y:S01]  /*aab0*/  LDL.LU R21, [R1+0x18] ;  /* 0x0000180001157983 */ /* 0x000f220000300800 */
[----:B------:R-:W-:Y:S02]  /*aac0*/  IADD3.X R2, PT, PT, R2, UR11, RZ, P6, !PT ;  /* 0x0000000b02027c10 */ /* 0x000fe4000b7fe4ff */
[----:B-1----:R-:W-:Y:S01]  /*aad0*/  IADD3 R4, P5, PT, R25, UR10, RZ ;  /* 0x0000000a19047c10 */ /* 0x002fe2000ffbe0ff */
[----:B------:R-:W-:Y:S04]  /*aae0*/  STL [R1+0x530], R3 ;  /* 0x0005300301007387 */ /* 0x000fe80000100800 */
[----:B------:R1:W-:Y:S04]  /*aaf0*/  STL [R1+0x38c], R4 ;  /* 0x00038c0401007387 */ /* 0x0003e80000100800 */
[----:B------:R-:W4:Y:S01]  /*ab00*/  LDL.LU R28, [R1+0x28] ;  /* 0x00002800011c7983 */ /* 0x000f220000300800 */
[----:B------:R-:W-:-:S02]  /*ab10*/  SHF.R.S32.HI R0, RZ, 0x1f, R25 ;  /* 0x0000001fff007819 */ /* 0x000fc40000011419 */
[----:B-1----:R-:W-:Y:S01]  /*ab20*/  IADD3 R4, P6, PT, R26, UR10, RZ ;  /* 0x0000000a1a047c10 */ /* 0x002fe2000ffde0ff */
[----:B------:R-:W-:Y:S04]  /*ab30*/  STL [R1+0x534], R2 ;  /* 0x0005340201007387 */ /* 0x000fe80000100800 */
[----:B------:R5:W-:Y:S01]  /*ab40*/  STL [R1+0x390], R4 ;  /* 0x0003900401007387 */ /* 0x000be20000100800 */
[----:B------:R-:W-:-:S03]  /*ab50*/  IADD3.X R0, PT, PT, R0, UR11, RZ, P5, !PT ;  /* 0x0000000b00007c10 */ /* 0x000fc6000affe4ff */
[----:B------:R-:W4:Y:S01]  /*ab60*/  LDL.LU R29, [R1+0x30] ;  /* 0x00003000011d7983 */ /* 0x000f220000300800 */
[----:B------:R-:W-:Y:S02]  /*ab70*/  SHF.R.S32.HI R3, RZ, 0x1f, R26 ;  /* 0x0000001fff037819 */ /* 0x000fe4000001141a */
[----:B-----5:R-:W-:Y:S01]  /*ab80*/  IADD3 R4, P5, PT, R27, UR10, RZ ;  /* 0x0000000a1b047c10 */ /* 0x020fe2000ffbe0ff */
[----:B------:R2:W-:Y:S01]  /*ab90*/  STL [R1+0x538], R0 ;  /* 0x0005380001007387 */ /* 0x0005e20000100800 */
[----:B------:R-:W-:-:S03]  /*aba0*/  IADD3.X R3, PT, PT, R3, UR11, RZ, P6, !PT ;  /* 0x0000000b03037c10 */ /* 0x000fc6000b7fe4ff */
[----:B------:R1:W-:Y:S01]  /*abb0*/  STL [R1+0x394], R4 ;  /* 0x0003940401007387 */ /* 0x0003e20000100800 */
[----:B------:R-:W-:-:S04]  /*abc0*/  SHF.R.S32.HI R2, RZ, 0x1f, R27 ;  /* 0x0000001fff027819 */ /* 0x000fc8000001141b */
[----:B------:R-:W-:Y:S02]  /*abd0*/  IADD3.X R2, PT, PT, R2, UR11, RZ, P5, !PT ;  /* 0x0000000b02027c10 */ /* 0x000fe4000affe4ff */
[----:B--2---:R-:W-:Y:S02]  /*abe0*/  SHF.R.S32.HI R0, RZ, 0x1f, R12 ;  /* 0x0000001fff007819 */ /* 0x004fe4000001140c */
[----:B-1----:R-:W-:Y:S02]  /*abf0*/  IADD3 R4, P6, PT, R12, UR10, RZ ;  /* 0x0000000a0c047c10 */ /* 0x002fe4000ffde0ff */
[----:B------:R-:W2:Y:S04]  /*ac00*/  LDL.LU R12, [R1+0x34] ;  /* 0x00003400010c7983 */ /* 0x000ea80000300800 */
[----:B------:R3:W-:Y:S04]  /*ac10*/  STL [R1+0x53c], R3 ;  /* 0x00053c0301007387 */ /* 0x0007e80000100800 */
[----:B------:R1:W-:Y:S01]  /*ac20*/  STL [R1+0x398], R4 ;  /* 0x0003980401007387 */ /* 0x0003e20000100800 */
[----:B---3--:R-:W-:-:S02]  /*ac30*/  SHF.R.S32.HI R3, RZ, 0x1f, R9 ;  /* 0x0000001fff037819 */ /* 0x008fc40000011409 */
[----:B-1----:R-:W-:Y:S02]  /*ac40*/  IADD3 R4, P5, PT, R9, UR10, RZ ;  /* 0x0000000a09047c10 */ /* 0x002fe4000ffbe0ff */
[----:B------:R-:W3:Y:S01]  /*ac50*/  LDL.LU R9, [R1+0x38] ;  /* 0x0000380001097983 */ /* 0x000ee20000300800 */
[----:B------:R-:W-:-:S03]  /*ac60*/  IADD3.X R0, PT, PT, R0, UR11, RZ, P6, !PT ;  /* 0x0000000b00007c10 */ /* 0x000fc6000b7fe4ff */
[----:B------:R4:W-:Y:S04]  /*ac70*/  STL [R1+0x540], R2 ;  /* 0x0005400201007387 */ /* 0x0009e80000100800 */
[----:B------:R1:W-:Y:S01]  /*ac80*/  STL [R1+0x39c], R4 ;  /* 0x00039c0401007387 */ /* 0x0003e20000100800 */
[----:B----4-:R-:W-:Y:S02]  /*ac90*/  SHF.R.S32.HI R2, RZ, 0x1f, R8 ;  /* 0x0000001fff027819 */ /* 0x010fe40000011408 */
[----:B-1----:R-:W-:Y:S02]  /*aca0*/  IADD3 R4, P6, PT, R8, UR10, RZ ;  /* 0x0000000a08047c10 */ /* 0x002fe4000ffde0ff */
[----:B------:R-:W4:Y:S01]  /*acb0*/  LDL.LU R8, [R1+0x3c] ;  /* 0x00003c0001087983 */ /* 0x000f220000300800 */
[----:B------:R-:W-:-:S03]  /*acc0*/  IADD3.X R5, PT, PT, R3, UR11, RZ, P5, !PT ;  /* 0x0000000b03057c10 */ /* 0x000fc6000affe4ff */
[----:B------:R-:W-:Y:S04]  /*acd0*/  STL [R1+0x544], R0 ;  /* 0x0005440001007387 */ /* 0x000fe80000100800 */
[----:B------:R1:W-:Y:S01]  /*ace0*/  STL [R1+0x3a0], R4 ;  /* 0x0003a00401007387 */ /* 0x0003e20000100800 */
[----:B------:R-:W-:-:S03]  /*acf0*/  IADD3.X R2, PT, PT, R2, UR11, RZ, P6, !PT ;  /* 0x0000000b02027c10 */ /* 0x000fc6000b7fe4ff */
[----:B------:R-:W-:Y:S01]  /*ad00*/  STL [R1+0x548], R5 ;  /* 0x0005480501007387 */ /* 0x000fe20000100800 */
[----:B-1----:R-:W-:Y:S02]  /*ad10*/  IADD3 R4, P5, PT, R11, UR10, RZ ;  /* 0x0000000a0b047c10 */ /* 0x002fe4000ffbe0ff */
[----:B------:R-:W-:-:S03]  /*ad20*/  SHF.R.S32.HI R0, RZ, 0x1f, R11 ;  /* 0x0000001fff007819 */ /* 0x000fc6000001140b */
[----:B------:R1:W-:Y:S04]  /*ad30*/  STL [R1+0x3a4], R4 ;  /* 0x0003a40401007387 */ /* 0x0003e80000100800 */
[----:B------:R-:W5:Y:S01]  /*ad40*/  LDL.LU R11, [R1+0x40] ;  /* 0x00004000010b7983 */ /* 0x000f620000300800 */
[----:B------:R-:W-:Y:S02]  /*ad50*/  SHF.R.S32.HI R3, RZ, 0x1f, R10 ;  /* 0x0000001fff037819 */ /* 0x000fe4000001140a */
[----:B-1----:R-:W-:Y:S01]  /*ad60*/  IADD3 R4, P6, PT, R10, UR10, RZ ;  /* 0x0000000a0a047c10 */ /* 0x002fe2000ffde0ff */
[----:B------:R-:W-:Y:S01]  /*ad70*/  STL [R1+0x54c], R2 ;  /* 0x00054c0201007387 */ /* 0x000fe20000100800 */
[----:B------:R-:W-:-:S03]  /*ad80*/  IADD3.X R0, PT, PT, R0, UR11, RZ, P5, !PT ;  /* 0x0000000b00007c10 */ /* 0x000fc6000affe4ff */
[----:B------:R1:W-:Y:S04]  /*ad90*/  STL [R1+0x3a8], R4 ;  /* 0x0003a80401007387 */ /* 0x0003e80000100800 */
[----:B------:R-:W5:Y:S01]  /*ada0*/  LDL.LU R10, [R1+0x44] ;  /* 0x00004400010a7983 */ /* 0x000f620000300800 */
[----:B------:R-:W-:Y:S02]  /*adb0*/  IADD3.X R3, PT, PT, R3, UR11, RZ, P6, !PT ;  /* 0x0000000b03037c10 */ /* 0x000fe4000b7fe4ff */
[----:B-1----:R-:W-:Y:S01]  /*adc0*/  IADD3 R4, P5, PT, R20, UR10, RZ ;  /* 0x0000000a14047c10 */ /* 0x002fe2000ffbe0ff */
[----:B------:R-:W-:Y:S01]  /*add0*/  STL [R1+0x550], R0 ;  /* 0x0005500001007387 */ /* 0x000fe20000100800 */
[----:B------:R-:W-:-:S03]  /*ade0*/  SHF.R.S32.HI R2, RZ, 0x1f, R20 ;  /* 0x0000001fff027819 */ /* 0x000fc60000011414 */
        /* <DEDUP_REMOVED lines=14> */
[----:B-1----:R-:W-:-:S03]  /*aed0*/  IADD3 R4, P6, PT, R29, UR10, RZ ;  /* 0x0000000a1d047c10 */ /* 0x002fc6000ffde0ff */
[----:B------:R-:W-:Y:S01]  /*aee0*/  STL [R1+0x55c], R0 ;  /* 0x00055c0001007387 */ /* 0x000fe20000100800 */
[----:B------:R-:W-:-:S03]  /*aef0*/  SHF.R.S32.HI R2, RZ, 0x1f, R29 ;  /* 0x0000001fff027819 */ /* 0x000fc6000001141d */
[----:B------:R2:W-:Y:S04]  /*af00*/  STL [R1+0x3b8], R4 ;  /* 0x0003b80401007387 */ /* 0x0005e80000100800 */
[----:B------:R-:W5:Y:S01]  /*af10*/  LDL.LU R29, [R1+0x54] ;  /* 0x00005400011d7983 */ /* 0x000f620000300800 */
[----:B------:R-:W-:Y:S02]  /*af20*/  IADD3.X R3, PT, PT, R3, UR11, RZ, P5, !PT ;  /* 0x0000000b03037c10 */ /* 0x000fe4000affe4ff */
[----:B------:R-:W-:-:S03]  /*af30*/  IADD3.X R2, PT, PT, R2, UR11, RZ, P6, !PT ;  /* 0x0000000b02027c10 */ /* 0x000fc6000b7fe4ff */
[----:B------:R-:W-:Y:S01]  /*af40*/  STL [R1+0x560], R3 ;  /* 0x0005600301007387 */ /* 0x000fe20000100800 */
[----:B--2---:R-:W-:Y:S02]  /*af50*/  IADD3 R4, P5, PT, R12, UR10, RZ ;  /* 0x0000000a0c047c10 */ /* 0x004fe4000ffbe0ff */
[----:B------:R-:W-:-:S03]  /*af60*/  SHF.R.S32.HI R0, RZ, 0x1f, R12 ;  /* 0x0000001fff007819 */ /* 0x000fc6000001140c */
[----:B------:R3:W-:Y:S04]  /*af70*/  STL [R1+0x3bc], R4 ;  /* 0x0003bc0401007387 */ /* 0x0007e80000100800 */
[----:B------:R-:W2:Y:S01]  /*af80*/  LDL.LU R12, [R1+0x58] ;  /* 0x00005800010c7983 */ /* 0x000ea20000300800 */
[----:B------:R-:W-:-:S03]  /*af90*/  IADD3.X R0, PT, PT, R0, UR11, RZ, P5, !PT ;  /* 0x0000000b00007c10 */ /* 0x000fc6000affe4ff */
[----:B------:R4:W-:Y:S01]  /*afa0*/  STL [R1+0x564], R2 ;  /* 0x0005640201007387 */ /* 0x0009e20000100800 */
[----:B---3--:R-:W-:Y:S02]  /*afb0*/  IADD3 R4, P6, PT, R9, UR10, RZ ;  /* 0x0000000a09047c10 */ /* 0x008fe4000ffde0ff */
[----:B------:R-:W-:-:S03]  /*afc0*/  SHF.R.S32.HI R3, RZ, 0x1f, R9 ;  /* 0x0000001fff037819 */ /* 0x000fc60000011409 */
[----:B------:R1:W-:Y:S04]  /*afd0*/  STL [R1+0x3c0], R4 ;  /* 0x0003c00401007387 */ /* 0x0003e80000100800 */
[----:B------:R-:W3:Y:S04]  /*afe0*/  LDL.LU R9, [R1+0x5c] ;  /* 0x00005c0001097983 */ /* 0x000ee80000300800 */
[----:B------:R5:W-:Y:S01]  /*aff0*/  STL [R1+0x568], R0 ;  /* 0x0005680001007387 */ /* 0x000be20000100800 */
[----:B----4-:R-:W-:Y:S02]  /*b000*/  SHF.R.S32.HI R2, RZ, 0x1f, R8 ;  /* 0x0000001fff027819 */ /* 0x010fe40000011408 */
[----:B-1----:R-:W-:-:S02]  /*b010*/  IADD3 R4, P5, PT, R8, UR10, RZ ;  /* 0x0000000a08047c10 */ /* 0x002fc4000ffbe0ff */
[----:B------:R-:W4:Y:S01]  /*b020*/  LDL.LU R8, [R1+0x60] ;  /* 0x0000600001087983 */ /* 0x000f220000300800 */
[----:B------:R-:W-:-:S03]  /*b030*/  IADD3.X R3, PT, PT, R3, UR11, RZ, P6, !PT ;  /* 0x0000000b03037c10 */ /* 0x000fc6000b7fe4ff */
[----:B------:R1:W-:Y:S01]  /*b040*/  STL [R1+0x3c4], R4 ;  /* 0x0003c40401007387 */ /* 0x0003e20000100800 */
[----:B------:R-:W-:Y:S02]  /*b050*/  IADD3.X R2, PT, PT, R2, UR11, RZ, P5, !PT ;  /* 0x0000000b02027c10 */ /* 0x000fe4000affe4ff */
[----:B-----5:R-:W-:Y:S02]  /*b060*/  SHF.R.S32.HI R0, RZ, 0x1f, R11 ;  /* 0x0000001fff007819 */ /* 0x020fe4000001140b */
[----:B-1----:R-:W-:Y:S02]  /*b070*/  IADD3 R4, P6, PT, R11, UR10, RZ ;  /* 0x0000000a0b047c10 */ /* 0x002fe4000ffde0ff */
[----:B------:R-:W5:Y:S04]  /*b080*/  LDL.LU R11, [R1+0x64] ;  /* 0x00006400010b7983 */ /* 0x000f680000300800 */
[----:B------:R1:W-:Y:S04]  /*b090*/  STL [R1+0x56c], R3 ;  /* 0x00056c0301007387 */ /* 0x0003e80000100800 */
[----:B------:R0:W-:Y:S01]  /*b0a0*/  STL [R1+0x3c8], R4 ;  /* 0x0003c80401007387 */ /* 0x0001e20000100800 */
[----:B------:R-:W-:-:S02]  /*b0b0*/  IADD3.X R0, PT, PT, R0, UR11, RZ, P6, !PT ;  /* 0x0000000b00007c10 */ /* 0x000fc4000b7fe4ff */
[----:B-1----:R-:W-:Y:S02]  /*b0c0*/  SHF.R.S32.HI R3, RZ, 0x1f, R10 ;  /* 0x0000001fff037819 */ /* 0x002fe4000001140a */
[----:B0-----:R-:W-:Y:S02]  /*b0d0*/  IADD3 R4, P5, PT, R10, UR10, RZ ;  /* 0x0000000a0a047c10 */ /* 0x001fe4000ffbe0ff */
[----:B------:R-:W5:Y:S04]  /*b0e0*/  LDL.LU R10, [R1+0x68] ;  /* 0x00006800010a7983 */ /* 0x000f680000300800 */
[----:B------:R0:W-:Y:S04]  /*b0f0*/  STL [R1+0x570], R2 ;  /* 0x0005700201007387 */ /* 0x0001e80000100800 */
[----:B------:R1:W-:Y:S01]  /*b100*/  STL [R1+0x3cc], R4 ;  /* 0x0003cc0401007387 */ /* 0x0003e20000100800 */
[----:B------:R-:W-:-:S02]  /*b110*/  IADD3.X R3, PT, PT, R3, UR11, RZ, P5, !PT ;  /* 0x0000000b03037c10 */ /* 0x000fc4000affe4ff */
[----:B0-----:R-:W-:Y:S02]  /*b120*/  SHF.R.S32.HI R2, RZ, 0x1f, R20 ;  /* 0x0000001fff027819 */ /* 0x001fe40000011414 */
[----:B-1----:R-:W-:Y:S02]  /*b130*/  IADD3 R4, P6, PT, R20, UR10, RZ ;  /* 0x0000000a14047c10 */ /* 0x002fe4000ffde0ff */
        /* <DEDUP_REMOVED lines=15> */
[----:B0-----:R-:W-:-:S02]  /*b230*/  SHF.R.S32.HI R2, RZ, 0x1f, R29 ;  /* 0x0000001fff027819 */ /* 0x001fc4000001141d */
[----:B-1----:R-:W-:Y:S02]  /*b240*/  IADD3 R4, P5, PT, R29, UR10, RZ ;  /* 0x0000000a1d047c10 */ /* 0x002fe4000ffbe0ff */
[----:B------:R-:W5:Y:S01]  /*b250*/  LDL.LU R29, [R1+0xc0] ;  /* 0x0000c000011d7983 */ /* 0x000f620000300800 */
[----:B------:R-:W-:-:S03]  /*b260*/  IADD3.X R3, PT, PT, R3, UR11, RZ, P6, !PT ;  /* 0x0000000b03037c10 */ /* 0x000fc6000b7fe4ff */
[----:B------:R2:W-:Y:S04]  /*b270*/  STL [R1+0x580], R0 ;  /* 0x0005800001007387 */ /* 0x0005e80000100800 */
[----:B------:R0:W-:Y:S01]  /*b280*/  STL [R1+0x3dc], R4 ;  /* 0x0003dc0401007387 */ /* 0x0001e20000100800 */
[----:B------:R-:W-:Y:S02]  /*b290*/  IADD3.X R5, PT, PT, R2, UR11, RZ, P5, !PT ;  /* 0x0000000b02057c10 */ /* 0x000fe4000affe4ff */
[----:B--2---:R-:W-:Y:S02]  /*b2a0*/  SHF.R.S32.HI R0, RZ, 0x1f, R12 ;  /* 0x0000001fff007819 */ /* 0x004fe4000001140c */
[----:B0-----:R-:W-:Y:S02]  /*b2b0*/  IADD3 R4, P6, PT, R12, UR10, RZ ;  /* 0x0000000a0c047c10 */ /* 0x001fe4000ffde0ff */
[----:B------:R-:W2:Y:S04]  /*b2c0*/  LDL.LU R12, [R1+0xc4] ;  /* 0x0000c400010c7983 */ /* 0x000ea80000300800 */
[----:B------:R-:W-:Y:S04]  /*b2d0*/  STL [R1+0x584], R3 ;  /* 0x0005840301007387 */ /* 0x000fe80000100800 */
[----:B------:R3:W-:Y:S01]  /*b2e0*/  STL [R1+0x3e0], R4 ;  /* 0x0003e00401007387 */ /* 0x0007e20000100800 */
[----:B------:R-:W-:-:S03]  /*b2f0*/  IADD3.X R0, PT, PT, R0, UR11, RZ, P6, !PT ;  /* 0x0000000b00007c10 */ /* 0x000fc6000b7fe4ff */
[----:B------:R-:W-:Y:S01]  /*b300*/  STL [R1+0x588], R5 ;  /* 0x0005880501007387 */ /* 0x000fe20000100800 */
[----:B---3--:R-:W-:Y:S02]  /*b310*/  IADD3 R4, P5, PT, R9, UR10, RZ ;  /* 0x0000000a09047c10 */ /* 0x008fe4000ffbe0ff */
[----:B------:R-:W-:-:S03]  /*b320*/  SHF.R.S32.HI R3, RZ, 0x1f, R9 ;  /* 0x0000001fff037819 */ /* 0x000fc60000011409 */
[----:B------:R4:W-:Y:S04]  /*b330*/  STL [R1+0x3e4], R4 ;  /* 0x0003e40401007387 */ /* 0x0009e80000100800 */
[----:B------:R-:W3:Y:S01]  /*b340*/  LDL.LU R9, [R1+0xc8] ;  /* 0x0000c80001097983 */ /* 0x000ee20000300800 */
[----:B----4-:R-:W-:-:S03]  /*b350*/  IADD3 R4, P6, PT, R8, UR10, RZ ;  /* 0x0000000a08047c10 */ /* 0x010fc6000ffde0ff */
[----:B------:R-:W-:Y:S01]  /*b360*/  STL [R1+0x58c], R0 ;  /* 0x00058c0001007387 */ /* 0x000fe20000100800 */
[----:B------:R-:W-:-:S03]  /*b370*/  SHF.R.S32.HI R2, RZ, 0x1f, R8 ;  /* 0x0000001fff027819 */ /* 0x000fc60000011408 */
[----:B------:R5:W-:Y:S04]  /*b380*/  STL [R1+0x3e8], R4 ;  /* 0x0003e80401007387 */ /* 0x000be80000100800 */
[----:B------:R-:W4:Y:S01]  /*b390*/  LDL.LU R8, [R1+0xcc] ;  /* 0x0000cc0001087983 */ /* 0x000f220000300800 */
[----:B------:R-:W-:Y:S02]  /*b3a0*/  IADD3.X R3, PT, PT, R3, UR11, RZ, P5, !PT ;  /* 0x0000000b03037c10 */ /* 0x000fe4000affe4ff */
[----:B------:R-:W-:-:S03]  /*b3b0*/  IADD3.X R2, PT, PT, R2, UR11, RZ, P6, !PT ;  /* 0x0000000b02027c10 */ /* 0x000fc6000b7fe4ff */
[----:B------:R-:W-:Y:S01]  /*b3c0*/  STL [R1+0x590], R3 ;  /* 0x0005900301007387 */ /* 0x000fe20000100800 */
[----:B-----5:R-:W-:Y:S02]  /*b3d0*/  IADD3 R4, P5, PT, R11, UR10, RZ ;  /* 0x0000000a0b047c10 */ /* 0x020fe4000ffbe0ff */
[----:B------:R-:W-:-:S03]  /*b3e0*/  SHF.R.S32.HI R0, RZ, 0x1f, R11 ;  /* 0x0000001fff007819 */ /* 0x000fc6000001140b */
[----:B------:R0:W-:Y:S04]  /*b3f0*/  STL [R1+0x3ec], R4 ;  /* 0x0003ec0401007387 */ /* 0x0001e80000100800 */
[----:B------:R-:W5:Y:S01]  /*b400*/  LDL.LU R11, [R1+0x118] ;  /* 0x00011800010b7983 */ /* 0x000f620000300800 */
[----:B------:R-:W-:-:S03]  /*b410*/  IADD3.X R0, PT, PT, R0, UR11, RZ, P5, !PT ;  /* 0x0000000b00007c10 */ /* 0x000fc6000affe4ff */
[----:B------:R-:W-:Y:S01]  /*b420*/  STL [R1+0x594], R2 ;  /* 0x0005940201007387 */ /* 0x000fe20000100800 */
[----:B0-----:R-:W-:Y:S02]  /*b430*/  IADD3 R4, P6, PT, R10, UR10, RZ ;  /* 0x0000000a0a047c10 */ /* 0x001fe4000ffde0ff */
        /* <DEDUP_REMOVED lines=22> */
[----:B------:R2:W-:Y:S01]  /*b5a0*/  STL [R1+0x5a4], R0 ;  /* 0x0005a40001007387 */ /* 0x0005e20000100800 */
[----:B0-----:R-:W-:Y:S02]  /*b5b0*/  IADD3 R4, P6, PT, R29, UR10, RZ ;  /* 0x0000000a1d047c10 */ /* 0x001fe4000ffde0ff */
[----:B------:R-:W-:-:S03]  /*b5c0*/  SHF.R.S32.HI R2, RZ, 0x1f, R29 ;  /* 0x0000001fff027819 */ /* 0x000fc6000001141d */
[----:B------:R0:W-:Y:S04]  /*b5d0*/  STL [R1+0x400], R4 ;  /* 0x0004000401007387 */ /* 0x0001e80000100800 */
[----:B------:R-:W5:Y:S04]  /*b5e0*/  LDL.LU R29, [R1+0x108] ;  /* 0x00010800011d7983 */ /* 0x000f680000300800 */
[----:B------:R3:W-:Y:S01]  /*b5f0*/  STL [R1+0x5a8], R3 ;  /* 0x0005a80301007387 */ /* 0x0007e20000100800 */
[----:B------:R-:W-:Y:S02]  /*b600*/  IADD3.X R2, PT, PT, R2, UR11, RZ, P6, !PT ;  /* 0x0000000b02027c10 */ /* 0x000fe4000b7fe4ff */
[----:B--2---:R-:W-:-:S02]  /*b610*/  SHF.R.S32.HI R0, RZ, 0x1f, R12 ;  /* 0x0000001fff007819 */ /* 0x004fc4000001140c */
[----:B0-----:R-:W-:Y:S02]  /*b620*/  IADD3 R4, P5, PT, R12, UR10, RZ ;  /* 0x0000000a0c047c10 */ /* 0x001fe4000ffbe0ff */
[----:B------:R-:W2:Y:S04]  /*b630*/  LDL.LU R12, [R1+0x104] ;  /* 0x00010400010c7983 */ /* 0x000ea80000300800 */
[----:B------:R0:W-:Y:S01]  /*b640*/  STL [R1+0x404], R4 ;  /* 0x0004040401007387 */ /* 0x0001e20000100800 */
[----:B------:R-:W-:Y:S02]  /*b650*/  IADD3.X R0, PT, PT, R0, UR11, RZ, P5, !PT ;  /* 0x0000000b00007c10 */ /* 0x000fe4000affe4ff */
[----:B---3--:R-:W-:Y:S02]  /*b660*/  SHF.R.S32.HI R3, RZ, 0x1f, R9 ;  /* 0x0000001fff037819 */ /* 0x008fe40000011409 */
[----:B0-----:R-:W-:-:S02]  /*b670*/  IADD3 R4, P6, PT, R9, UR10, RZ ;  /* 0x0000000a09047c10 */ /* 0x001fc4000ffde0ff */
[----:B------:R-:W3:Y:S04]  /*b680*/  LDL.LU R9, [R1+0x100] ;  /* 0x0001000001097983 */ /* 0x000ee80000300800 */
[----:B------:R4:W-:Y:S04]  /*b690*/  STL [R1+0x5ac], R2 ;  /* 0x0005ac0201007387 */ /* 0x0009e80000100800 */
[----:B------:R0:W-:Y:S01]  /*b6a0*/  STL [R1+0x408], R4 ;  /* 0x0004080401007387 */ /* 0x0001e20000100800 */
[----:B----4-:R-:W-:Y:S02]  /*b6b0*/  SHF.R.S32.HI R2, RZ, 0x1f, R8 ;  /* 0x0000001fff027819 */ /* 0x010fe40000011408 */
[----:B0-----:R-:W-:-:S02]  /*b6c0*/  IADD3 R4, P5, PT, R8, UR10, RZ ;  /* 0x0000000a08047c10 */ /* 0x001fc4000ffbe0ff */
[----:B------:R-:W4:Y:S01]  /*b6d0*/  LDL.LU R8, [R1+0xfc] ;  /* 0x0000fc0001087983 */ /* 0x000f220000300800 */
[----:B------:R-:W-:-:S03]  /*b6e0*/  IADD3.X R3, PT, PT, R3, UR11, RZ, P6, !PT ;  /* 0x0000000b03037c10 */ /* 0x000fc6000b7fe4ff */
[----:B------:R5:W-:Y:S04]  /*b6f0*/  STL [R1+0x5b0], R0 ;  /* 0x0005b00001007387 */ /* 0x000be80000100800 */
[----:B------:R0:W-:Y:S01]  /*b700*/  STL [R1+0x40c], R4 ;  /* 0x00040c0401007387 */ /* 0x0001e20000100800 */
[----:B------:R-:W-:Y:S02]  /*b710*/  IADD3.X R2, PT, PT, R2, UR11, RZ, P5, !PT ;  /* 0x0000000b02027c10 */ /* 0x000fe4000affe4ff */
[----:B-----5:R-:W-:Y:S02]  /*b720*/  SHF.R.S32.HI R0, RZ, 0x1f, R11 ;  /* 0x0000001fff007819 */ /* 0x020fe4000001140b */
        /* <DEDUP_REMOVED lines=26> */
[----:B------:R-:W-:Y:S04]  /*b8d0*/  STL [R1+0x5c4], R2 ;  /* 0x0005c40201007387 */ /* 0x000fe80000100800 */
[----:B------:R0:W-:Y:S01]  /*b8e0*/  STL [R1+0x420], R4 ;  /* 0x0004200401007387 */ /* 0x0001e20000100800 */
[----:B------:R-:W-:-:S03]  /*b8f0*/  IADD3.X R3, PT, PT, R3, UR11, RZ, P6, !PT ;  /* 0x0000000b03037c10 */ /* 0x000fc6000b7fe4ff */
[----:B------:R-:W-:Y:S01]  /*b900*/  STL [R1+0x5c8], R5 ;  /* 0x0005c80501007387 */ /* 0x000fe20000100800 */
[----:B0-----:R-:W-:Y:S02]  /*b910*/  IADD3 R4, P5, PT, R29, UR10, RZ ;  /* 0x0000000a1d047c10 */ /* 0x001fe4000ffbe0ff */
[----:B------:R-:W-:-:S03]  /*b920*/  SHF.R.S32.HI R2, RZ, 0x1f, R29 ;  /* 0x0000001fff027819 */ /* 0x000fc6000001141d */
[----:B------:R2:W-:Y:S04]  /*b930*/  STL [R1+0x424], R4 ;  /* 0x0004240401007387 */ /* 0x0005e80000100800 */
[----:B------:R-:W5:Y:S04]  /*b940*/  LDL.LU R29, [R1+0xe4] ;  /* 0x0000e400011d7983 */ /* 0x000f680000300800 */
[----:B------:R-:W-:Y:S01]  /*b950*/  STL [R1+0x5cc], R3 ;  /* 0x0005cc0301007387 */ /* 0x000fe20000100800 */
[----:B------:R-:W-:Y:S02]  /*b960*/  IADD3.X R2, PT, PT, R2, UR11, RZ, P5, !PT ;  /* 0x0000000b02027c10 */ /* 0x000fe4000affe4ff */
[----:B--2---:R-:W-:-:S02]  /*b970*/  IADD3 R4, P6, PT, R12, UR10, RZ ;  /* 0x0000000a0c047c10 */ /* 0x004fc4000ffde0ff */
[----:B------:R-:W-:-:S03]  /*b980*/  SHF.R.S32.HI R0, RZ, 0x1f, R12 ;  /* 0x0000001fff007819 */ /* 0x000fc6000001140c */
[----:B------:R3:W-:Y:S04]  /*b990*/  STL [R1+0x428], R4 ;  /* 0x0004280401007387 */ /* 0x0007e80000100800 */
[----:B------:R-:W2:Y:S01]  /*b9a0*/  LDL.LU R12, [R1+0xe0] ;  /* 0x0000e000010c7983 */ /* 0x000ea20000300800 */
[----:B------:R-:W-:-:S03]  /*b9b0*/  IADD3.X R0, PT, PT, R0, UR11, RZ, P6, !PT ;  /* 0x0000000b00007c10 */ /* 0x000fc6000b7fe4ff */
[----:B------:R-:W-:Y:S01]  /*b9c0*/  STL [R1+0x5d0], R2 ;  /* 0x0005d00201007387 */ /* 0x000fe20000100800 */
[----:B---3--:R-:W-:Y:S02]  /*b9d0*/  IADD3 R4, P5, PT, R9, UR10, RZ ;  /* 0x0000000a09047c10 */ /* 0x008fe4000ffbe0ff */
[----:B------:R-:W-:-:S03]  /*b9e0*/  SHF.R.S32.HI R3, RZ, 0x1f, R9 ;  /* 0x0000001fff037819 */ /* 0x000fc60000011409 */
[----:B------:R4:W-:Y:S04]  /*b9f0*/  STL [R1+0x42c], R4 ;  /* 0x00042c0401007387 */ /* 0x0009e80000100800 */
[----:B------:R-:W3:Y:S04]  /*ba00*/  LDL.LU R9, [R1+0xdc] ;  /* 0x0000dc0001097983 */ /* 0x000ee80000300800 */
[----:B------:R-:W-:Y:S01]  /*ba10*/  STL [R1+0x5d4], R0 ;  /* 0x0005d40001007387 */ /* 0x000fe20000100800 */
[----:B----4-:R-:W-:Y:S02]  /*ba20*/  IADD3 R4, P6, PT, R8, UR10, RZ ;  /* 0x0000000a08047c10 */ /* 0x010fe4000ffde0ff */
        /* <DEDUP_REMOVED lines=30> */
[----:B-1----:R-:W-:-:S02]  /*bc10*/  SHF.R.S32.HI R3, RZ, 0x1f, R28 ;  /* 0x0000001fff037819 */ /* 0x002fc4000001141c */
[----:B0-----:R-:W-:Y:S02]  /*bc20*/  IADD3 R4, P5, PT, R28, UR10, RZ ;  /* 0x0000000a1c047c10 */ /* 0x001fe4000ffbe0ff */
[----:B------:R-:W5:Y:S04]  /*bc30*/  LDL.LU R28, [R1+0x120] ;  /* 0x00012000011c7983 */ /* 0x000f680000300800 */
[----:B------:R0:W-:Y:S01]  /*bc40*/  STL [R1+0x444], R4 ;  /* 0x0004440401007387 */ /* 0x0001e20000100800 */
[----:B------:R-:W-:Y:S02]  /*bc50*/  IADD3.X R3, PT, PT, R3, UR11, RZ, P5, !PT ;  /* 0x0000000b03037c10 */ /* 0x000fe4000affe4ff */
[----:B------:R-:W-:Y:S02]  /*bc60*/  SHF.R.S32.HI R2, RZ, 0x1f, R29 ;  /* 0x0000001fff027819 */ /* 0x000fe4000001141d */
[----:B0-----:R-:W-:-:S02]  /*bc70*/  IADD3 R4, P6, PT, R29, UR10, RZ ;  /* 0x0000000a1d047c10 */ /* 0x001fc4000ffde0ff */
[----:B------:R-:W5:Y:S04]  /*bc80*/  LDL.LU R29, [R1+0x124] ;  /* 0x00012400011d7983 */ /* 0x000f680000300800 */
[----:B------:R2:W-:Y:S04]  /*bc90*/  STL [R1+0x5ec], R0 ;  /* 0x0005ec0001007387 */ /* 0x0005e80000100800 */
[----:B------:R0:W-:Y:S01]  /*bca0*/  STL [R1+0x448], R4 ;  /* 0x0004480401007387 */ /* 0x0001e20000100800 */
[----:B------:R-:W-:Y:S02]  /*bcb0*/  IADD3.X R2, PT, PT, R2, UR11, RZ, P6, !PT ;  /* 0x0000000b02027c10 */ /* 0x000fe4000b7fe4ff */
[----:B--2---:R-:W-:-:S02]  /*bcc0*/  SHF.R.S32.HI R0, RZ, 0x1f, R12 ;  /* 0x0000001fff007819 */ /* 0x004fc4000001140c */
[----:B0-----:R-:W-:Y:S02]  /*bcd0*/  IADD3 R4, P5, PT, R12, UR10, RZ ;  /* 0x0000000a0c047c10 */ /* 0x001fe4000ffbe0ff */
[----:B------:R-:W2:Y:S04]  /*bce0*/  LDL.LU R12, [R1+0xac] ;  /* 0x0000ac00010c7983 */ /* 0x000ea80000300800 */
[----:B------:R3:W-:Y:S04]  /*bcf0*/  STL [R1+0x5f0], R3 ;  /* 0x0005f00301007387 */ /* 0x0007e80000100800 */
[----:B------:R0:W-:Y:S01]  /*bd00*/  STL [R1+0x44c], R4 ;  /* 0x00044c0401007387 */ /* 0x0001e20000100800 */
[----:B------:R-:W-:-:S02]  /*bd10*/  IADD3.X R0, PT, PT, R0, UR11, RZ, P5, !PT ;  /* 0x0000000b00007c10 */ /* 0x000fc4000affe4ff */
[----:B---3--:R-:W-:Y:S02]  /*bd20*/  SHF.R.S32.HI R3, RZ, 0x1f, R9 ;  /* 0x0000001fff037819 */ /* 0x008fe40000011409 */
[----:B0-----:R-:W-:Y:S02]  /*bd30*/  IADD3 R4, P6, PT, R9, UR10, RZ ;  /* 0x0000000a09047c10 */ /* 0x001fe4000ffde0ff */
[----:B------:R-:W3:Y:S04]  /*bd40*/  LDL.LU R9, [R1+0xa8] ;  /* 0x0000a80001097983 */ /* 0x000ee80000300800 */
[----:B------:R4:W-:Y:S04]  /*bd50*/  STL [R1+0x5f4], R2 ;  /* 0x0005f40201007387 */ /* 0x0009e80000100800 */
[----:B------:R0:W-:Y:S01]  /*bd60*/  STL [R1+0x450], R4 ;  /* 0x0004500401007387 */ /* 0x0001e20000100800 */
[----:B----4-:R-:W-:-:S02]  /*bd70*/  SHF.R.S32.HI R2, RZ, 0x1f, R8 ;  /* 0x0000001fff027819 */ /* 0x010fc40000011408 */
[----:B0-----:R-:W-:Y:S02]  /*bd80*/  IADD3 R4, P5, PT, R8, UR10, RZ ;  /* 0x0000000a08047c10 */ /* 0x001fe4000ffbe0ff */
        /* <DEDUP_REMOVED lines=23> */
[----:B------:R1:W-:Y:S01]  /*bf00*/  STL [R1+0x608], R5 ;  /* 0x0006080501007387 */ /* 0x0003e20000100800 */
[----:B0-----:R-:W-:Y:S02]  /*bf10*/  IADD3 R4, P5, PT, R21, UR10, RZ ;  /* 0x0000000a15047c10 */ /* 0x001fe4000ffbe0ff */
[----:B------:R-:W-:-:S03]  /*bf20*/  SHF.R.S32.HI R0, RZ, 0x1f, R21 ;  /* 0x0000001fff007819 */ /* 0x000fc60000011415 */
[----:B------:R0:W-:Y:S01]  /*bf30*/  STL [R1+0x464], R4 ;  /* 0x0004640401007387 */ /* 0x0001e20000100800 */
[----:B-1----:R-:W-:-:S03]  /*bf40*/  IADD3.X R5, PT, PT, R0, UR11, RZ, P5, !PT ;  /* 0x0000000b00057c10 */ /* 0x002fc6000affe4ff */
[----:B------:R-:W5:Y:S01]  /*bf50*/  LDL.LU R21, [R1+0x94] ;  /* 0x0000940001157983 */ /* 0x000f620000300800 */
[----:B0-----:R-:W-:-:S03]  /*bf60*/  IADD3 R4, P6, PT, R28, UR10, RZ ;  /* 0x0000000a1c047c10 */ /* 0x001fc6000ffde0ff */
[----:B------:R-:W-:Y:S01]  /*bf70*/  STL [R1+0x60c], R2 ;  /* 0x00060c0201007387 */ /* 0x000fe20000100800 */
[----:B------:R-:W-:-:S03]  /*bf80*/  SHF.R.S32.HI R3, RZ, 0x1f, R28 ;  /* 0x0000001fff037819 */ /* 0x000fc6000001141c */
[----:B------:R0:W-:Y:S01]  /*bf90*/  STL [R1+0x618], R4 ;  /* 0x0006180401007387 */ /* 0x0001e20000100800 */
        /* <DEDUP_REMOVED lines=8> */
[----:B--2---:R-:W-:Y:S02]  /*c020*/  IADD3 R4, P6, PT, R12, UR10, RZ ;  /* 0x0000000a0c047c10 */ /* 0x004fe4000ffde0ff */
[----:B------:R-:W-:-:S03]  /*c030*/  SHF.R.S32.HI R0, RZ, 0x1f, R12 ;  /* 0x0000001fff007819 */ /* 0x000fc6000001140c */
[----:B------:R0:W-:Y:S04]  /*c040*/  STL [R1+0x628], R4 ;  /* 0x0006280401007387 */ /* 0x0001e80000100800 */
[----:B------:R-:W2:Y:S04]  /*c050*/  LDL.LU R12, [R1+0x8c] ;  /* 0x00008c00010c7983 */ /* 0x000ea80000300800 */
[----:B------:R4:W-:Y:S01]  /*c060*/  STL [R1+0x61c], R2 ;  /* 0x00061c0201007387 */ /* 0x0009e20000100800 */
[----:B------:R-:W-:Y:S02]  /*c070*/  IADD3.X R0, PT, PT, R0, UR11, RZ, P6, !PT ;  /* 0x0000000b00007c10 */ /* 0x000fe4000b7fe4ff */
[----:B---3--:R-:W-:-:S02]  /*c080*/  SHF.R.S32.HI R3, RZ, 0x1f, R9 ;  /* 0x0000001fff037819 */ /* 0x008fc40000011409 */
[----:B0-----:R-:W-:Y:S02]  /*c090*/  IADD3 R4, P5, PT, R9, UR10, RZ ;  /* 0x0000000a09047c10 */ /* 0x001fe4000ffbe0ff */
[----:B------:R-:W3:Y:S04]  /*c0a0*/  LDL.LU R9, [R1+0x88] ;  /* 0x0000880001097983 */ /* 0x000ee80000300800 */
[----:B------:R0:W-:Y:S01]  /*c0b0*/  STL [R1+0x630], R4 ;  /* 0x0006300401007387 */ /* 0x0001e20000100800 */
[----:B----4-:R-:W-:Y:S02]  /*c0c0*/  SHF.R.S32.HI R2, RZ, 0x1f, R8 ;  /* 0x0000001fff027819 */ /* 0x010fe40000011408 */
[----:B0-----:R-:W-:Y:S02]  /*c0d0*/  IADD3 R4, P6, PT, R8, UR10, RZ ;  /* 0x0000000a08047c10 */ /* 0x001fe4000ffde0ff */
[----:B------:R-:W4:Y:S01]  /*c0e0*/  LDL.LU R8, [R1+0x84] ;  /* 0x0000840001087983 */ /* 0x000f220000300800 */
[----:B------:R-:W-:-:S02]  /*c0f0*/  IADD3.X R3, PT, PT, R3, UR11, RZ, P5, !PT ;  /* 0x0000000b03037c10 */ /* 0x000fc4000affe4ff */
[----:B------:R-:W-:Y:S01]  /*c100*/  IADD3.X R6, PT, PT, R2, UR11, RZ, P6, !PT ;  /* 0x0000000b02067c10 */ /* 0x000fe2000b7fe4ff */
[----:B------:R-:W-:Y:S04]  /*c110*/  STL [R1+0x624], R0 ;  /* 0x0006240001007387 */ /* 0x000fe80000100800 */
[----:B------:R0:W-:Y:S01]  /*c120*/  STL [R1+0x638], R4 ;  /* 0x0006380401007387 */ /* 0x0001e20000100800 */
[----:B-----5:R-:W-:-:S03]  /*c130*/  IADD3 R5, P5, PT, R11, UR10, RZ ;  /* 0x0000000a0b057c10 */ /* 0x020fc6000ffbe0ff */
[----:B0-----:R-:W5:Y:S01]  /*c140*/  LDL.LU R4, [R1+0x80] ;  /* 0x0000800001047983 */ /* 0x001f620000300800 */
[----:B------:R-:W-:-:S03]  /*c150*/  SHF.R.S32.HI R0, RZ, 0x1f, R11 ;  /* 0x0000001fff007819 */ /* 0x000fc6000001140b */
[----:B------:R-:W-:Y:S04]  /*c160*/  STL [R1+0x62c], R3 ;  /* 0x00062c0301007387 */ /* 0x000fe80000100800 */
[----:B------:R0:W-:Y:S04]  /*c170*/  STL [R1+0x640], R5 ;  /* 0x0006400501007387 */ /* 0x0001e80000100800 */
[----:B------:R1:W-:Y:S01]  /*c180*/  STL [R1+0x634], R6 ;  /* 0x0006340601007387 */ /* 0x0003e20000100800 */
[----:B0-----:R-:W-:Y:S02]  /*c190*/  IADD3 R5, P6, PT, R10, UR10, RZ ;  /* 0x0000000a0a057c10 */ /* 0x001fe4000ffde0ff */
[----:B------:R-:W-:-:S02]  /*c1a0*/  SHF.R.S32.HI R3, RZ, 0x1f, R10 ;  /* 0x0000001fff037819 */ /* 0x000fc4000001140a */
[----:B-1----:R-:W-:Y:S01]  /*c1b0*/  IADD3.X R6, PT, PT, R0, UR11, RZ, P5, !PT ;  /* 0x0000000b00067c10 */ /* 0x002fe2000affe4ff */
[----:B------:R0:W-:Y:S01]  /*c1c0*/  STL [R1+0x648], R5 ;  /* 0x0006480501007387 */ /* 0x0001e20000100800 */
[----:B------:R-:W-:-:S03]  /*c1d0*/  IADD3.X R3, PT, PT, R3, UR11, RZ, P6, !PT ;  /* 0x0000000b03037c10 */ /* 0x000fc6000b7fe4ff */
[----:B0-----:R-:W5:Y:S01]  /*c1e0*/  LDL.LU R5, [R1+0x7c] ;  /* 0x00007c0001057983 */ /* 0x001f620000300800 */
[----:B------:R-:W-:-:S03]  /*c1f0*/  IADD3 R0, P5, PT, R20, UR10, RZ ;  /* 0x0000000a14007c10 */ /* 0x000fc6000ffbe0ff */
[----:B------:R-:W-:Y:S01]  /*c200*/  STL [R1+0x63c], R6 ;  /* 0x00063c0601007387 */ /* 0x000fe20000100800 */
[----:B------:R-:W-:-:S03]  /*c210*/  SHF.R.S32.HI R2, RZ, 0x1f, R20 ;  /* 0x0000001fff027819 */ /* 0x000fc60000011414 */
[----:B------:R-:W5:Y:S04]  /*c220*/  LDL.LU R20, [R1+0x24] ;  /* 0x0000240001147983 */ /* 0x000f680000300800 */
[----:B------:R0:W-:Y:S04]  /*c230*/  STL [R1+0x650], R0 ;  /* 0x0006500001007387 */ /* 0x0001e80000100800 */
[----:B------:R-:W5:Y:S04]  /*c240*/  LDL.LU R13, [R1+0x20] ;  /* 0x00002000010d7983 */ /* 0x000f680000300800 */
[----:B------:R-:W5:Y:S04]  /*c250*/  LDL.LU R28, [R1+0x78] ;  /* 0x00007800011c7983 */ /* 0x000f680000300800 */
[----:B------:R-:W5:Y:S01]  /*c260*/  LDL.LU R29, [R1+0x128] ;  /* 0x00012800011d7983 */ /* 0x000f620000300800 */
[----:B------:R-:W-:-:S03]  /*c270*/  IADD3.X R14, PT, PT, R2, UR11, RZ, P5, !PT ;  /* 0x0000000b020e7c10 */ /* 0x000fc6000affe4ff */
[----:B------:R1:W-:Y:S01]  /*c280*/  STL [R1+0x644], R3 ;  /* 0x0006440301007387 */ /* 0x0003e20000100800 */
[----:B0-----:R-:W-:-:S03]  /*c290*/  SHF.R.S32.HI R0, RZ, 0x1f, R21 ;  /* 0x0000001fff007819 */ /* 0x001fc60000011415 */
[----:B------:R-:W5:Y:S04]  /*c2a0*/  LDL.LU R11, [R1+0x1b0] ;  /* 0x0001b000010b7983 */ /* 0x000f680000300800 */
[----:B------:R-:W5:Y:S01]  /*c2b0*/  LDL.LU R10, [R1+0x1a4] ;  /* 0x0001a400010a7983 */ /* 0x000f620000300800 */
[----:B-1----:R-:W-:-:S05]  /*c2c0*/  IADD3 R3, P6, PT, R21, UR10, RZ ;  /* 0x0000000a15037c10 */ /* 0x002fca000ffde0ff */
[----:B------:R0:W-:Y:S04]  /*c2d0*/  STL [R1+0x658], R3 ;  /* 0x0006580301007387 */ /* 0x0001e80000100800 */
[----:B------:R-:W5:Y:S04]  /*c2e0*/  LDL.LU R21, [R1+0x1c] ;  /* 0x00001c0001157983 */ /* 0x000f680000300800 */
[----:B------:R-:W-:Y:S01]  /*c2f0*/  STL [R1+0x64c], R14 ;  /* 0x00064c0e01007387 */ /* 0x000fe20000100800 */
[----:B------:R-:W-:Y:S02]  /*c300*/  IADD3 R6, P5, PT, R7, UR10, RZ ;  /* 0x0000000a07067c10 */ /* 0x000fe4000ffbe0ff */
[----:B0-----:R-:W-:-:S02]  /*c310*/  SHF.R.S32.HI R3, RZ, 0x1f, R7 ;  /* 0x0000001fff037819 */ /* 0x001fc40000011407 */
[----:B------:R-:W-:Y:S01]  /*c320*/  IADD3.X R7, PT, PT, R0, UR11, RZ, P6, !PT ;  /* 0x0000000b00077c10 */ /* 0x000fe2000b7fe4ff */
[----:B------:R-:W-:Y:S04]  /*c330*/  STL [R1+0x660], R6 ;  /* 0x0006600601007387 */ /* 0x000fe80000100800 */
[----:B------:R0:W-:Y:S02]  /*c340*/  STL [R1+0x654], R7 ;  /* 0x0006540701007387 */ /* 0x0001e40000100800 */
[----:B0-----:R-:W-:Y:S02]  /*c350*/  IADD3.X R7, PT, PT, R3, UR11, RZ, P5, !PT ;  /* 0x0000000b03077c10 */ /* 0x001fe4000affe4ff */
[----:B--2---:R-:W-:Y:S02]  /*c360*/  IADD3 R6, P6, PT, R12, UR10, RZ ;  /* 0x0000000a0c067c10 */ /* 0x004fe4000ffde0ff */
[----:B------:R-:W-:-:S03]  /*c370*/  SHF.R.S32.HI R2, RZ, 0x1f, R12 ;  /* 0x0000001fff027819 */ /* 0x000fc6000001140c */
[----:B------:R3:W-:Y:S04]  /*c380*/  STL [R1+0x668], R6 ;  /* 0x0006680601007387 */ /* 0x0007e80000100800 */
[----:B------:R0:W-:Y:S01]  /*c390*/  STL [R1+0x65c], R7 ;  /* 0x00065c0701007387 */ /* 0x0001e20000100800 */
[----:B---3--:R-:W-:Y:S02]  /*c3a0*/  IADD3 R6, P5, PT, R9, UR10, RZ ;  /* 0x0000000a09067c10 */ /* 0x008fe4000ffbe0ff */
[----:B------:R-:W-:Y:S02]  /*c3b0*/  SHF.R.S32.HI R0, RZ, 0x1f, R9 ;  /* 0x0000001fff007819 */ /* 0x000fe40000011409 */
[----:B0-----:R-:W-:Y:S01]  /*c3c0*/  IADD3.X R7, PT, PT, R2, UR11, RZ, P6, !PT ;  /* 0x0000000b02077c10 */ /* 0x001fe2000b7fe4ff */
[----:B------:R4:W-:Y:S01]  /*c3d0*/  STL [R1+0x670], R6 ;  /* 0x0006700601007387 */ /* 0x0009e20000100800 */
[----:B------:R-:W-:-:S03]  /*c3e0*/  IADD3.X R0, PT, PT, R0, UR11, RZ, P5, !PT ;  /* 0x0000000b00007c10 */ /* 0x000fc6000affe4ff */
[----:B------:R0:W-:Y:S01]  /*c3f0*/  STL [R1+0x664], R7 ;  /* 0x0006640701007387 */ /* 0x0001e20000100800 */
[----:B----4-:R-:W-:-:S05]  /*c400*/  IADD3 R6, P6, PT, R8, UR10, RZ ;  /* 0x0000000a08067c10 */ /* 0x010fca000ffde0ff */
[----:B------:R1:W-:Y:S04]  /*c410*/  STL [R1+0x678], R6 ;  /* 0x0006780601007387 */ /* 0x0003e80000100800 */
[----:B0-----:R-:W2:Y:S04]  /*c420*/  LDL.LU R7, [R1+0x1d0] ;  /* 0x0001d00001077983 */ /* 0x001ea80000300800 */
[----:B-1----:R-:W3:Y:S04]  /*c430*/  LDL.LU R6, [R1+0x1cc] ;  /* 0x0001cc0001067983 */ /* 0x002ee80000300800 */
[----:B------:R0:W-:Y:S04]  /*c440*/  STL [R1+0x66c], R0 ;  /* 0x00066c0001007387 */ /* 0x0001e80000100800 */
[----:B------:R-:W4:Y:S01]  /*c450*/  LDL.LU R15, [R1+0x1c4] ;  /* 0x0001c400010f7983 */ /* 0x000f220000300800 */
[----:B------:R-:W-:-:S03]  /*c460*/  SHF.R.S32.HI R3, RZ, 0x1f, R8 ;  /* 0x0000001fff037819 */ /* 0x000fc60000011408 */
[----:B------:R-:W2:Y:S04]  /*c470*/  LDL.LU R12, [R1+0x1c0] ;  /* 0x0001c000010c7983 */ /* 0x000ea80000300800 */
[----:B------:R-:W2:Y:S04]  /*c480*/  LDL.LU R14, [R1+0x1bc] ;  /* 0x0001bc00010e7983 */ /* 0x000ea80000300800 */
[----:B------:R-:W3:Y:S04]  /*c490*/  LDL.LU R9, [R1+0x1b8] ;  /* 0x0001b80001097983 */ /* 0x000ee80000300800 */
[----:B------:R-:W4:Y:S01]  /*c4a0*/  LDL.LU R8, [R1+0x1b4] ;  /* 0x0001b40001087983 */ /* 0x000f220000300800 */
[----:B-----5:R-:W-:-:S02]  /*c4b0*/  SHF.R.S32.HI R2, RZ, 0x1f, R4 ;  /* 0x0000001fff027819 */ /* 0x020fc40000011404 */
[----:B------:R-:W-:Y:S02]  /*c4c0*/  IADD3 R4, P5, PT, R4, UR10, RZ ;  /* 0x0000000a04047c10 */ /* 0x000fe4000ffbe0ff */
[----:B------:R-:W-:-:S03]  /*c4d0*/  IADD3.X R16, PT, PT, R3, UR11, RZ, P6, !PT ;  /* 0x0000000b03107c10 */ /* 0x000fc6000b7fe4ff */
[----:B------:R1:W-:Y:S01]  /*c4e0*/  STL [R1+0x680], R4 ;  /* 0x0006800401007387 */ /* 0x0003e20000100800 */
[----:B0-----:R-:W-:-:S03]  /*c4f0*/  SHF.R.S32.HI R0, RZ, 0x1f, R5 ;  /* 0x0000001fff007819 */ /* 0x001fc60000011405 */
[----:B------:R-:W-:Y:S01]  /*c500*/  STL [R1+0x674], R16 ;  /* 0x0006741001007387 */ /* 0x000fe20000100800 */
[----:B-1----:R-:W-:Y:S02]  /*c510*/  IADD3 R4, P6, PT, R5, UR10, RZ ;  /* 0x0000000a05047c10 */ /* 0x002fe4000ffde0ff */
[----:B------:R-:W-:-:S03]  /*c520*/  IADD3.X R5, PT, PT, R2, UR11, RZ, P5, !PT ;  /* 0x0000000b02057c10 */ /* 0x000fc6000affe4ff */
[----:B------:R0:W-:Y:S04]  /*c530*/  STL [R1+0x688], R4 ;  /* 0x0006880401007387 */ /* 0x0001e80000100800 */
[----:B------:R-:W-:Y:S01]  /*c540*/  STL [R1+0x67c], R5 ;  /* 0x00067c0501007387 */ /* 0x000fe20000100800 */
[----:B------:R-:W-:Y:S02]  /*c550*/  IADD3 R2, P5, PT, R28, UR10, RZ ;  /* 0x0000000a1c027c10 */ /* 0x000fe4000ffbe0ff */
[----:B------:R-:W-:-:S03]  /*c560*/  SHF.R.S32.HI R3, RZ, 0x1f, R28 ;  /* 0x0000001fff037819 */ /* 0x000fc6000001141c */
[----:B------:R1:W-:Y:S01]  /*c570*/  STL [R1+0x690], R2 ;  /* 0x0006900201007387 */ /* 0x0003e20000100800 */
[----:B------:R-:W-:Y:S02]  /*c580*/  IADD3.X R3, PT, PT, R3, UR11, RZ, P5, !PT ;  /* 0x0000000b03037c10 */ /* 0x000fe4000affe4ff */
[----:B0-----:R-:W-:Y:S02]  /*c590*/  SHF.R.S32.HI R4, RZ, 0x1f, R11 ;  /* 0x0000001fff047819 */ /* 0x001fe4000001140b */
[----:B-1----:R-:W-:Y:S02]  /*c5a0*/  IADD3.X R2, PT, PT, R0, UR11, RZ, P6, !PT ;  /* 0x0000000b00027c10 */ /* 0x002fe4000b7fe4ff */
[----:B------:R-:W-:Y:S02]  /*c5b0*/  SHF.R.S32.HI R5, RZ, 0x1f, R10 ;  /* 0x0000001fff057819 */ /* 0x000fe4000001140a */
[----:B------:R-:W-:Y:S01]  /*c5c0*/  IADD3 R0, P6, PT, R20, UR10, RZ ;  /* 0x0000000a14007c10 */ /* 0x000fe2000ffde0ff */
[----:B------:R0:W-:Y:S01]  /*c5d0*/  STL [R1+0x684], R2 ;  /* 0x0006840201007387 */ /* 0x0001e20000100800 */
[----:B------:R-:W-:-:S02]  /*c5e0*/  IADD3.X R10, PT, PT, R4, UR11, RZ, P0, !PT ;  /* 0x0000000b040a7c10 */ /* 0x000fc400087fe4ff */
[----:B------:R-:W-:Y:S01]  /*c5f0*/  IADD3.X R4, PT, PT, R5, UR11, RZ, P4, !PT ;  /* 0x0000000b05047c10 */ /* 0x000fe2000a7fe4ff */
[----:B------:R1:W-:Y:S01]  /*c600*/  STL [R1+0x68c], R3 ;  /* 0x00068c0301007387 */ /* 0x0003e20000100800 */
[----:B------:R-:W-:-:S03]  /*c610*/  R2UR UR44, R0 ;  /* 0x00000000002c72ca */ /* 0x000fc600000e0000 */
[----:B------:R5:W-:Y:S01]  /*c620*/  STL [R1+0x14], R10 ;  /* 0x0000140a01007387 */ /* 0x000be20000100800 */
[----:B0-----:R-:W-:-:S03]  /*c630*/  IADD3 R2, P5, PT, R13, UR10, RZ ;  /* 0x0000000a0d027c10 */ /* 0x001fc6000ffbe0ff */
[----:B------:R-:W4:Y:S01]  /*c640*/  LDL.LU R11, [R1+0x1d8] ;  /* 0x0001d800010b7983 */ /* 0x000f220000300800 */
[----:B-1----:R-:W-:Y:S02]  /*c650*/  IADD3 R3, P0, PT, R29, UR10, RZ ;  /* 0x0000000a1d037c10 */ /* 0x002fe4000ff1e0ff */
[----:B------:R-:W-:Y:S01]  /*c660*/  R2UR UR43, R2 ;  /* 0x00000000022b72ca */ /* 0x000fe200000e0000 */
[----:B-----5:R-:W5:Y:S01]  /*c670*/  LDL.LU R10, [R1+0x1d4] ;  /* 0x0001d400010a7983 */ /* 0x020f620000300800 */
[----:B------:R-:W-:-:S03]  /*c680*/  R2UR UR42, R3 ;  /* 0x00000000032a72ca */ /* 0x000fc600000e0000 */
[----:B------:R0:W-:Y:S04]  /*c690*/  STL [R1+0x10], R4 ;  /* 0x0000100401007387 */ /* 0x0001e80000100800 */
[----:B------:R-:W5:Y:S01]  /*c6a0*/  LDL.LU R28, [R1+0x1dc] ;  /* 0x0001dc00011c7983 */ /* 0x000f620000300800 */
[----:B0-----:R-:W-:-:S04]  /*c6b0*/  IADD3 R4, P4, PT, R21, UR10, RZ ;  /* 0x0000000a15047c10 */ /* 0x001fc8000ff9e0ff */
[----:B------:R-:W-:Y:S02]  /*c6c0*/  R2UR UR41, R4 ;  /* 0x00000000042972ca */ /* 0x000fe400000e0000 */
[----:B------:R-:W-:-:S04]  /*c6d0*/  SHF.R.S32.HI R4, RZ, 0x1f, R20 ;  /* 0x0000001fff047819 */ /* 0x000fc80000011414 */
[----:B------:R-:W-:Y:S02]  /*c6e0*/  IADD3.X R4, PT, PT, R4, UR11, RZ, P6, !PT ;  /* 0x0000000b04047c10 */ /* 0x000fe4000b7fe4ff */
[----:B--2---:R-:W-:Y:S02]  /*c6f0*/  SHF.R.S32.HI R0, RZ, 0x1f, R14 ;  /* 0x0000001fff007819 */ /* 0x004fe4000001140e */
[----:B---3--:R-:W-:Y:S02]  /*c700*/  SHF.R.S32.HI R2, RZ, 0x1f, R9 ;  /* 0x0000001fff027819 */ /* 0x008fe40000011409 */
[----:B----4-:R-:W-:Y:S02]  /*c710*/  SHF.R.S32.HI R3, RZ, 0x1f, R8 ;  /* 0x0000001fff037819 */ /* 0x010fe40000011408 */
[----:B------:R-:W-:Y:S02]  /*c720*/  IADD3.X R8, PT, PT, R0, UR11, RZ, P3, !PT ;  /* 0x0000000b00087c10 */ /* 0x000fe40009ffe4ff */
[----:B------:R-:W-:-:S03]  /*c730*/  IADD3.X R9, PT, PT, R2, UR11, RZ, P2, !PT ;  /* 0x0000000b02097c10 */ /* 0x000fc600097fe4ff */
[----:B------:R0:W-:Y:S04]  /*c740*/  STL [R1+0xc], R8 ;  /* 0x00000c0801007387 */ /* 0x0001e80000100800 */
[----:B------:R1:W-:Y:S01]  /*c750*/  STL [R1+0x8], R9 ;  /* 0x0000080901007387 */ /* 0x0003e20000100800 */
[----:B0-----:R-:W-:-:S05]  /*c760*/  IADD3.X R8, PT, PT, R3, UR11, RZ, P1, !PT ;  /* 0x0000000b03087c10 */ /* 0x001fca0008ffe4ff */
[----:B------:R0:W-:Y:S04]  /*c770*/  STL [R1+0x4], R8 ;  /* 0x0000040801007387 */ /* 0x0001e80000100800 */
[----:B-1----:R-:W2:Y:S04]  /*c780*/  LDL.LU R9, [R1+0x1e4] ;  /* 0x0001e40001097983 */ /* 0x002ea80000300800 */
[----:B0-----:R-:W3:Y:S04]  /*c790*/  LDL.LU R8, [R1+0x1e0] ;  /* 0x0001e00001087983 */ /* 0x001ee80000300800 */
[----:B------:R-:W-:Y:S04]  /*c7a0*/  STL [R1], R4 ;  /* 0x0000000401007387 */ /* 0x000fe80000100800 */
[----:B------:R-:W4:Y:S01]  /*c7b0*/  LDL.LU R20, [R1+0x1e8] ;  /* 0x0001e80001147983 */ /* 0x000f220000300800 */
[----:B------:R-:W-:-:S03]  /*c7c0*/  IMAD R5, R15, UR22, RZ ;  /* 0x000000160f057c24 */ /* 0x000fc6000f8e02ff */
[----:B------:R-:W2:Y:S01]  /*c7d0*/  LDL.LU R15, [R1+0x1f0] ;  /* 0x0001f000010f7983 */ /* 0x000ea20000300800 */
[----:B------:R-:W-:Y:S02]  /*c7e0*/  IMAD R7, R7, UR22, RZ ;  /* 0x0000001607077c24 */ /* 0x000fe4000f8e02ff */
[----:B------:R-:W-:Y:S01]  /*c7f0*/  IMAD R6, R6, UR22, RZ ;  /* 0x0000001606067c24 */ /* 0x000fe2000f8e02ff */
[----:B------:R-:W-:Y:S01]  /*c800*/  IADD3 R3, P1, PT, R5, UR10, RZ ;  /* 0x0000000a05037c10 */ /* 0x000fe2000ff3e0ff */
[----:B------:R-:W3:Y:S01]  /*c810*/  LDL.LU R14, [R1+0x1ec] ;  /* 0x0001ec00010e7983 */ /* 0x000ee20000300800 */
[----:B------:R-:W-:Y:S02]  /*c820*/  IADD3 R0, P3, PT, R7, UR10, RZ ;  /* 0x0000000a07007c10 */ /* 0x000fe4000ff7e0ff */
[----:B------:R-:W-:Y:S02]  /*c830*/  IADD3 R2, P2, PT, R6, UR10, RZ ;  /* 0x0000000a06027c10 */ /* 0x000fe4000ff5e0ff */
[----:B------:R-:W-:-:S02]  /*c840*/  R2UR UR40, R0 ;  /* 0x00000000002872ca */ /* 0x000fc400000e0000 */
[----:B------:R-:W-:Y:S02]  /*c850*/  SHF.R.S32.HI R0, RZ, 0x1f, R13 ;  /* 0x0000001fff007819 */ /* 0x000fe4000001140d */
[----:B------:R-:W-:Y:S02]  /*c860*/  R2UR UR39, R2 ;  /* 0x00000000022772ca */ /* 0x000fe400000e0000 */
[----:B------:R-:W-:Y:S02]  /*c870*/  SHF.R.S32.HI R2, RZ, 0x1f, R29 ;  /* 0x0000001fff027819 */ /* 0x000fe4000001141d */
[----:B------:R-:W-:Y:S01]  /*c880*/  IADD3.X R29, PT, PT, R0, UR11, RZ, P5, !PT ;  /* 0x0000000b001d7c10 */ /* 0x000fe2000affe4ff */
[----:B------:R-:W-:Y:S01]  /*c890*/  IMAD R11, R11, UR22, RZ ;  /* 0x000000160b0b7c24 */ /* 0x000fe2000f8e02ff */
[----:B------:R-:W-:Y:S02]  /*c8a0*/  R2UR UR38, R3 ;  /* 0x00000000032672ca */ /* 0x000fe400000e0000 */
[----:B------:R-:W-:-:S02]  /*c8b0*/  SHF.R.S32.HI R3, RZ, 0x1f, R21 ;  /* 0x0000001fff037819 */ /* 0x000fc40000011415 */
[----:B------:R-:W-:Y:S01]  /*c8c0*/  IADD3 R0, P5, PT, R11, UR10, RZ ;  /* 0x0000000a0b007c10 */ /* 0x000fe2000ffbe0ff */
[----:B------:R-:W3:Y:S01]  /*c8d0*/  LDL.LU R21, [R1+0x1f4] ;  /* 0x0001f40001157983 */ /* 0x000ee20000300800 */
[----:B------:R-:W-:Y:S02]  /*c8e0*/  IADD3.X R27, PT, PT, R3, UR11, RZ, P4, !PT ;  /* 0x0000000b031b7c10 */ /* 0x000fe4000a7fe4ff */
[----:B------:R-:W-:Y:S02]  /*c8f0*/  R2UR UR36, R0 ;  /* 0x00000000002472ca */ /* 0x000fe400000e0000 */
[----:B------:R-:W-:Y:S01]  /*c900*/  SHF.R.S32.HI R0, RZ, 0x1f, R7 ;  /* 0x0000001fff007819 */ /* 0x000fe20000011407 */
[----:B-----5:R-:W-:Y:S01]  /*c910*/  IMAD R13, R28, UR22, RZ ;  /* 0x000000161c0d7c24 */ /* 0x020fe2000f8e02ff */
[----:B------:R-:W-:Y:S02]  /*c920*/  IADD3.X R28, PT, PT, R2, UR11, RZ, P0, !PT ;  /* 0x0000000b021c7c10 */ /* 0x000fe400087fe4ff */
[----:B------:R-:W-:Y:S01]  /*c930*/  SHF.R.S32.HI R6, RZ, 0x1f, R6 ;  /* 0x0000001fff067819 */ /* 0x000fe20000011406 */
[----:B------:R-:W-:Y:S01]  /*c940*/  STL [R1+0x80c], R29 ;  /* 0x00080c1d01007387 */ /* 0x000fe20000100800 */
[----:B------:R-:W-:-:S02]  /*c950*/  SHF.R.S32.HI R5, RZ, 0x1f, R5 ;  /* 0x0000001fff057819 */ /* 0x000fc40000011405 */
[----:B------:R-:W-:Y:S01]  /*c960*/  IADD3.X R26, PT, PT, R0, UR11, RZ, P3, !PT ;  /* 0x0000000b001a7c10 */ /* 0x000fe20009ffe4ff */
[----:B------:R-:W-:Y:S01]  /*c970*/  STL [R1+0x810], R28 ;  /* 0x0008101c01007387 */ /* 0x000fe20000100800 */
[----:B------:R-:W-:Y:S02]  /*c980*/  IADD3.X R25, PT, PT, R6, UR11, RZ, P2, !PT ;  /* 0x0000000b06197c10 */ /* 0x000fe400097fe4ff */
[----:B------:R-:W-:Y:S01]  /*c990*/  IADD3.X R24, PT, PT, R5, UR11, RZ, P1, !PT ;  /* 0x0000000b05187c10 */ /* 0x000fe20008ffe4ff */
[----:B------:R0:W-:Y:S04]  /*c9a0*/  STL [R1+0x814], R27 ;  /* 0x0008141b01007387 */ /* 0x0001e80000100800 */
[----:B------:R-:W5:Y:S04]  /*c9b0*/  LDL.LU R19, [R1+0x1fc] ;  /* 0x0001fc0001137983 */ /* 0x000f680000300800 */
[----:B------:R-:W5:Y:S01]  /*c9c0*/  LDL.LU R18, [R1+0x1f8] ;  /* 0x0001f80001127983 */ /* 0x000f620000300800 */
[----:B----4-:R-:W-:-:S03]  /*c9d0*/  IMAD R7, R20, UR22, RZ ;  /* 0x0000001614077c24 */ /* 0x010fc6000f8e02ff */
[----:B------:R-:W4:Y:S04]  /*c9e0*/  LDL.LU R20, [R1+0x200] ;  /* 0x0002000001147983 */ /* 0x000f280000300800 */
[----:B------:R-:W-:Y:S01]  /*c9f0*/  STL [R1+0x818], R26 ;  /* 0x0008181a01007387 */ /* 0x000fe20000100800 */
[----:B--2---:R-:W-:-:S03]  /*ca00*/  IMAD R5, R15, UR22, RZ ;  /* 0x000000160f057c24 */ /* 0x004fc6000f8e02ff */
[----:B------:R-:W-:Y:S04]  /*ca10*/  STL [R1+0x81c], R25 ;  /* 0x00081c1901007387 */ /* 0x000fe80000100800 */
[----:B------:R1:W-:Y:S04]  /*ca20*/  STL [R1+0x820], R24 ;  /* 0x0008201801007387 */ /* 0x0003e80000100800 */
[----:B------:R-:W2:Y:S04]  /*ca30*/  LDL.LU R17, [R1+0x20c] ;  /* 0x00020c0001117983 */ /* 0x000ea80000300800 */
[----:B------:R-:W2:Y:S04]  /*ca40*/  LDL.LU R16, [R1+0x204] ;  /* 0x0002040001107983 */ /* 0x000ea80000300800 */
[----:B------:R-:W2:Y:S04]  /*ca50*/  LDL.LU R15, [R1+0x208] ;  /* 0x00020800010f7983 */ /* 0x000ea80000300800 */
[----:B0-----:R-:W2:Y:S04]  /*ca60*/  LDL.LU R27, [R1+0x218] ;  /* 0x00021800011b7983 */ /* 0x001ea80000300800 */
[----:B------:R-:W2:Y:S04]  /*ca70*/  LDL.LU R28, [R1+0x210] ;  /* 0x00021000011c7983 */ /* 0x000ea80000300800 */
[----:B------:R-:W2:Y:S01]  /*ca80*/  LDL.LU R29, [R1+0x214] ;  /* 0x00021400011d7983 */ /* 0x000ea20000300800 */
[----:B------:R-:W-:-:S02]  /*ca90*/  IMAD R12, R12, UR22, RZ ;  /* 0x000000160c0c7c24 */ /* 0x000fc4000f8e02ff */
[----:B------:R-:W-:Y:S02]  /*caa0*/  IMAD R10, R10, UR22, RZ ;  /* 0x000000160a0a7c24 */ /* 0x000fe4000f8e02ff */
[----:B------:R-:W-:Y:S01]  /*cab0*/  IMAD R9, R9, UR22, RZ ;  /* 0x0000001609097c24 */ /* 0x000fe2000f8e02ff */
[----:B------:R-:W-:Y:S01]  /*cac0*/  IADD3 R4, P6, PT, R12, UR10, RZ ;  /* 0x0000000a0c047c10 */ /* 0x000fe2000ffde0ff */
[----:B---3--:R-:W-:Y:S01]  /*cad0*/  IMAD R8, R8, UR22, RZ ;  /* 0x0000001608087c24 */ /* 0x008fe2000f8e02ff */
[----:B------:R-:W-:Y:S01]  /*cae0*/  IADD3 R2, P0, PT, R10, UR10, RZ ;  /* 0x0000000a0a027c10 */ /* 0x000fe2000ff1e0ff */
[----:B-1----:R-:W3:Y:S01]  /*caf0*/  LDL.LU R24, [R1+0x12c] ;  /* 0x00012c0001187983 */ /* 0x002ee20000300800 */
[----:B------:R-:W-:Y:S01]  /*cb00*/  R2UR UR37, R4 ;  /* 0x00000000042572ca */ /* 0x000fe200000e0000 */
[----:B------:R-:W-:Y:S01]  /*cb10*/  IMAD R4, R14, UR22, RZ ;  /* 0x000000160e047c24 */ /* 0x000fe2000f8e02ff */
[----:B------:R-:W-:Y:S01]  /*cb20*/  R2UR UR35, R2 ;  /* 0x00000000022372ca */ /* 0x000fe200000e0000 */
[----:B------:R-:W3:Y:S01]  /*cb30*/  LDL.LU R25, [R1+0x2c] ;  /* 0x00002c0001197983 */ /* 0x000ee20000300800 */
[----:B------:R-:W-:-:S02]  /*cb40*/  IADD3 R0, P3, PT, R9, UR10, RZ ;  /* 0x0000000a09007c10 */ /* 0x000fc4000ff7e0ff */
[----:B------:R-:W-:Y:S02]  /*cb50*/  SHF.R.S32.HI R12, RZ, 0x1f, R12 ;  /* 0x0000001fff0c7819 */ /* 0x000fe4000001140c */
[----:B------:R-:W-:Y:S01]  /*cb60*/  SHF.R.S32.HI R11, RZ, 0x1f, R11 ;  /* 0x0000001fff0b7819 */ /* 0x000fe2000001140b */
[----:B------:R-:W-:Y:S01]  /*cb70*/  IMAD R14, R21, UR22, RZ ;  /* 0x00000016150e7c24 */ /* 0x000fe2000f8e02ff */
[----:B------:R-:W-:Y:S01]  /*cb80*/  IADD3 R2, P2, PT, R8, UR10, RZ ;  /* 0x0000000a08027c10 */ /* 0x000fe2000ff5e0ff */
[----:B------:R-:W3:Y:S01]  /*cb90*/  LDL.LU R26, [R1+0x14] ;  /* 0x00001400011a7983 */ /* 0x000ee20000300800 */
[----:B------:R-:W-:Y:S02]  /*cba0*/  R2UR UR33, R0 ;  /* 0x00000000002172ca */ /* 0x000fe400000e0000 */
[----:B------:R-:W-:Y:S02]  /*cbb0*/  IADD3.X R21, PT, PT, R12, UR11, RZ, P6, !PT ;  /* 0x0000000b0c157c10 */ /* 0x000fe4000b7fe4ff */
[----:B------:R-:W-:-:S02]  /*cbc0*/  SHF.R.S32.HI R9, RZ, 0x1f, R9 ;  /* 0x0000001fff097819 */ /* 0x000fc40000011409 */
[----:B------:R-:W-:Y:S02]  /*cbd0*/  R2UR UR32, R2 ;  /* 0x00000000022072ca */ /* 0x000fe400000e0000 */
[----:B------:R-:W-:Y:S02]  /*cbe0*/  IADD3 R0, P6, PT, R5, UR10, RZ ;  /* 0x0000000a05007c10 */ /* 0x000fe4000ffde0ff */
[----:B------:R-:W-:Y:S02]  /*cbf0*/  IADD3.X R22, PT, PT, R11, UR11, RZ, P5, !PT ;  /* 0x0000000b0b167c10 */ /* 0x000fe4000affe4ff */
[----:B------:R-:W-:Y:S02]  /*cc00*/  SHF.R.S32.HI R8, RZ, 0x1f, R8 ;  /* 0x0000001fff087819 */ /* 0x000fe40000011408 */
[----:B------:R-:W-:Y:S02]  /*cc10*/  IADD3 R2, P5, PT, R4, UR10, RZ ;  /* 0x0000000a04027c10 */ /* 0x000fe4000ffbe0ff */
[----:B------:R-:W-:Y:S01]  /*cc20*/  SHF.R.S32.HI R5, RZ, 0x1f, R5 ;  /* 0x0000001fff057819 */ /* 0x000fe20000011405 */
[----:B-----5:R-:W-:Y:S01]  /*cc30*/  IMAD R11, R19, UR22, RZ ;  /* 0x00000016130b7c24 */ /* 0x020fe2000f8e02ff */
[----:B------:R-:W-:-:S02]  /*cc40*/  SHF.R.S32.HI R4, RZ, 0x1f, R4 ;  /* 0x0000001fff047819 */ /* 0x000fc40000011404 */
[----:B------:R-:W-:Y:S01]  /*cc50*/  IADD3.X R19, PT, PT, R8, UR11, RZ, P2, !PT ;  /* 0x0000000b08137c10 */ /* 0x000fe200097fe4ff */
[----:B----4-:R-:W-:Y:S01]  /*cc60*/  IMAD R12, R20, UR22, RZ ;  /* 0x00000016140c7c24 */ /* 0x010fe2000f8e02ff */
[----:B------:R-:W-:Y:S01]  /*cc70*/  IADD3.X R20, PT, PT, R9, UR11, RZ, P3, !PT ;  /* 0x0000000b09147c10 */ /* 0x000fe20009ffe4ff */
[----:B--2---:R-:W-:Y:S01]  /*cc80*/  IMAD R9, R17, UR22, RZ ;  /* 0x0000001611097c24 */ /* 0x004fe2000f8e02ff */
[----:B------:R-:W-:Y:S01]  /*cc90*/  IADD3.X R17, PT, PT, R5, UR11, RZ, P6, !PT ;  /* 0x0000000b05117c10 */ /* 0x000fe2000b7fe4ff */
[----:B------:R-:W-:Y:S01]  /*cca0*/  IMAD R8, R16, UR22, RZ ;  /* 0x0000001610087c24 */ /* 0x000fe2000f8e02ff */
[----:B------:R-:W-:Y:S01]  /*ccb0*/  IADD3.X R16, PT, PT, R4, UR11, RZ, P5, !PT ;  /* 0x0000000b04107c10 */ /* 0x000fe2000affe4ff */
[----:B------:R-:W-:Y:S02]  /*ccc0*/  IMAD R6, R27, UR22, RZ ;  /* 0x000000161b067c24 */ /* 0x000fe4000f8e02ff */
[----:B------:R-:W2:Y:S01]  /*ccd0*/  LDL.LU R27, [R1+0x10] ;  /* 0x00001000011b7983 */ /* 0x000ea20000300800 */
[----:B------:R-:W-:-:S03]  /*cce0*/  IMAD R5, R28, UR22, RZ ;  /* 0x000000161c057c24 */ /* 0x000fc6000f8e02ff */
[----:B------:R-:W4:Y:S01]  /*ccf0*/  LDL.LU R28, [R1+0xc] ;  /* 0x00000c00011c7983 */ /* 0x000f220000300800 */
[----:B------:R-:W-:-:S03]  /*cd00*/  IMAD R4, R29, UR22, RZ ;  /* 0x000000161d047c24 */ /* 0x000fc6000f8e02ff */
[----:B------:R-:W5:Y:S01]  /*cd10*/  LDL.LU R29, [R1+0x8] ;  /* 0x00000800011d7983 */ /* 0x000f620000300800 */
[----:B------:R-:W-:Y:S02]  /*cd20*/  IADD3 R3, P4, PT, R13, UR10, RZ ;  /* 0x0000000a0d037c10 */ /* 0x000fe4000ff9e0ff */
[----:B------:R-:W-:Y:S02]  /*cd30*/  SHF.R.S32.HI R10, RZ, 0x1f, R10 ;  /* 0x0000001fff0a7819 */ /* 0x000fe4000001140a */
[----:B------:R-:W-:Y:S02]  /*cd40*/  R2UR UR34, R3 ;  /* 0x00000000032272ca */ /* 0x000fe400000e0000 */
[----:B------:R-:W-:Y:S02]  /*cd50*/  SHF.R.S32.HI R13, RZ, 0x1f, R13 ;  /* 0x0000001fff0d7819 */ /* 0x000fe4000001140d */
[----:B------:R-:W-:Y:S02]  /*cd60*/  IADD3 R3, P1, PT, R7, UR10, RZ ;  /* 0x0000000a07037c10 */ /* 0x000fe4000ff3e0ff */
[----:B------:R-:W-:Y:S01]  /*cd70*/  IADD3.X R23, PT, PT, R10, UR11, RZ, P0, !PT ;  /* 0x0000000b0a177c10 */ /* 0x000fe200087fe4ff */
[----:B------:R-:W-:Y:S01]  /*cd80*/  IMAD R10, R18, UR22, RZ ;  /* 0x00000016120a7c24 */ /* 0x000fe2000f8e02ff */
[----:B------:R-:W-:-:S02]  /*cd90*/  R2UR UR30, R0 ;  /* 0x00000000001e72ca */ /* 0x000fc400000e0000 */
[----:B------:R-:W-:Y:S02]  /*cda0*/  IADD3.X R18, PT, PT, R13, UR11, RZ, P4, !PT ;  /* 0x0000000b0d127c10 */ /* 0x000fe4000a7fe4ff */
[----:B------:R-:W-:Y:S02]  /*cdb0*/  R2UR UR31, R3 ;  /* 0x00000000031f72ca */ /* 0x000fe400000e0000 */
[----:B------:R-:W-:Y:S02]  /*cdc0*/  IADD3 R0, P4, PT, R11, UR10, RZ ;  /* 0x0000000a0b007c10 */ /* 0x000fe4000ff9e0ff */
[----:B------:R-:W-:Y:S02]  /*cdd0*/  IADD3 R3, P0, PT, R14, UR10, RZ ;  /* 0x0000000a0e037c10 */ /* 0x000fe4000ff1e0ff */
[----:B------:R-:W-:Y:S02]  /*cde0*/  R2UR UR27, R0 ;  /* 0x00000000001b72ca */ /* 0x000fe400000e0000 */
[----:B------:R-:W-:-:S02]  /*cdf0*/  R2UR UR28, R3 ;  /* 0x00000000031c72ca */ /* 0x000fc400000e0000 */
[----:B------:R-:W-:Y:S01]  /*ce00*/  SHF.R.S32.HI R0, RZ, 0x1f, R7 ;  /* 0x0000001fff007819 */ /* 0x000fe20000011407 */
[----:B------:R-:W-:Y:S01]  /*ce10*/  IMAD R7, R15, UR22, RZ ;  /* 0x000000160f077c24 */ /* 0x000fe2000f8e02ff */
[----:B------:R-:W-:Y:S02]  /*ce20*/  IADD3 R3, P2, PT, R12, UR10, RZ ;  /* 0x0000000a0c037c10 */ /* 0x000fe4000ff5e0ff */
[----:B------:R-:W-:Y:S02]  /*ce30*/  R2UR UR29, R2 ;  /* 0x00000000021d72ca */ /* 0x000fe400000e0000 */
[----:B------:R-:W-:Y:S02]  /*ce40*/  IADD3 R2, P3, PT, R10, UR10, RZ ;  /* 0x0000000a0a027c10 */ /* 0x000fe4000ff7e0ff */
[----:B------:R-:W-:Y:S02]  /*ce50*/  R2UR UR25, R3 ;  /* 0x00000000031972ca */ /* 0x000fe400000e0000 */
[----:B------:R-:W-:-:S02]  /*ce60*/  IADD3 R3, P5, PT, R7, UR10, RZ ;  /* 0x0000000a07037c10 */ /* 0x000fc4000ffbe0ff */
[----:B------:R-:W-:Y:S02]  /*ce70*/  SHF.R.S32.HI R13, RZ, 0x1f, R10 ;  /* 0x0000001fff0d7819 */ /* 0x000fe4000001140a */
[----:B------:R-:W-:Y:S02]  /*ce80*/  R2UR UR26, R2 ;  /* 0x00000000021a72ca */ /* 0x000fe400000e0000 */
[----:B------:R-:W-:Y:S02]  /*ce90*/  IADD3.X R15, PT, PT, R0, UR11, RZ, P1, !PT ;  /* 0x0000000b000f7c10 */ /* 0x000fe40008ffe4ff */
[----:B------:R-:W-:Y:S02]  /*cea0*/  IADD3 R2, P6, PT, R8, UR10, RZ ;  /* 0x0000000a08027c10 */ /* 0x000fe4000ffde0ff */
[----:B------:R-:W-:Y:S02]  /*ceb0*/  SHF.R.S32.HI R11, RZ, 0x1f, R11 ;  /* 0x0000001fff0b7819 */ /* 0x000fe4000001140b */
[----:B------:R-:W-:-:S02]  /*cec0*/  IADD3 R0, P1, PT, R9, UR10, RZ ;  /* 0x0000000a09007c10 */ /* 0x000fc4000ff3e0ff */
[----:B------:R-:W-:Y:S02]  /*ced0*/  SHF.R.S32.HI R14, RZ, 0x1f, R14 ;  /* 0x0000001fff0e7819 */ /* 0x000fe4000001140e */
[----:B------:R-:W-:Y:S02]  /*cee0*/  R2UR UR15, R3 ;  /* 0x00000000030f72ca */ /* 0x000fe400000e0000 */
[----:B------:R-:W-:Y:S02]  /*cef0*/  IADD3.X R13, PT, PT, R13, UR11, RZ, P3, !PT ;  /* 0x0000000b0d0d7c10 */ /* 0x000fe40009ffe4ff */
[----:B------:R-:W-:Y:S02]  /*cf00*/  IADD3 R3, P3, PT, R4, UR10, RZ ;  /* 0x0000000a04037c10 */ /* 0x000fe4000ff7e0ff */
[----:B------:R-:W-:Y:S02]  /*cf10*/  R2UR UR23, R2 ;  /* 0x00000000021772ca */ /* 0x000fe400000e0000 */
[----:B------:R-:W-:-:S02]  /*cf20*/  IADD3.X R11, PT, PT, R11, UR11, RZ, P4, !PT ;  /* 0x0000000b0b0b7c10 */ /* 0x000fc4000a7fe4ff */
[----:B------:R-:W-:Y:S02]  /*cf30*/  R2UR UR24, R0 ;  /* 0x00000000001872ca */ /* 0x000fe400000e0000 */
[----:B------:R-:W-:Y:S02]  /*cf40*/  IADD3.X R10, PT, PT, R14, UR11, RZ, P0, !PT ;  /* 0x0000000b0e0a7c10 */ /* 0x000fe400087fe4ff */
[----:B------:R-:W-:Y:S01]  /*cf50*/  IADD3 R2, P4, PT, R5, UR10, RZ ;  /* 0x0000000a05027c10 */ /* 0x000fe2000ff9e0ff */
[----:B------:R-:W5:Y:S01]  /*cf60*/  LDL.LU R14, [R1+0x220] ;  /* 0x00022000010e7983 */ /* 0x000f620000300800 */
[----:B------:R-:W-:Y:S02]  /*cf70*/  IADD3 R0, P0, PT, R6, UR10, RZ ;  /* 0x0000000a06007c10 */ /* 0x000fe4000ff1e0ff */
[----:B------:R-:W-:Y:S02]  /*cf80*/  R2UR UR55, R3 ;  /* 0x00000000033772ca */ /* 0x000fe400000e0000 */
[----:B------:R-:W-:-:S02]  /*cf90*/  SHF.R.S32.HI R3, RZ, 0x1f, R12 ;  /* 0x0000001fff037819 */ /* 0x000fc4000001140c */
[----:B------:R-:W-:Y:S02]  /*cfa0*/  R2UR UR54, R2 ;  /* 0x00000000023672ca */ /* 0x000fe400000e0000 */
[----:B------:R-:W-:Y:S02]  /*cfb0*/  SHF.R.S32.HI R12, RZ, 0x1f, R9 ;  /* 0x0000001fff0c7819 */ /* 0x000fe40000011409 */
[----:B------:R-:W-:Y:S02]  /*cfc0*/  R2UR UR10, R0 ;  /* 0x00000000000a72ca */ /* 0x000fe400000e0000 */
[----:B------:R-:W-:Y:S02]  /*cfd0*/  SHF.R.S32.HI R2, RZ, 0x1f, R8 ;  /* 0x0000001fff027819 */ /* 0x000fe40000011408 */
[----:B------:R-:W-:Y:S02]  /*cfe0*/  SHF.R.S32.HI R0, RZ, 0x1f, R7 ;  /* 0x0000001fff007819 */ /* 0x000fe40000011407 */
[----:B------:R-:W-:-:S02]  /*cff0*/  SHF.R.S32.HI R9, RZ, 0x1f, R4 ;  /* 0x0000001fff097819 */ /* 0x000fc40000011404 */
[----:B------:R-:W-:Y:S02]  /*d000*/  SHF.R.S32.HI R8, RZ, 0x1f, R5 ;  /* 0x0000001fff087819 */ /* 0x000fe40000011405 */
[----:B------:R-:W-:Y:S02]  /*d010*/  IADD3.X R4, PT, PT, R12, UR11, RZ, P1, !PT ;  /* 0x0000000b0c047c10 */ /* 0x000fe40008ffe4ff */
[----:B------:R-:W-:Y:S01]  /*d020*/  SHF.R.S32.HI R7, RZ, 0x1f, R6 ;  /* 0x0000001fff077819 */ /* 0x000fe20000011406 */
[----:B------:R-:W5:Y:S01]  /*d030*/  LDL.LU R12, [R1+0x21c] ;  /* 0x00021c00010c7983 */ /* 0x000f620000300800 */
[----:B------:R-:W-:Y:S02]  /*d040*/  IADD3.X R5, PT, PT, R2, UR11, RZ, P6, !PT ;  /* 0x0000000b02057c10 */ /* 0x000fe4000b7fe4ff */
[----:B------:R-:W-:Y:S01]  /*d050*/  IADD3.X R6, PT, PT, R0, UR11, RZ, P5, !PT ;  /* 0x0000000b00067c10 */ /* 0x000fe2000affe4ff */
[----:B------:R-:W5:Y:S01]  /*d060*/  LDL.LU R2, [R1] ;  /* 0x0000000001027983 */ /* 0x000f620000300800 */
[----:B---3--:R-:W-:-:S02]  /*d070*/  R2UR UR6, R24 ;  /* 0x00000000180672ca */ /* 0x008fc400000e0000 */
[----:B------:R-:W-:Y:S01]  /*d080*/  R2UR UR69, R25 ;  /* 0x00000000194572ca */ /* 0x000fe200000e0000 */
[----:B------:R-:W3:Y:S01]  /*d090*/  LDL.LU R0, [R1+0x4] ;  /* 0x0000040001007983 */ /* 0x000ee20000300800 */
[----:B------:R-:W-:-:S03]  /*d0a0*/  R2UR UR68, R26 ;  /* 0x000000001a4472ca */ /* 0x000fc600000e0000 */
[----:B------:R-:W3:Y:S04]  /*d0b0*/  LDL.LU R24, [R1+0x820] ;  /* 0x0008200001187983 */ /* 0x000ee80000300800 */
[----:B------:R-:W3:Y:S04]  /*d0c0*/  LDL.LU R25, [R1+0x81c] ;  /* 0x00081c0001197983 */ /* 0x000ee80000300800 */
[----:B------:R-:W3:Y:S01]  /*d0d0*/  LDL.LU R26, [R1+0x818] ;  /* 0x00081800011a7983 */ /* 0x000ee20000300800 */
[----:B--2---:R-:W-:-:S03]  /*d0e0*/  R2UR UR67, R27 ;  /* 0x000000001b4372ca */ /* 0x004fc600000e0000 */
[----:B------:R-:W2:Y:S01]  /*d0f0*/  LDL.LU R27, [R1+0x814] ;  /* 0x00081400011b7983 */ /* 0x000ea20000300800 */
[----:B----4-:R-:W-:-:S03]  /*d100*/  R2UR UR66, R28 ;  /* 0x000000001c4272ca */ /* 0x010fc600000e0000 */
[----:B------:R-:W4:Y:S01]  /*d110*/  LDL.LU R28, [R1+0x810] ;  /* 0x00081000011c7983 */ /* 0x000f220000300800 */
[----:B-----5:R-:W-:-:S03]  /*d120*/  R2UR UR65, R29 ;  /* 0x000000001d4172ca */ /* 0x020fc600000e0000 */
[----:B------:R-:W5:Y:S01]  /*d130*/  LDL.LU R29, [R1+0x80c] ;  /* 0x00080c00011d7983 */ /* 0x000f620000300800 */
[----:B------:R-:W-:Y:S02]  /*d140*/  IADD3.X R7, PT, PT, R7, UR11, RZ, P0, !PT ;  /* 0x0000000b07077c10 */ /* 0x000fe400087fe4ff */
[----:B---3--:R-:W-:Y:S01]  /*d150*/  R2UR UR64, R0 ;  /* 0x00000000004072ca */ /* 0x008fe200000e0000 */
[----:B------:R-:W-:Y:S02]  /*d160*/  IMAD R0, R14, UR22, RZ ;  /* 0x000000160e007c24 */ /* 0x000fe4000f8e02ff */
[----:B------:R-:W0:Y:S01]  /*d170*/  S2R R14, SR_TID.X ;  /* 0x00000000000e7919 */ /* 0x000e220000002100 */
[----:B------:R-:W-:Y:S01]  /*d180*/  R2UR UR63, R2 ;  /* 0x00000000023f72ca */ /* 0x000fe200000e0000 */
[----:B------:R-:W-:-:S05]  /*d190*/  IMAD R2, R12, UR22, RZ ;  /* 0x000000160c027c24 */ /* 0x000fca000f8e02ff */
[----:B------:R-:W-:Y:S01]  /*d1a0*/  IADD3 R12, P0, PT, R2, UR14, RZ ;  /* 0x0000000e020c7c10 */ /* 0x000fe2000ff1e0ff */
[----:B------:R-:W1:Y:S04]  /*d1b0*/  LDCU UR14, c[0x0][0x3a8] ;  /* 0x00007500ff0e77ac */ /* 0x000e680008000800 */
[----:B------:R3:W-:Y:S01]  /*d1c0*/  STL [R1+0x698], R12 ;  /* 0x0006980c01007387 */ /* 0x0007e20000100800 */
[----:B------:R-:W-:Y:S02]  /*d1d0*/  SHF.R.S32.HI R2, RZ, 0x1f, R2 ;  /* 0x0000001fff027819 */ /* 0x000fe40000011402 */
[----:B---3--:R-:W-:Y:S02]  /*d1e0*/  SHF.R.S32.HI R12, RZ, 0x1f, R0 ;  /* 0x0000001fff0c7819 */ /* 0x008fe40000011400 */
[----:B------:R-:W-:-:S05]  /*d1f0*/  IADD3 R0, P1, PT, R0, UR8, RZ ;  /* 0x0000000800007c10 */ /* 0x000fca000ff3e0ff */
[----:B------:R3:W-:Y:S02]  /*d200*/  STL [R1+0x6a0], R0 ;  /* 0x0006a00001007387 */ /* 0x0007e40000100800 */
[----:B---3--:R-:W-:Y:S01]  /*d210*/  IADD3.X R0, PT, PT, R2, UR9, RZ, P0, !PT ;  /* 0x0000000902007c10 */ /* 0x008fe200087fe4ff */
[----:B------:R-:W3:Y:S04]  /*d220*/  LDCU UR9, c[0x0][0x3a8] ;  /* 0x00007500ff0977ac */ /* 0x000ee80008000800 */
[----:B------:R0:W-:Y:S02]  /*d230*/  STL [R1+0x694], R0 ;  /* 0x0006940001007387 */ /* 0x0001e40000100800 */
[----:B0-----:R-:W-:-:S05]  /*d240*/  IADD3.X R0, PT, PT, R12, UR45, RZ, P1, !PT ;  /* 0x0000002d0c007c10 */ /* 0x001fca0008ffe4ff */
[----:B------:R0:W-:Y:S01]  /*d250*/  STL [R1+0x69c], R0 ;  /* 0x00069c0001007387 */ /* 0x0001e20000100800 */
[----:B-----5:R-:W-:Y:S02]  /*d260*/  R2UR UR62, R29 ;  /* 0x000000001d3e72ca */ /* 0x020fe400000e0000 */
[----:B------:R-:W5:Y:S01]  /*d270*/  S2R R29, SR_TID.X ;  /* 0x00000000001d7919 */ /* 0x000f620000002100 */
[----:B----4-:R-:W-:Y:S02]  /*d280*/  R2UR UR61, R28 ;  /* 0x000000001c3d72ca */ /* 0x010fe400000e0000 */
[----:B-----5:R-:W-:-:S04]  /*d290*/  SHF.R.U32.HI R29, RZ, 0x5, R29 ;  /* 0x00000005ff1d7819 */ /* 0x020fc8000001161d */
[----:B------:R-:W-:-:S04]  /*d2a0*/  SGXT.U32 R29, R29, 0x2 ;  /* 0x000000021d1d781a */ /* 0x000fc80000000000 */
[----:B------:R-:W-:Y:S02]  /*d2b0*/  LOP3.LUT R28, R29, 0x74, RZ, 0xfc, !PT ;  /* 0x000000741d1c7812 */ /* 0x000fe400078efcff */
[----:B------:R-:W-:-:S04]  /*d2c0*/  SHF.R.U32.HI R29, RZ, 0x5, R14 ;  /* 0x00000005ff1d7819 */ /* 0x000fc8000001160e */
[----:B------:R-:W-:Y:S01]  /*d2d0*/  SGXT.U32 R29, R29, 0x2 ;  /* 0x000000021d1d781a */ /* 0x000fe20000000000 */
[----:B0-----:R-:W-:Y:S01]  /*d2e0*/  IMAD R0, R28, UR46, RZ ;  /* 0x0000002e1c007c24 */ /* 0x001fe2000f8e02ff */
[----:B------:R-:W-:Y:S01]  /*d2f0*/  SHF.R.U32.HI R14, RZ, 0x5, R14 ;  /* 0x00000005ff0e7819 */ /* 0x000fe2000001160e */
[----:B------:R-:W0:Y:S01]  /*d300*/  LDCU UR46, c[0x0][0x3a8] ;  /* 0x00007500ff2e77ac */ /* 0x000e220008000800 */
[----:B------:R-:W-:Y:S02]  /*d310*/  LOP3.LUT R28, R29, 0x70, RZ, 0xfc, !PT ;  /* 0x000000701d1c7812 */ /* 0x000fe400078efcff */
[----:B------:R-:W4:Y:S01]  /*d320*/  S2R R29, SR_TID.X ;  /* 0x00000000001d7919 */ /* 0x000f220000002100 */
[----:B------:R-:W-:-:S04]  /*d330*/  SGXT.U32 R14, R14, 0x2 ;  /* 0x000000020e0e781a */ /* 0x000fc80000000000 */
[----:B------:R-:W-:Y:S01]  /*d340*/  LOP3.LUT R14, R14, 0x6c, RZ, 0xfc, !PT ;  /* 0x0000006c0e0e7812 */ /* 0x000fe200078efcff */
[----:B------:R-:W-:-:S04]  /*d350*/  IMAD R0, R28, UR47, RZ ;  /* 0x0000002f1c007c24 */ /* 0x000fc8000f8e02ff */
[----:B------:R-:W-:Y:S01]  /*d360*/  IMAD R0, R14, UR48, RZ ;  /* 0x000000300e007c24 */ /* 0x000fe2000f8e02ff */
[----:B--2---:R-:W-:Y:S01]  /*d370*/  R2UR UR60, R27 ;  /* 0x000000001b3c72ca */ /* 0x004fe200000e0000 */
[----:B------:R-:W2:Y:S01]  /*d380*/  S2R R14, SR_TID.X ;  /* 0x00000000000e7919 */ /* 0x000ea20000002100 */
[----:B------:R-:W5:Y:S01]  /*d390*/  LDCU UR48, c[0x0][0x3a8] ;  /* 0x00007500ff3077ac */ /* 0x000f620008000800 */
[----:B----4-:R-:W-:-:S04]  /*d3a0*/  SHF.R.U32.HI R28, RZ, 0x5, R29 ;  /* 0x00000005ff1c7819 */ /* 0x010fc8000001161d */
[----:B------:R-:W-:Y:S02]  /*d3b0*/  SGXT.U32 R28, R28, 0x2 ;  /* 0x000000021c1c781a */ /* 0x000fe40000000000 */
[----:B------:R-:W-:Y:S02]  /*d3c0*/  SHF.R.U32.HI R29, RZ, 0x5, R29 ;  /* 0x00000005ff1d7819 */ /* 0x000fe4000001161d */
[C---:B------:R-:W-:Y:S02]  /*d3d0*/  LOP3.LUT R27, R28.reuse, 0x68, RZ, 0xfc, !PT ;  /* 0x000000681c1b7812 */ /* 0x040fe400078efcff */
[----:B------:R-:W-:Y:S02]  /*d3e0*/  LOP3.LUT R28, R28, 0x64, RZ, 0xfc, !PT ;  /* 0x000000641c1c7812 */ /* 0x000fe400078efcff */
[----:B------:R-:W-:-:S03]  /*d3f0*/  SGXT.U32 R29, R29, 0x2 ;  /* 0x000000021d1d781a */ /* 0x000fc60000000000 */
[----:B------:R-:W-:Y:S01]  /*d400*/  IMAD R0, R28, UR50, RZ ;  /* 0x000000321c007c24 */ /* 0x000fe2000f8e02ff */
[----:B------:R-:W-:Y:S01]  /*d410*/  LOP3.LUT R28, R29, 0x60, RZ, 0xfc, !PT ;  /* 0x000000601d1c7812 */ /* 0x000fe200078efcff */
[----:B------:R-:W-:Y:S01]  /*d420*/  IMAD R2, R27, UR49, RZ ;  /* 0x000000311b027c24 */ /* 0x000fe2000f8e02ff */
[----:B--2---:R-:W-:Y:S01]  /*d430*/  SHF.R.U32.HI R29, RZ, 0x5, R14 ;  /* 0x00000005ff1d7819 */ /* 0x004fe2000001160e */
[----:B------:R-:W2:Y:S03]  /*d440*/  LDCU UR50, c[0x0][0x3a8] ;  /* 0x00007500ff3277ac */ /* 0x000ea60008000800 */
[----:B------:R-:W-:Y:S01]  /*d450*/  SGXT.U32 R29, R29, 0x2 ;  /* 0x000000021d1d781a */ /* 0x000fe20000000000 */
[----:B------:R-:W-:-:S03]  /*d460*/  IMAD R0, R28, UR51, RZ ;  /* 0x000000331c007c24 */ /* 0x000fc6000f8e02ff */
[----:B------:R-:W-:Y:S02]  /*d470*/  LOP3.LUT R28, R29, 0x5c, RZ, 0xfc, !PT ;  /* 0x0000005c1d1c7812 */ /* 0x000fe400078efcff */
[----:B------:R-:W4:Y:S01]  /*d480*/  S2R R29, SR_TID.X ;  /* 0x00000000001d7919 */ /* 0x000f220000002100 */
[----:B------:R-:W-:-:S04]  /*d490*/  SHF.R.U32.HI R14, RZ, 0x5, R14 ;  /* 0x00000005ff0e7819 */ /* 0x000fc8000001160e */
[----:B------:R-:W-:-:S04]  /*d4a0*/  SGXT.U32 R14, R14, 0x2 ;  /* 0x000000020e0e781a */ /* 0x000fc80000000000 */
[----:B------:R-:W-:Y:S01]  /*d4b0*/  LOP3.LUT R14, R14, 0x58, RZ, 0xfc, !PT ;  /* 0x000000580e0e7812 */ /* 0x000fe200078efcff */
[----:B------:R-:W-:Y:S01]  /*d4c0*/  IMAD R0, R28, UR52, RZ ;  /* 0x000000341c007c24 */ /* 0x000fe2000f8e02ff */
[----:B------:R-:W0:Y:S03]  /*d4d0*/  LDCU UR52, c[0x0][0x3a8] ;  /* 0x00007500ff3477ac */ /* 0x000e260008000800 */
[----:B------:R-:W-:Y:S02]  /*d4e0*/  IMAD R0, R14, UR53, RZ ;  /* 0x000000350e007c24 */ /* 0x000fe4000f8e02ff */
[----:B------:R-:W0:Y:S01]  /*d4f0*/  S2R R14, SR_TID.X ;  /* 0x00000000000e7919 */ /* 0x000e220000002100 */
[----:B----4-:R-:W-:-:S04]  /*d500*/  SHF.R.U32.HI R28, RZ, 0x5, R29 ;  /* 0x00000005ff1c7819 */ /* 0x010fc8000001161d */
[----:B------:R-:W-:Y:S02]  /*d510*/  SGXT.U32 R28, R28, 0x2 ;  /* 0x000000021c1c781a */ /* 0x000fe40000000000 */
[----:B------:R-:W-:Y:S02]  /*d520*/  SHF.R.U32.HI R29, RZ, 0x5, R29 ;  /* 0x00000005ff1d7819 */ /* 0x000fe4000001161d */
[C---:B------:R-:W-:Y:S02]  /*d530*/  LOP3.LUT R27, R28.reuse, 0x54, RZ, 0xfc, !PT ;  /* 0x000000541c1b7812 */ /* 0x040fe400078efcff */
[----:B------:R-:W-:Y:S02]  /*d540*/  LOP3.LUT R28, R28, 0x50, RZ, 0xfc, !PT ;  /* 0x000000501c1c7812 */ /* 0x000fe400078efcff */
[----:B------:R-:W-:-:S03]  /*d550*/  SGXT.U32 R29, R29, 0x2 ;  /* 0x000000021d1d781a */ /* 0x000fc60000000000 */
[----:B------:R-:W-:Y:S01]  /*d560*/  IMAD R0, R28, UR56, RZ ;  /* 0x000000381c007c24 */ /* 0x000fe2000f8e02ff */
[----:B------:R-:W-:Y:S02]  /*d570*/  LOP3.LUT R28, R29, 0x4c, RZ, 0xfc, !PT ;  /* 0x0000004c1d1c7812 */ /* 0x000fe400078efcff */
[----:B0-----:R-:W-:-:S04]  /*d580*/  SHF.R.U32.HI R29, RZ, 0x5, R14 ;  /* 0x00000005ff1d7819 */ /* 0x001fc8000001160e */
[----:B------:R-:W-:Y:S01]  /*d590*/  SGXT.U32 R29, R29, 0x2 ;  /* 0x000000021d1d781a */ /* 0x000fe20000000000 */
[----:B------:R-:W-:Y:S01]  /*d5a0*/  IMAD R0, R28, UR70, RZ ;  /* 0x000000461c007c24 */ /* 0x000fe2000f8e02ff */
[----:B------:R-:W-:Y:S01]  /*d5b0*/  SHF.R.U32.HI R14, RZ, 0x5, R14 ;  /* 0x00000005ff0e7819 */ /* 0x000fe2000001160e */
[----:B------:R-:W-:Y:S01]  /*d5c0*/  IMAD R2, R27, UR57, RZ ;  /* 0x000000391b027c24 */ /* 0x000fe2000f8e02ff */
[----:B------:R-:W-:Y:S01]  /*d5d0*/  LOP3.LUT R28, R29, 0x48, RZ, 0xfc, !PT ;  /* 0x000000481d1c7812 */ /* 0x000fe200078efcff */
[----:B------:R-:W0:Y:S01]  /*d5e0*/  LDCU UR57, c[0x0][0x3a8] ;  /* 0x00007500ff3977ac */ /* 0x000e220008000800 */
[----:B------:R-:W4:Y:S01]  /*d5f0*/  S2R R29, SR_TID.X ;  /* 0x00000000001d7919 */ /* 0x000f220000002100 */
[----:B------:R-:W-:Y:S01]  /*d600*/  SGXT.U32 R14, R14, 0x2 ;  /* 0x000000020e0e781a */ /* 0x000fe20000000000 */
[----:B------:R-:W0:Y:S03]  /*d610*/  LDCU UR70, c[0x0][0x3a8] ;  /* 0x00007500ff4677ac */ /* 0x000e260008000800 */
[----:B------:R-:W-:Y:S01]  /*d620*/  LOP3.LUT R14, R14, 0x44, RZ, 0xfc, !PT ;  /* 0x000000440e0e7812 */ /* 0x000fe200078efcff */
[----:B------:R-:W-:-:S04]  /*d630*/  IMAD R0, R28, UR71, RZ ;  /* 0x000000471c007c24 */ /* 0x000fc8000f8e02ff */
[----:B------:R-:W-:Y:S01]  /*d640*/  IMAD R0, R14, UR72, RZ ;  /* 0x000000480e007c24 */ /* 0x000fe2000f8e02ff */
[----:B------:R-:W0:Y:S01]  /*d650*/  LDCU UR72, c[0x0][0x3a8] ;  /* 0x00007500ff4877ac */ /* 0x000e220008000800 */
        /* <DEDUP_REMOVED lines=10> */
[--C-:B0-----:R-:W-:Y:S01]  /*d700*/  SHF.R.U32.HI R29, RZ, 0x5, R14.reuse ;  /* 0x00000005ff1d7819 */ /* 0x101fe2000001160e */
[----:B------:R-:W-:Y:S01]  /*d710*/  STL [R1+0x100], RZ ;  /* 0x000100ff01007387 */ /* 0x000fe20000100800 */
[----:B------:R-:W0:Y:S02]  /*d720*/  LDCU UR76, c[0x0][0x3a8] ;  /* 0x00007500ff4c77ac */ /* 0x000e240008000800 */
[----:B------:R-:W-:Y:S01]  /*d730*/  SGXT.U32 R29, R29, 0x2 ;  /* 0x000000021d1d781a */ /* 0x000fe20000000000 */
[----:B-1----:R-:W-:Y:S01]  /*d740*/  IMAD R0, R28, UR14, RZ ;  /* 0x0000000e1c007c24 */ /* 0x002fe2000f8e02ff */
[----:B------:R-:W-:Y:S02]  /*d750*/  SHF.R.U32.HI R14, RZ, 0x5, R14 ;  /* 0x00000005ff0e7819 */ /* 0x000fe4000001160e */
[----:B------:R-:W-:-:S02]  /*d760*/  LOP3.LUT R28, R29, 0x34, RZ, 0xfc, !PT ;  /* 0x000000341d1c7812 */ /* 0x000fc400078efcff */
[----:B------:R-:W1:Y:S01]  /*d770*/  S2R R29, SR_TID.X ;  /* 0x00000000001d7919 */ /* 0x000e620000002100 */
[----:B------:R-:W-:-:S04]  /*d780*/  SGXT.U32 R14, R14, 0x2 ;  /* 0x000000020e0e781a */ /* 0x000fc80000000000 */
[----:B------:R-:W-:Y:S01]  /*d790*/  LOP3.LUT R14, R14, 0x30, RZ, 0xfc, !PT ;  /* 0x000000300e0e7812 */ /* 0x000fe200078efcff */
[----:B---3--:R-:W-:-:S04]  /*d7a0*/  IMAD R0, R28, UR9, RZ ;  /* 0x000000091c007c24 */ /* 0x008fc8000f8e02ff */
[----:B------:R-:W-:Y:S02]  /*d7b0*/  IMAD R0, R14, UR46, RZ ;  /* 0x0000002e0e007c24 */ /* 0x000fe4000f8e02ff */
[----:B------:R-:W3:Y:S01]  /*d7c0*/  S2R R14, SR_TID.X ;  /* 0x00000000000e7919 */ /* 0x000ee20000002100 */
[----:B-1----:R-:W-:-:S04]  /*d7d0*/  SHF.R.U32.HI R28, RZ, 0x5, R29 ;  /* 0x00000005ff1c7819 */ /* 0x002fc8000001161d */
[----:B------:R-:W-:Y:S02]  /*d7e0*/  SGXT.U32 R28, R28, 0x2 ;  /* 0x000000021c1c781a */ /* 0x000fe40000000000 */
[----:B------:R-:W-:Y:S02]  /*d7f0*/  SHF.R.U32.HI R29, RZ, 0x5, R29 ;  /* 0x00000005ff1d7819 */ /* 0x000fe4000001161d */
[C---:B------:R-:W-:Y:S02]  /*d800*/  LOP3.LUT R27, R28.reuse, 0x2c, RZ, 0xfc, !PT ;  /* 0x0000002c1c1b7812 */ /* 0x040fe400078efcff */
[----:B------:R-:W-:Y:S02]  /*d810*/  LOP3.LUT R28, R28, 0x28, RZ, 0xfc, !PT ;  /* 0x000000281c1c7812 */ /* 0x000fe400078efcff */
[----:B------:R-:W-:-:S03]  /*d820*/  SGXT.U32 R29, R29, 0x2 ;  /* 0x000000021d1d781a */ /* 0x000fc60000000000 */
[----:B--2---:R-:W-:Y:S01]  /*d830*/  IMAD R0, R28, UR50, RZ ;  /* 0x000000321c007c24 */ /* 0x004fe2000f8e02ff */
[----:B------:R-:W-:Y:S02]  /*d840*/  LOP3.LUT R29, R29, 0x24, RZ, 0xfc, !PT ;  /* 0x000000241d1d7812 */ /* 0x000fe400078efcff */
[----:B---3--:R-:W-:-:S03]  /*d850*/  SHF.R.U32.HI R28, RZ, 0x5, R14 ;  /* 0x00000005ff1c7819 */ /* 0x008fc6000001160e */
[----:B------:R-:W-:Y:S01]  /*d860*/  IMAD R0, R29, UR52, RZ ;  /* 0x000000341d007c24 */ /* 0x000fe2000f8e02ff */
[----:B------:R-:W-:Y:S01]  /*d870*/  SGXT.U32 R28, R28, 0x2 ;  /* 0x000000021c1c781a */ /* 0x000fe20000000000 */
[----:B-----5:R-:W-:Y:S01]  /*d880*/  IMAD R2, R27, UR48, RZ ;  /* 0x000000301b027c24 */ /* 0x020fe2000f8e02ff */
[----:B------:R-:W-:Y:S01]  /*d890*/  SHF.R.U32.HI R29, RZ, 0x5, R14 ;  /* 0x00000005ff1d7819 */ /* 0x000fe2000001160e */
[----:B------:R-:W1:Y:S01]  /*d8a0*/  LDCU UR48, c[0x0][0x3a8] ;  /* 0x00007500ff3077ac */ /* 0x000e620008000800 */
[C---:B------:R-:W-:Y:S02]  /*d8b0*/  LOP3.LUT R14, R28.reuse, 0x20, RZ, 0xfc, !PT ;  /* 0x000000201c0e7812 */ /* 0x040fe400078efcff */
[----:B------:R-:W-:Y:S01]  /*d8c0*/  SGXT.U32 R29, R29, 0x2 ;  /* 0x000000021d1d781a */ /* 0x000fe20000000000 */
[----:B------:R-:W2:Y:S01]  /*d8d0*/  LDCU UR52, c[0x0][0x3a8] ;  /* 0x00007500ff3477ac */ /* 0x000ea20008000800 */
[----:B------:R-:W-:Y:S01]  /*d8e0*/  LOP3.LUT R28, R28, 0x1c, RZ, 0xfc, !PT ;  /* 0x0000001c1c1c7812 */ /* 0x000fe200078efcff */
[----:B------:R-:W-:Y:S01]  /*d8f0*/  IMAD R0, R14, UR57, RZ ;  /* 0x000000390e007c24 */ /* 0x000fe2000f8e02ff */
[----:B------:R-:W-:-:S03]  /*d900*/  LOP3.LUT R14, R29, 0x18, RZ, 0xfc, !PT ;  /* 0x000000181d0e7812 */ /* 0x000fc600078efcff */
[----:B------:R-:W-:Y:S01]  /*d910*/  IMAD R0, R28, UR70, RZ ;  /* 0x000000461c007c24 */ /* 0x000fe2000f8e02ff */
[----:B------:R-:W-:Y:S01]  /*d920*/  LOP3.LUT R29, R29, 0x14, RZ, 0xfc, !PT ;  /* 0x000000141d1d7812 */ /* 0x000fe200078efcff */
[----:B------:R-:W-:Y:S01]  /*d930*/  IMAD R0, R14, UR72, RZ ;  /* 0x000000480e007c24 */ /* 0x000fe2000f8e02ff */
[----:B------:R-:W3:Y:S01]  /*d940*/  LDCU UR70, c[0x0][0x3a8] ;  /* 0x00007500ff4677ac */ /* 0x000ee20008000800 */
[----:B------:R-:W4:Y:S02]  /*d950*/  S2R R14, SR_TID.X ;  /* 0x00000000000e7919 */ /* 0x000f240000002100 */
[----:B----4-:R-:W-:-:S05]  /*d960*/  IMAD.SHL.U32 R0, R14, 0x2, RZ ;  /* 0x000000020e007824 */ /* 0x010fca00078e00ff */
        /* <DEDUP_REMOVED lines=29> */
[----:B0-----:R-:W-:Y:S01]  /*db40*/  IMAD R2, R29, UR76, RZ ;  /* 0x0000004c1d027c24 */ /* 0x001fe2000f8e02ff */
[----:B------:R-:W0:Y:S02]  /*db50*/  LDCU UR76, c[0x0][0x3a8] ;  /* 0x00007500ff4c77ac */ /* 0x000e240008000800 */
[----:B------:R4:W-:Y:S04]  /*db60*/  STL [R1+0xa4], RZ ;  /* 0x0000a4ff01007387 */ /* 0x0009e80000100800 */
[----:B------:R4:W-:Y:S04]  /*db70*/  STL [R1+0xa8], RZ ;  /* 0x0000a8ff01007387 */ /* 0x0009e80000100800 */
[----:B------:R4:W-:Y:S01]  /*db80*/  STL [R1+0xac], RZ ;  /* 0x0000acff01007387 */ /* 0x0009e20000100800 */
[----:B------:R-:W-:Y:S01]  /*db90*/  USHF.R.S32.HI UR74, URZ, 0x1f, UR5 ;  /* 0x0000001fff4a7899 */ /* 0x000fe20008011405 */
[----:B------:R-:W-:-:S02]  /*dba0*/  SHF.R.U32.HI R14, RZ, 0x5, R14 ;  /* 0x00000005ff0e7819 */ /* 0x000fc4000001160e */
[----:B------:R-:W-:Y:S02]  /*dbb0*/  IADD3.X R8, PT, PT, R8, UR11, RZ, P4, !PT ;  /* 0x0000000b08087c10 */ /* 0x000fe4000a7fe4ff */
[----:B------:R-:W-:Y:S01]  /*dbc0*/  IADD3.X R9, PT, PT, R9, UR11, RZ, P3, !PT ;  /* 0x0000000b09097c10 */ /* 0x000fe20009ffe4ff */
[----:B------:R-:W-:Y:S01]  /*dbd0*/  ULEA.HI UR5, UR74, UR5, URZ, 0x7 ;  /* 0x000000054a057291 */ /* 0x000fe2000f8f38ff */
[----:B------:R-:W-:Y:S02]  /*dbe0*/  IADD3.X R3, PT, PT, R3, UR11, RZ, P2, !PT ;  /* 0x0000000b03037c10 */ /* 0x000fe400097fe4ff */
[----:B------:R-:W-:Y:S02]  /*dbf0*/  SGXT.U32 R14, R14, 0x2 ;  /* 0x000000020e0e781a */ /* 0x000fe40000000000 */
[----:B------:R-:W-:Y:S02]  /*dc00*/  R2UR UR59, R26 ;  /* 0x000000001a3b72ca */ /* 0x000fe400000e0000 */
[----:B------:R-:W-:-:S02]  /*dc10*/  R2UR UR58, R25 ;  /* 0x00000000193a72ca */ /* 0x000fc400000e0000 */
[----:B------:R-:W-:Y:S02]  /*dc20*/  R2UR UR11, R24 ;  /* 0x00000000180b72ca */ /* 0x000fe400000e0000 */
[----:B------:R-:W-:Y:S02]  /*dc30*/  R2UR UR74, R21 ;  /* 0x00000000154a72ca */ /* 0x000fe400000e0000 */
[----:B------:R-:W-:Y:S02]  /*dc40*/  R2UR UR75, R22 ;  /* 0x00000000164b72ca */ /* 0x000fe400000e0000 */
[----:B------:R-:W-:Y:S02]  /*dc50*/  R2UR UR22, R23 ;  /* 0x00000000171672ca */ /* 0x000fe400000e0000 */
        /* <DEDUP_REMOVED lines=15> */
[C---:B------:R-:W-:Y:S02]  /*dd50*/  LOP3.LUT R27, R14.reuse, 0x10, RZ, 0xfc, !PT ;  /* 0x000000100e1b7812 */ /* 0x040fe400078efcff */
[C---:B------:R-:W-:Y:S02]  /*dd60*/  LOP3.LUT R28, R14.reuse, 0xc, RZ, 0xfc, !PT ;  /* 0x0000000c0e1c7812 */ /* 0x040fe400078efcff */
[C---:B------:R-:W-:Y:S02]  /*dd70*/  LOP3.LUT R29, R14.reuse, 0x8, RZ, 0xfc, !PT ;  /* 0x000000080e1d7812 */ /* 0x040fe400078efcff */
[----:B------:R-:W-:Y:S01]  /*dd80*/  LOP3.LUT R14, R14, 0x4, RZ, 0xfc, !PT ;  /* 0x000000040e0e7812 */ /* 0x000fe200078efcff */
[----:B-1----:R-:W-:Y:S01]  /*dd90*/  IMAD R0, R27, UR48, RZ ;  /* 0x000000301b007c24 */ /* 0x002fe2000f8e02ff */
[----:B------:R-:W-:Y:S01]  /*dda0*/  R2UR UR73, R3 ;  /* 0x00000000034972ca */ /* 0x000fe200000e0000 */
[----:B--2---:R-:W-:-:S02]  /*ddb0*/  IMAD R3, R28, UR52, RZ ;  /* 0x000000341c037c24 */ /* 0x004fc4000f8e02ff */
[----:B---3--:R-:W-:Y:S02]  /*ddc0*/  IMAD R2, R29, UR70, RZ ;  /* 0x000000461d027c24 */ /* 0x008fe4000f8e02ff */
[----:B0-----:R-:W-:Y:S01]  /*ddd0*/  IMAD R0, R14, UR76, RZ ;  /* 0x0000004c0e007c24 */ /* 0x001fe2000f8e02ff */
[----:B----4-:R-:W-:-:S12]  /*dde0*/  USHF.R.S32.HI UR5, URZ, 0x7, UR5 ;  /* 0x00000007ff057899 */ /* 0x010fd80008011405 */
.L_x_2:
[----:B------:R0:W-:Y:S01]  /*ddf0*/  STL [R1+0xcd0], R21 ;  /* 0x000cd01501007387 */ /* 0x0001e20000100800 */
[----:B------:R-:W1:Y:S03]  /*de00*/  LDCU UR48, c[0x0][0x3a8] ;  /* 0x00007500ff3077ac */ /* 0x000e660008000800 */
[----:B------:R2:W-:Y:S01]  /*de10*/  STL [R1+0xccc], R24 ;  /* 0x000ccc1801007387 */ /* 0x0005e20000100800 */
[----:B------:R-:W3:Y:S01]  /*de20*/  S2R R0, SR_TID.X ;  /* 0x0000000000007919 */ /* 0x000ee20000002100 */
[----:B------:R-:W4:Y:S01]  /*de30*/  S2R R2, SR_TID.X ;  /* 0x0000000000027919 */ /* 0x000f220000002100 */
[----:B------:R-:W-:Y:S01]  /*de40*/  PRMT R10, RZ, 0x7610, R10 ;  /* 0x00007610ff0a7816 */ /* 0x000fe2000000000a */
[----:B------:R-:W5:Y:S01]  /*de50*/  LDCU UR52, c[0x0][0x3a8] ;  /* 0x00007500ff3477ac */ /* 0x000f620008000800 */
[----:B------:R-:W-:Y:S01]  /*de60*/  STL [R1+0xcc8], R22 ;  /* 0x000cc81601007387 */ /* 0x000fe20000100800 */
[----:B------:R-:W0:Y:S01]  /*de70*/  S2R R16, SR_TID.X ;  /* 0x0000000000107919 */ /* 0x000e220000002100 */
[----:B------:R-:W0:Y:S01]  /*de80*/  S2R R6, SR_TID.X ;  /* 0x0000000000067919 */ /* 0x000e220000002100 */
[----:B------:R-:W-:Y:S01]  /*de90*/  PRMT R12, RZ, 0x7610, R12 ;  /* 0x00007610ff0c7816 */ /* 0x000fe2000000000c */
[----:B------:R-:W0:Y:S01]  /*dea0*/  LDCU UR70, c[0x0][0x3a8] ;  /* 0x00007500ff4677ac */ /* 0x000e220008000800 */
[----:B------:R-:W2:Y:S04]  /*deb0*/  LDL R7, [R1+0xb4] ;  /* 0x0000b40001077983 */ /* 0x000ea80000100800 */
[----:B------:R-:W2:Y:S01]  /*dec0*/  LDL R14, [R1+0xb0] ;  /* 0x0000b000010e7983 */ /* 0x000ea20000100800 */
[----:B---3--:R-:W-:-:S02]  /*ded0*/  SHF.R.U32.HI R3, RZ, 0x5, R0 ;  /* 0x00000005ff037819 */ /* 0x008fc40000011600 */
[----:B----4-:R-:W-:Y:S02]  /*dee0*/  SHF.R.U32.HI R2, RZ, 0x5, R2 ;  /* 0x00000005ff027819 */ /* 0x010fe40000011602 */
[----:B------:R-:W-:Y:S02]  /*def0*/  SGXT.U32 R3, R3, 0x2 ;  /* 0x000000020303781a */ /* 0x000fe40000000000 */
[----:B------:R-:W-:Y:S02]  /*df00*/  SHF.R.U32.HI R0, RZ, 0x5, R0 ;  /* 0x00000005ff007819 */ /* 0x000fe40000011600 */
[----:B------:R-:W-:Y:S02]  /*df10*/  SGXT.U32 R2, R2, 0x2 ;  /* 0x000000020202781a */ /* 0x000fe40000000000 */
[----:B0-----:R-:W-:Y:S02]  /*df20*/  LOP3.LUT R21, R3, 0x4, RZ, 0xfc, !PT ;  /* 0x0000000403157812 */ /* 0x001fe400078efcff */
[----:B------:R-:W-:-:S02]  /*df30*/  SGXT.U32 R0, R0, 0x2 ;  /* 0x000000020000781a */ /* 0x000fc40000000000 */
[----:B------:R-:W-:Y:S01]  /*df40*/  LOP3.LUT R2, R2, 0x4, RZ, 0xfc, !PT ;  /* 0x0000000402027812 */ /* 0x000fe200078efcff */
[----:B-1----:R-:W-:Y:S01]  /*df50*/  IMAD R21, R21, UR48, RZ ;  /* 0x0000003015157c24 */ /* 0x002fe2000f8e02ff */
[----:B------:R-:W-:Y:S01]  /*df60*/  LOP3.LUT R4, R0, 0x8, RZ, 0xfc, !PT ;  /* 0x0000000800047812 */ /* 0x000fe200078efcff */
[----:B------:R-:W0:Y:S01]  /*df70*/  LDCU UR48, c[0x0][0x3a8] ;  /* 0x00007500ff3077ac */ /* 0x000e220008000800 */
[----:B------:R-:W-:Y:S02]  /*df80*/  ISETP.GE.AND P5, PT, R2, UR7, PT ;  /* 0x0000000702007c0c */ /* 0x000fe4000bfa6270 */
[----:B------:R-:W-:Y:S02]  /*df90*/  ISETP.GE.AND P2, PT, R4, UR7, PT ;  /* 0x0000000704007c0c */ /* 0x000fe4000bf46270 */
[----:B------:R-:W-:Y:S02]  /*dfa0*/  SHF.R.U32.HI R17, RZ, 0x5, R16 ;  /* 0x00000005ff117819 */ /* 0x000fe40000011610 */
[----:B------:R-:W-:-:S02]  /*dfb0*/  LOP3.LUT R3, R3, 0x8, RZ, 0xfc, !PT ;  /* 0x0000000803037812 */ /* 0x000fc400078efcff */
[----:B------:R-:W-:Y:S02]  /*dfc0*/  SGXT.U32 R17, R17, 0x2 ;  /* 0x000000021111781a */ /* 0x000fe40000000000 */
[----:B------:R-:W-:Y:S01]  /*dfd0*/  SHF.R.U32.HI R6, RZ, 0x5, R6 ;  /* 0x00000005ff067819 */ /* 0x000fe20000011606 */
[----:B-----5:R-:W-:Y:S01]  /*dfe0*/  IMAD R3, R3, UR52, RZ ;  /* 0x0000003403037c24 */ /* 0x020fe2000f8e02ff */
[----:B------:R-:W-:Y:S01]  /*dff0*/  LOP3.LUT R2, R17, 0x6c, RZ, 0xfc, !PT ;  /* 0x0000006c11027812 */ /* 0x000fe200078efcff */
[----:B------:R-:W1:Y:S01]  /*e000*/  LDCU UR52, c[0x0][0x3a8] ;  /* 0x00007500ff3477ac */ /* 0x000e620008000800 */
[----:B------:R-:W-:Y:S02]  /*e010*/  SGXT.U32 R6, R6, 0x2 ;  /* 0x000000020606781a */ /* 0x000fe40000000000 */
[----:B------:R-:W-:Y:S02]  /*e020*/  ISETP.GE.AND P1, PT, R2, UR7, PT ;  /* 0x0000000702007c0c */ /* 0x000fe4000bf26270 */
[----:B--2---:R-:W-:-:S04]  /*e030*/  IADD3 R4, P4, PT, R21, R7, RZ ;  /* 0x0000000715047210 */ /* 0x004fc80007f9e0ff */
[----:B------:R-:W-:-:S05]  /*e040*/  LEA.HI.X.SX32 R5, R21, R14, 0x1, P4 ;  /* 0x0000000e15057211 */ /* 0x000fca00020f0eff */
[----:B------:R2:W3:Y:S01]  /*e050*/  @!P5 LDG.E.U8 R10, desc[UR12][R4.64] ;  /* 0x0000000c040ad981 */ /* 0x0004e2000c1e1100 */
[----:B------:R-:W-:Y:S02]  /*e060*/  IADD3 R2, P3, PT, R3, R7, RZ ;  /* 0x0000000703027210 */ /* 0x000fe40007f7e0ff */
[C---:B------:R-:W-:Y:S02]  /*e070*/  LOP3.LUT R21, R6.reuse, 0xc, RZ, 0xfc, !PT ;  /* 0x0000000c06157812 */ /* 0x040fe400078efcff */
[----:B------:R-:W-:Y:S02]  /*e080*/  LOP3.LUT R3, R6, 0x8, RZ, 0xfc, !PT ;  /* 0x0000000806037812 */ /* 0x000fe400078efcff */
[----:B------:R-:W4:Y:S03]  /*e090*/  S2R R6, SR_TID.X ;  /* 0x0000000000067919 */ /* 0x000f260000002100 */
[----:B0-----:R-:W-:Y:S01]  /*e0a0*/  IMAD R3, R3, UR48, RZ ;  /* 0x0000003003037c24 */ /* 0x001fe2000f8e02ff */
[----:B------:R0:W-:Y:S01]  /*e0b0*/  STL [R1+0xcc4], R23 ;  /* 0x000cc41701007387 */ /* 0x0001e20000100800 */
[----:B------:R-:W-:Y:S01]  /*e0c0*/  ISETP.GE.AND P4, PT, R21, UR7, PT ;  /* 0x0000000715007c0c */ /* 0x000fe2000bf86270 */
[----:B------:R-:W5:Y:S02]  /*e0d0*/  LDCU UR48, c[0x0][0x3a8] ;  /* 0x00007500ff3077ac */ /* 0x000f640008000800 */
[----:B------:R-:W-:Y:S01]  /*e0e0*/  LEA.HI.X.SX32 R3, R3, R14, 0x1, P3 ;  /* 0x0000000e03037211 */ /* 0x000fe200018f0eff */
[----:B------:R-:W5:Y:S01]  /*e0f0*/  LDL.LU R21, [R1+0xcd0] ;  /* 0x000cd00001157983 */ /* 0x000f620000300800 */
[----:B----4-:R-:W-:-:S04]  /*e100*/  SHF.R.U32.HI R6, RZ, 0x5, R6 ;  /* 0x00000005ff067819 */ /* 0x010fc80000011606 */
[----:B------:R-:W-:-:S04]  /*e110*/  SGXT.U32 R6, R6, 0x2 ;  /* 0x000000020606781a */ /* 0x000fc80000000000 */
[----:B--2---:R-:W-:-:S04]  /*e120*/  LOP3.LUT R5, R6, 0x10, RZ, 0xfc, !PT ;  /* 0x0000001006057812 */ /* 0x004fc800078efcff */
[----:B------:R-:W-:Y:S02]  /*e130*/  ISETP.GE.AND P3, PT, R5, UR7, PT ;  /* 0x0000000705007c0c */ /* 0x000fe4000bf66270 */
[----:B------:R-:W2:Y:S01]  /*e140*/  S2R R5, SR_TID.X ;  /* 0x0000000000057919 */ /* 0x000ea20000002100 */
[----:B------:R-:W-:Y:S02]  /*e150*/  PRMT R24, RZ, 0x7610, R24 ;  /* 0x00007610ff187816 */ /* 0x000fe40000000018 */
[----:B0-----:R-:W-:-:S04]  /*e160*/  PRMT R23, RZ, 0x7610, R23 ;  /* 0x00007610ff177816 */ /* 0x001fc80000000017 */
[----:B------:R0:W4:Y:S01]  /*e170*/  @!P2 LDG.E.U8 R24, desc[UR12][R2.64] ;  /* 0x0000000c0218a981 */ /* 0x000122000c1e1100 */
[----:B--2---:R-:W-:-:S04]  /*e180*/  SHF.R.U32.HI R5, RZ, 0x5, R5 ;  /* 0x00000005ff057819 */ /* 0x004fc80000011605 */
[----:B------:R-:W-:-:S04]  /*e190*/  SGXT.U32 R5, R5, 0x2 ;  /* 0x000000020505781a */ /* 0x000fc80000000000 */
[----:B0-----:R-:W-:Y:S01]  /*e1a0*/  LOP3.LUT R3, R5, 0x14, RZ, 0xfc, !PT ;  /* 0x0000001405037812 */ /* 0x001fe200078efcff */
[----:B---3--:R0:W-:Y:S02]  /*e1b0*/  STL [R1+0x20], R10 ;  /* 0x0000200a01007387 */ /* 0x0081e40000100800 */
[----:B0-----:R-:W-:-:S05]  /*e1c0*/  LOP3.LUT R10, R6, 0xc, RZ, 0xfc, !PT ;  /* 0x0000000c060a7812 */ /* 0x001fca00078efcff */
[----:B-1----:R-:W-:Y:S01]  /*e1d0*/  IMAD R10, R10, UR52, RZ ;  /* 0x000000340a0a7c24 */ /* 0x002fe2000f8e02ff */
[----:B------:R-:W-:Y:S01]  /*e1e0*/  LOP3.LUT R6, R6, 0x10, RZ, 0xfc, !PT ;  /* 0x0000001006067812 */ /* 0x000fe200078efcff */
[----:B------:R-:W0:Y:S03]  /*e1f0*/  LDCU UR52, c[0x0][0x3a8] ;  /* 0x00007500ff3477ac */ /* 0x000e260008000800 */
[----:B------:R-:W-:-:S04]  /*e200*/  IADD3 R4, P6, PT, R10, R7, RZ ;  /* 0x000000070a047210 */ /* 0x000fc80007fde0ff */
[----:B------:R-:W-:-:S05]  /*e210*/  LEA.HI.X.SX32 R5, R10, R14, 0x1, P6 ;  /* 0x0000000e0a057211 */ /* 0x000fca00030f0eff */
[----:B------:R-:W2:Y:S01]  /*e220*/  @!P4 LDG.E.U8 R23, desc[UR12][R4.64] ;  /* 0x0000000c0417c981 */ /* 0x000ea2000c1e1100 */
[----:B------:R-:W1:Y:S01]  /*e230*/  S2R R10, SR_TID.X ;  /* 0x00000000000a7919 */ /* 0x000e620000002100 */
[----:B-----5:R-:W-:Y:S01]  /*e240*/  IMAD R6, R6, UR48, RZ ;  /* 0x0000003006067c24 */ /* 0x020fe2000f8e02ff */
[----:B------:R-:W-:Y:S01]  /*e250*/  ISETP.GE.AND P2, PT, R3, UR7, PT ;  /* 0x0000000703007c0c */ /* 0x000fe2000bf46270 */
[----:B------:R-:W3:Y:S03]  /*e260*/  LDCU UR48, c[0x0][0x3a8] ;  /* 0x00007500ff3077ac */ /* 0x000ee60008000800 */
[----:B------:R-:W-:-:S04]  /*e270*/  IADD3 R2, P5, PT, R6, R7, RZ ;  /* 0x0000000706027210 */ /* 0x000fc80007fbe0ff */
[----:B------:R-:W-:-:S05]  /*e280*/  LEA.HI.X.SX32 R3, R6, R14, 0x1, P5 ;  /* 0x0000000e06037211 */ /* 0x000fca00028f0eff */
[----:B------:R-:W5:Y:S04]  /*e290*/  @!P3 LDG.E.U8 R12, desc[UR12][R2.64] ;  /* 0x0000000c020cb981 */ /* 0x000f68000c1e1100 */
[----:B----4-:R4:W-:Y:S01]  /*e2a0*/  STL [R1+0x1c], R24 ;  /* 0x00001c1801007387 */ /* 0x0109e20000100800 */
[----:B-1----:R-:W-:-:S04]  /*e2b0*/  SHF.R.U32.HI R6, RZ, 0x5, R10 ;  /* 0x00000005ff067819 */ /* 0x002fc8000001160a */
[----:B------:R-:W-:Y:S01]  /*e2c0*/  SGXT.U32 R6, R6, 0x2 ;  /* 0x000000020606781a */ /* 0x000fe20000000000 */
[----:B----4-:R-:W4:Y:S01]  /*e2d0*/  LDL.LU R24, [R1+0xccc] ;  /* 0x000ccc0001187983 */ /* 0x010f220000300800 */
[----:B------:R-:W-:-:S03]  /*e2e0*/  PRMT R13, RZ, 0x7610, R13 ;  /* 0x00007610ff0d7816 */ /* 0x000fc6000000000d */
[----:B--2---:R1:W-:Y:S02]  /*e2f0*/  STL [R1+0x18], R23 ;  /* 0x0000181701007387 */ /* 0x0043e40000100800 */
[----:B-1----:R-:W-:Y:S02]  /*e300*/  SHF.R.U32.HI R23, RZ, 0x5, R10 ;  /* 0x00000005ff177819 */ /* 0x002fe4000001160a */
[----:B------:R-:W-:Y:S02]  /*e310*/  LOP3.LUT R10, R6, 0x14, RZ, 0xfc, !PT ;  /* 0x00000014060a7812 */ /* 0x000fe400078efcff */
[----:B------:R-:W-:-:S03]  /*e320*/  SGXT.U32 R23, R23, 0x2 ;  /* 0x000000021717781a */ /* 0x000fc60000000000 */
[----:B0-----:R-:W-:Y:S01]  /*e330*/  IMAD R10, R10, UR52, RZ ;  /* 0x000000340a0a7c24 */ /* 0x001fe2000f8e02ff */
[----:B------:R-:W-:Y:S01]  /*e340*/  LOP3.LUT R5, R23, 0x18, RZ, 0xfc, !PT ;  /* 0x0000001817057812 */ /* 0x000fe200078efcff */
[----:B-----5:R0:W-:Y:S01]  /*e350*/  STL [R1+0x14], R12 ;  /* 0x0000140c01007387 */ /* 0x0201e20000100800 */
[----:B------:R-:W-:Y:S01]  /*e360*/  PRMT R22, RZ, 0x7610, R22 ;  /* 0x00007610ff167816 */ /* 0x000fe20000000016 */
[----:B------:R-:W1:Y:S01]  /*e370*/  LDCU UR52, c[0x0][0x3a8] ;  /* 0x00007500ff3477ac */ /* 0x000e620008000800 */
[C---:B------:R-:W-:Y:S02]  /*e380*/  IADD3 R4, P6, PT, R10.reuse, R7, RZ ;  /* 0x000000070a047210 */ /* 0x040fe40007fde0ff */
[----:B------:R-:W-:Y:S02]  /*e390*/  ISETP.GE.AND P4, PT, R5, UR7, PT ;  /* 0x0000000705007c0c */ /* 0x000fe4000bf86270 */
[----:B------:R-:W-:-:S05]  /*e3a0*/  LEA.HI.X.SX32 R5, R10, R14, 0x1, P6 ;  /* 0x0000000e0a057211 */ /* 0x000fca00030f0eff */
[----:B------:R2:W5:Y:S01]  /*e3b0*/  @!P2 LDG.E.U8 R13, desc[UR12][R4.64] ;  /* 0x0000000c040da981 */ /* 0x000562000c1e1100 */
[----:B------:R-:W1:Y:S01]  /*e3c0*/  S2R R10, SR_TID.X ;  /* 0x00000000000a7919 */ /* 0x000e620000002100 */
[----:B0-----:R-:W0:Y:S01]  /*e3d0*/  S2R R12, SR_TID.X ;  /* 0x00000000000c7919 */ /* 0x001e220000002100 */
[C---:B------:R-:W-:Y:S02]  /*e3e0*/  LOP3.LUT R23, R6.reuse, 0x18, RZ, 0xfc, !PT ;  /* 0x0000001806177812 */ /* 0x040fe400078efcff */
[----:B------:R-:W-:-:S03]  /*e3f0*/  LOP3.LUT R6, R6, 0x1c, RZ, 0xfc, !PT ;  /* 0x0000001c06067812 */ /* 0x000fc600078efcff */
[----:B---3--:R-:W-:Y:S01]  /*e400*/  IMAD R23, R23, UR48, RZ ;  /* 0x0000003017177c24 */ /* 0x008fe2000f8e02ff */
[----:B------:R-:W3:Y:S01]  /*e410*/  LDCU UR48, c[0x0][0x3a8] ;  /* 0x00007500ff3077ac */ /* 0x000ee20008000800 */
[----:B------:R-:W-:-:S03]  /*e420*/  ISETP.GE.AND P3, PT, R6, UR7, PT ;  /* 0x0000000706007c0c */ /* 0x000fc6000bf66270 */
[----:B------:R-:W-:-:S04]  /*e430*/  IADD3 R2, P5, PT, R23, R7, RZ ;  /* 0x0000000717027210 */ /* 0x000fc80007fbe0ff */
[----:B------:R-:W-:-:S05]  /*e440*/  LEA.HI.X.SX32 R3, R23, R14, 0x1, P5 ;  /* 0x0000000e17037211 */ /* 0x000fca00028f0eff */
[----:B------:R0:W4:Y:S01]  /*e450*/  @!P4 LDG.E.U8 R22, desc[UR12][R2.64] ;  /* 0x0000000c0216c981 */ /* 0x000122000c1e1100 */
[----:B-1----:R-:W-:Y:S02]  /*e460*/  SHF.R.U32.HI R6, RZ, 0x5, R10 ;  /* 0x00000005ff067819 */ /* 0x002fe4000001160a */
[----:B0-----:R-:W-:Y:S02]  /*e470*/  SHF.R.U32.HI R12, RZ, 0x5, R12 ;  /* 0x00000005ff0c7819 */ /* 0x001fe4000001160c */
[----:B------:R-:W-:Y:S02]  /*e480*/  SGXT.U32 R6, R6, 0x2 ;  /* 0x000000020606781a */ /* 0x000fe40000000000 */
[----:B------:R-:W-:-:S04]  /*e490*/  SGXT.U32 R12, R12, 0x2 ;  /* 0x000000020c0c781a */ /* 0x000fc80000000000 */
[----:B--2---:R-:W-:-:S04]  /*e4a0*/  LOP3.LUT R5, R12, 0x20, RZ, 0xfc, !PT ;  /* 0x000000200c057812 */ /* 0x004fc800078efcff */
[----:B------:R-:W-:Y:S02]  /*e4b0*/  ISETP.GE.AND P2, PT, R5, UR7, PT ;  /* 0x0000000705007c0c */ /* 0x000fe4000bf46270 */
[----:B------:R-:W-:Y:S01]  /*e4c0*/  PRMT R29, RZ, 0x7610, R29 ;  /* 0x00007610ff1d7816 */ /* 0x000fe2000000001d */
[----:B-----5:R0:W-:Y:S02]  /*e4d0*/  STL [R1+0xc], R13 ;  /* 0x00000c0d01007387 */ /* 0x0201e40000100800 */
[----:B0-----:R-:W-:-:S05]  /*e4e0*/  LOP3.LUT R13, R6, 0x20, RZ, 0xfc, !PT ;  /* 0x00000020060d7812 */ /* 0x001fca00078efcff */
[----:B---3--:R-:W-:Y:S01]  /*e4f0*/  IMAD R13, R13, UR48, RZ ;  /* 0x000000300d0d7c24 */ /* 0x008fe2000f8e02ff */
[----:B------:R-:W-:Y:S01]  /*e500*/  LOP3.LUT R23, R12, 0x1c, RZ, 0xfc, !PT ;  /* 0x0000001c0c177812 */ /* 0x000fe200078efcff */
[----:B------:R-:W0:Y:S03]  /*e510*/  LDCU UR48, c[0x0][0x3a8] ;  /* 0x00007500ff3077ac */ /* 0x000e260008000800 */
[----:B------:R-:W-:-:S04]  /*e520*/  IADD3 R2, P5, PT, R13, R7, RZ ;  /* 0x000000070d027210 */ /* 0x000fc80007fbe0ff */
[----:B------:R-:W-:-:S05]  /*e530*/  LEA.HI.X.SX32 R3, R13, R14, 0x1, P5 ;  /* 0x0000000e0d037211 */ /* 0x000fca00028f0eff */
[----:B------:R-:W2:Y:S04]  /*e540*/  @!P2 LDG.E.U8 R29, desc[UR12][R2.64] ;  /* 0x0000000c021da981 */ /* 0x000ea8000c1e1100 */
[----:B----4-:R1:W-:Y:S04]  /*e550*/  STL [R1+0x8], R22 ;  /* 0x0000081601007387 */ /* 0x0103e80000100800 */
[----:B-1----:R-:W3:Y:S01]  /*e560*/  LDL.LU R22, [R1+0xcc8] ;  /* 0x000cc80001167983 */ /* 0x002ee20000300800 */
[----:B------:R-:W1:Y:S01]  /*e570*/  S2R R12, SR_TID.X ;  /* 0x00000000000c7919 */ /* 0x000e620000002100 */
[----:B------:R-:W-:Y:S01]  /*e580*/  IMAD R23, R23, UR52, RZ ;  /* 0x0000003417177c24 */ /* 0x000fe2000f8e02ff */
[----:B------:R-:W4:Y:S01]  /*e590*/  LDCU UR52, c[0x0][0x3a8] ;  /* 0x00007500ff3477ac */ /* 0x000f220008000800 */
[----:B------:R-:W-:Y:S01]  /*e5a0*/  SHF.R.U32.HI R10, RZ, 0x5, R10 ;  /* 0x00000005ff0a7819 */ /* 0x000fe2000001160a */
[----:B--2---:R2:W-:Y:S04]  /*e5b0*/  STL [R1+0xcbc], R29 ;  /* 0x000cbc1d01007387 */ /* 0x0045e80000100800 */
[----:B--2---:R-:W2:Y:S01]  /*e5c0*/  LDL R29, [R1+0xb0] ;  /* 0x0000b000011d7983 */ /* 0x004ea20000100800 */
[----:B-1----:R-:W-:-:S02]  /*e5d0*/  SHF.R.U32.HI R12, RZ, 0x5, R12 ;  /* 0x00000005ff0c7819 */ /* 0x002fc4000001160c */
[C---:B------:R-:W-:Y:S02]  /*e5e0*/  IADD3 R4, P6, PT, R23.reuse, R7, RZ ;  /* 0x0000000717047210 */ /* 0x040fe40007fde0ff */
[----:B------:R-:W-:Y:S02]  /*e5f0*/  SGXT.U32 R12, R12, 0x2 ;  /* 0x000000020c0c781a */ /* 0x000fe40000000000 */
[----:B------:R-:W-:Y:S02]  /*e600*/  PRMT R11, RZ, 0x7610, R11 ;  /* 0x00007610ff0b7816 */ /* 0x000fe4000000000b */
[----:B------:R-:W-:Y:S02]  /*e610*/  LEA.HI.X.SX32 R5, R23, R14, 0x1, P6 ;  /* 0x0000000e17057211 */ /* 0x000fe400030f0eff */
[----:B------:R-:W-:Y:S02]  /*e620*/  LOP3.LUT R12, R12, 0x24, RZ, 0xfc, !PT ;  /* 0x000000240c0c7812 */ /* 0x000fe400078efcff */
[----:B------:R-:W-:Y:S01]  /*e630*/  SGXT.U32 R10, R10, 0x2 ;  /* 0x000000020a0a781a */ /* 0x000fe20000000000 */
[----:B------:R1:W5:Y:S01]  /*e640*/  @!P3 LDG.E.U8 R11, desc[UR12][R4.64] ;  /* 0x0000000c040bb981 */ /* 0x000362000c1e1100 */
[----:B------:R-:W-:-:S02]  /*e650*/  LOP3.LUT R6, R6, 0x28, RZ, 0xfc, !PT ;  /* 0x0000002806067812 */ /* 0x000fc400078efcff */
[----:B------:R-:W-:Y:S02]  /*e660*/  ISETP.GE.AND P4, PT, R12, UR7, PT ;  /* 0x000000070c007c0c */ /* 0x000fe4000bf86270 */
[----:B------:R-:W-:Y:S02]  /*e670*/  LOP3.LUT R12, R10, 0x24, RZ, 0xfc, !PT ;  /* 0x000000240a0c7812 */ /* 0x000fe400078efcff */
[----:B------:R-:W-:Y:S02]  /*e680*/  ISETP.GE.AND P3, PT, R6, UR7, PT ;  /* 0x0000000706007c0c */ /* 0x000fe4000bf66270 */
[----:B------:R-:W-:Y:S01]  /*e690*/  LOP3.LUT R6, R10, 0x28, RZ, 0xfc, !PT ;  /* 0x000000280a067812 */ /* 0x000fe200078efcff */
[----:B----4-:R-:W-:Y:S01]  /*e6a0*/  IMAD R12, R12, UR52, RZ ;  /* 0x000000340c0c7c24 */ /* 0x010fe2000f8e02ff */
[----:B------:R-:W-:Y:S01]  /*e6b0*/  PRMT R28, RZ, 0x7610, R28 ;  /* 0x00007610ff1c7816 */ /* 0x000fe2000000001c */
[----:B------:R-:W4:Y:S02]  /*e6c0*/  LDCU UR52, c[0x0][0x3a8] ;  /* 0x00007500ff3477ac */ /* 0x000f240008000800 */
[----:B0-----:R-:W-:Y:S01]  /*e6d0*/  IMAD R6, R6, UR48, RZ ;  /* 0x0000003006067c24 */ /* 0x001fe2000f8e02ff */
[-C--:B-1----:R-:W-:Y:S01]  /*e6e0*/  IADD3 R4, P6, PT, R12, R7.reuse, RZ ;  /* 0x000000070c047210 */ /* 0x082fe20007fde0ff */
[----:B------:R-:W0:Y:S03]  /*e6f0*/  LDCU UR48, c[0x0][0x3a8] ;  /* 0x00007500ff3077ac */ /* 0x000e260008000800 */
[----:B------:R-:W-:-:S02]  /*e700*/  IADD3 R2, P5, PT, R6, R7, RZ ;  /* 0x0000000706027210 */ /* 0x000fc40007fbe0ff */
[----:B------:R-:W-:Y:S02]  /*e710*/  PRMT R27, RZ, 0x7610, R27 ;  /* 0x00007610ff1b7816 */ /* 0x000fe4000000001b */
[-C--:B--2---:R-:W-:Y:S02]  /*e720*/  LEA.HI.X.SX32 R5, R12, R29.reuse, 0x1, P6 ;  /* 0x0000001d0c057211 */ /* 0x084fe400030f0eff */
[----:B------:R-:W-:-:S03]  /*e730*/  LEA.HI.X.SX32 R3, R6, R29, 0x1, P5 ;  /* 0x0000001d06037211 */ /* 0x000fc600028f0eff */
[----:B------:R-:W2:Y:S04]  /*e740*/  @!P4 LDG.E.U8 R28, desc[UR12][R4.64] ;  /* 0x0000000c041cc981 */ /* 0x000ea8000c1e1100 */
[----:B------:R-:W3:Y:S04]  /*e750*/  @!P3 LDG.E.U8 R27, desc[UR12][R2.64] ;  /* 0x0000000c021bb981 */ /* 0x000ee8000c1e1100 */
[----:B-----5:R1:W-:Y:S02]  /*e760*/  STL [R1], R11 ;  /* 0x0000000b01007387 */ /* 0x0203e40000100800 */
[----:B-1----:R-:W1:Y:S01]  /*e770*/  S2R R11, SR_TID.X ;  /* 0x00000000000b7919 */ /* 0x002e620000002100 */
[----:B------:R-:W-:-:S04]  /*e780*/  LOP3.LUT R10, R10, 0x2c, RZ, 0xfc, !PT ;  /* 0x0000002c0a0a7812 */ /* 0x000fc800078efcff */
[----:B------:R-:W-:Y:S02]  /*e790*/  ISETP.GE.AND P2, PT, R10, UR7, PT ;  /* 0x000000070a007c0c */ /* 0x000fe4000bf46270 */
[----:B-1----:R-:W-:-:S04]  /*e7a0*/  SHF.R.U32.HI R10, RZ, 0x5, R11 ;  /* 0x00000005ff0a7819 */ /* 0x002fc8000001160b */
[----:B------:R-:W-:-:S04]  /*e7b0*/  SGXT.U32 R10, R10, 0x2 ;  /* 0x000000020a0a781a */ /* 0x000fc80000000000 */
[----:B------:R-:W-:Y:S01]  /*e7c0*/  LOP3.LUT R6, R10, 0x2c, RZ, 0xfc, !PT ;  /* 0x0000002c0a067812 */ /* 0x000fe200078efcff */
[----:B--2---:R-:W-:Y:S04]  /*e7d0*/  STL [R1+0xcb8], R28 ;  /* 0x000cb81c01007387 */ /* 0x004fe80000100800 */
[----:B---3--:R1:W-:Y:S04]  /*e7e0*/  STL [R1+0xcc0], R27 ;  /* 0x000cc01b01007387 */ /* 0x0083e80000100800 */
[----:B-1----:R-:W2:Y:S01]  /*e7f0*/  LDL R27, [R1+0xb4] ;  /* 0x0000b400011b7983 */ /* 0x002ea20000100800 */
[----:B----4-:R-:W-:Y:S01]  /*e800*/  IMAD R6, R6, UR52, RZ ;  /* 0x0000003406067c24 */ /* 0x010fe2000f8e02ff */
[----:B------:R-:W1:Y:S04]  /*e810*/  LDCU UR52, c[0x0][0x3a8] ;  /* 0x00007500ff3477ac */ /* 0x000e680008000800 */
[----:B------:R-:W-:-:S04]  /*e820*/  IADD3 R4, P6, PT, R6, R7, RZ ;  /* 0x0000000706047210 */ /* 0x000fc80007fde0ff */
[----:B------:R-:W-:Y:S02]  /*e830*/  LEA.HI.X.SX32 R5, R6, R29, 0x1, P6 ;  /* 0x0000001d06057211 */ /* 0x000fe400030f0eff */
[----:B------:R-:W3:Y:S01]  /*e840*/  S2R R6, SR_TID.X ;  /* 0x0000000000067919 */ /* 0x000ee20000002100 */
[C---:B------:R-:W-:Y:S02]  /*e850*/  LOP3.LUT R7, R10.reuse, 0x30, RZ, 0xfc, !PT ;  /* 0x000000300a077812 */ /* 0x040fe400078efcff */
[----:B------:R-:W-:-:S04]  /*e860*/  LOP3.LUT R10, R10, 0x34, RZ, 0xfc, !PT ;  /* 0x000000340a0a7812 */ /* 0x000fc800078efcff */
[----:B------:R-:W-:Y:S02]  /*e870*/  ISETP.GE.AND P3, PT, R10, UR7, PT ;  /* 0x000000070a007c0c */ /* 0x000fe4000bf66270 */
[----:B------:R-:W-:Y:S01]  /*e880*/  PRMT R26, RZ, 0x7610, R26 ;  /* 0x00007610ff1a7816 */ /* 0x000fe2000000001a */
[----:B0-----:R-:W-:Y:S01]  /*e890*/  IMAD R7, R7, UR48, RZ ;  /* 0x0000003007077c24 */ /* 0x001fe2000f8e02ff */
[----:B------:R-:W-:Y:S01]  /*e8a0*/  SHF.R.U32.HI R11, RZ, 0x5, R11 ;  /* 0x00000005ff0b7819 */ /* 0x000fe2000001160b */
[----:B------:R-:W0:Y:S03]  /*e8b0*/  LDCU UR48, c[0x0][0x3a8] ;  /* 0x00007500ff3077ac */ /* 0x000e260008000800 */
[----:B------:R-:W4:Y:S01]  /*e8c0*/  @!P2 LDG.E.U8 R26, desc[UR12][R4.64] ;  /* 0x0000000c041aa981 */ /* 0x000f22000c1e1100 */
[--C-:B---3--:R-:W-:Y:S02]  /*e8d0*/  SHF.R.U32.HI R12, RZ, 0x5, R6.reuse ;  /* 0x00000005ff0c7819 */ /* 0x108fe40000011606 */
[----:B------:R-:W-:-:S04]  /*e8e0*/  SHF.R.U32.HI R6, RZ, 0x5, R6 ;  /* 0x00000005ff067819 */ /* 0x000fc80000011606 */
[----:B------:R-:W-:-:S04]  /*e8f0*/  SGXT.U32 R6, R6, 0x2 ;  /* 0x000000020606781a */ /* 0x000fc80000000000 */
[C---:B------:R-:W-:Y:S02]  /*e900*/  LOP3.LUT R10, R6.reuse, 0x34, RZ, 0xfc, !PT ;  /* 0x00000034060a7812 */ /* 0x040fe400078efcff */
[----:B------:R-:W-:-:S03]  /*e910*/  LOP3.LUT R6, R6, 0x38, RZ, 0xfc, !PT ;  /* 0x0000003806067812 */ /* 0x000fc600078efcff */
[----:B-1----:R-:W-:Y:S01]  /*e920*/  IMAD R10, R10, UR52, RZ ;  /* 0x000000340a0a7c24 */ /* 0x002fe2000f8e02ff */
[----:B------:R-:W-:Y:S01]  /*e930*/  ISETP.GE.AND P2, PT, R6, UR7, PT ;  /* 0x0000000706007c0c */ /* 0x000fe2000bf46270 */
[----:B------:R-:W1:Y:S01]  /*e940*/  LDCU UR52, c[0x0][0x3a8] ;  /* 0x00007500ff3477ac */ /* 0x000e620008000800 */
[----:B------:R-:W-:Y:S02]  /*e950*/  SGXT.U32 R11, R11, 0x2 ;  /* 0x000000020b0b781a */ /* 0x000fe40000000000 */
[----:B------:R-:W-:Y:S02]  /*e960*/  SGXT.U32 R12, R12, 0x2 ;  /* 0x000000020c0c781a */ /* 0x000fe40000000000 */
[----:B------:R-:W-:Y:S02]  /*e970*/  LOP3.LUT R11, R11, 0x30, RZ, 0xfc, !PT ;  /* 0x000000300b0b7812 */ /* 0x000fe400078efcff */
[----:B------:R-:W-:Y:S02]  /*e980*/  LOP3.LUT R13, R12, 0x3c, RZ, 0xfc, !PT ;  /* 0x0000003c0c0d7812 */ /* 0x000fe400078efcff */
[----:B------:R-:W-:-:S02]  /*e990*/  ISETP.GE.AND P4, PT, R11, UR7, PT ;  /* 0x000000070b007c0c */ /* 0x000fc4000bf86270 */
[----:B------:R-:W-:Y:S02]  /*e9a0*/  LOP3.LUT R11, R12, 0x38, RZ, 0xfc, !PT ;  /* 0x000000380c0b7812 */ /* 0x000fe400078efcff */
[----:B------:R-:W3:Y:S01]  /*e9b0*/  S2R R12, SR_TID.X ;  /* 0x00000000000c7919 */ /* 0x000ee20000002100 */
[----:B------:R-:W-:Y:S02]  /*e9c0*/  PRMT R25, RZ, 0x7610, R25 ;  /* 0x00007610ff197816 */ /* 0x000fe40000000019 */
[----:B0-----:R-:W-:Y:S01]  /*e9d0*/  IMAD R11, R11, UR48, RZ ;  /* 0x000000300b0b7c24 */ /* 0x001fe2000f8e02ff */
[----:B------:R-:W-:Y:S01]  /*e9e0*/  PRMT R9, RZ, 0x7610, R9 ;  /* 0x00007610ff097816 */ /* 0x000fe20000000009 */
[----:B------:R-:W0:Y:S01]  /*e9f0*/  LDCU UR48, c[0x0][0x3a8] ;  /* 0x00007500ff3077ac */ /* 0x000e220008000800 */
[----:B------:R-:W-:Y:S02]  /*ea00*/  PRMT R15, RZ, 0x7610, R15 ;  /* 0x00007610ff0f7816 */ /* 0x000fe4000000000f */
[----:B--2---:R-:W-:-:S02]  /*ea10*/  IADD3 R2, P5, PT, R7, R27, RZ ;  /* 0x0000001b07027210 */ /* 0x004fc40007fbe0ff */
[C---:B------:R-:W-:Y:S02]  /*ea20*/  IADD3 R6, P6, PT, R10.reuse, R27, RZ ;  /* 0x0000001b0a067210 */ /* 0x040fe40007fde0ff */
[-C--:B------:R-:W-:Y:S02]  /*ea30*/  LEA.HI.X.SX32 R3, R7, R29.reuse, 0x1, P5 ;  /* 0x0000001d07037211 */ /* 0x080fe400028f0eff */
[----:B------:R-:W-:Y:S02]  /*ea40*/  LEA.HI.X.SX32 R7, R10, R29, 0x1, P6 ;  /* 0x0000001d0a077211 */ /* 0x000fe400030f0eff */
[----:B------:R-:W2:Y:S01]  /*ea50*/  S2R R10, SR_TID.X ;  /* 0x00000000000a7919 */ /* 0x000ea20000002100 */
[----:B------:R5:W4:Y:S04]  /*ea60*/  @!P4 LDG.E.U8 R25, desc[UR12][R2.64] ;  /* 0x0000000c0219c981 */ /* 0x000b28000c1e1100 */
[----:B------:R-:W4:Y:S01]  /*ea70*/  @!P3 LDG.E.U8 R9, desc[UR12][R6.64] ;  /* 0x0000000c0609b981 */ /* 0x000f22000c1e1100 */
[----:B-----5:R-:W-:-:S04]  /*ea80*/  IADD3 R2, P5, PT, R11, R27, RZ ;  /* 0x0000001b0b027210 */ /* 0x020fc80007fbe0ff */
[----:B------:R-:W-:Y:S02]  /*ea90*/  LEA.HI.X.SX32 R3, R11, R29, 0x1, P5 ;  /* 0x0000001d0b037211 */ /* 0x000fe400028f0eff */
[----:B---3--:R-:W-:Y:S02]  /*eaa0*/  SHF.R.U32.HI R11, RZ, 0x5, R12 ;  /* 0x00000005ff0b7819 */ /* 0x008fe4000001160c */
[----:B--2---:R-:W-:-:S04]  /*eab0*/  SHF.R.U32.HI R10, RZ, 0x5, R10 ;  /* 0x00000005ff0a7819 */ /* 0x004fc8000001160a */
[----:B------:R-:W-:Y:S02]  /*eac0*/  SGXT.U32 R10, R10, 0x2 ;  /* 0x000000020a0a781a */ /* 0x000fe40000000000 */
[----:B------:R-:W-:Y:S02]  /*ead0*/  SGXT.U32 R11, R11, 0x2 ;  /* 0x000000020b0b781a */ /* 0x000fe40000000000 */
[----:B------:R-:W-:Y:S02]  /*eae0*/  LOP3.LUT R10, R10, 0x40, RZ, 0xfc, !PT ;  /* 0x000000400a0a7812 */ /* 0x000fe400078efcff */
[----:B------:R-:W-:Y:S02]  /*eaf0*/  SHF.R.U32.HI R12, RZ, 0x5, R12 ;  /* 0x00000005ff0c7819 */ /* 0x000fe4000001160c */
[----:B------:R-:W-:Y:S02]  /*eb00*/  ISETP.GE.AND P3, PT, R10, UR7, PT ;  /* 0x000000070a007c0c */ /* 0x000fe4000bf66270 */
[----:B------:R-:W-:-:S02]  /*eb10*/  LOP3.LUT R10, R11, 0x3c, RZ, 0xfc, !PT ;  /* 0x0000003c0b0a7812 */ /* 0x000fc400078efcff */
[----:B------:R-:W-:Y:S02]  /*eb20*/  SGXT.U32 R12, R12, 0x2 ;  /* 0x000000020c0c781a */ /* 0x000fe40000000000 */
[----:B------:R-:W-:Y:S01]  /*eb30*/  ISETP.GE.AND P4, PT, R13, UR7, PT ;  /* 0x000000070d007c0c */ /* 0x000fe2000bf86270 */
[----:B------:R-:W-:Y:S01]  /*eb40*/  IMAD R10, R10, UR70, RZ ;  /* 0x000000460a0a7c24 */ /* 0x000fe2000f8e02ff */
[----:B------:R-:W-:Y:S01]  /*eb50*/  LOP3.LUT R14, R12, 0x44, RZ, 0xfc, !PT ;  /* 0x000000440c0e7812 */ /* 0x000fe200078efcff */
[----:B------:R-:W2:Y:S03]  /*eb60*/  LDCU UR70, c[0x0][0x3a8] ;  /* 0x00007500ff4677ac */ /* 0x000ea60008000800 */
[----:B------:R-:W-:-:S04]  /*eb70*/  IADD3 R12, P5, PT, R10, R27, RZ ;  /* 0x0000001b0a0c7210 */ /* 0x000fc80007fbe0ff */
[----:B------:R-:W-:-:S05]  /*eb80*/  LEA.HI.X.SX32 R13, R10, R29, 0x1, P5 ;  /* 0x0000001d0a0d7211 */ /* 0x000fca00028f0eff */
[----:B------:R3:W5:Y:S02]  /*eb90*/  @!P4 LDG.E.U8 R15, desc[UR12][R12.64] ;  /* 0x0000000c0c0fc981 */ /* 0x000764000c1e1100 */
[----:B---3--:R-:W3:Y:S01]  /*eba0*/  S2R R12, SR_TID.X ;  /* 0x00000000000c7919 */ /* 0x008ee20000002100 */
[----:B------:R-:W2:Y:S01]  /*ebb0*/  S2R R13, SR_TID.X ;  /* 0x00000000000d7919 */ /* 0x000ea20000002100 */
[----:B------:R-:W-:Y:S02]  /*ebc0*/  LOP3.LUT R23, R11, 0x40, RZ, 0xfc, !PT ;  /* 0x000000400b177812 */ /* 0x000fe400078efcff */
[----:B------:R-:W-:-:S03]  /*ebd0*/  PRMT R5, RZ, 0x7610, R5 ;  /* 0x00007610ff057816 */ /* 0x000fc60000000005 */
[----:B-1----:R-:W-:Y:S01]  /*ebe0*/  IMAD R23, R23, UR52, RZ ;  /* 0x0000003417177c24 */ /* 0x002fe2000f8e02ff */
[----:B------:R-:W-:Y:S01]  /*ebf0*/  PRMT R6, RZ, 0x7610, R6 ;  /* 0x00007610ff067816 */ /* 0x000fe20000000006 */
[----:B------:R-:W1:Y:S01]  /*ec00*/  LDCU UR52, c[0x0][0x3a8] ;  /* 0x00007500ff3477ac */ /* 0x000e620008000800 */
[----:B------:R0:W4:Y:S01]  /*ec10*/  @!P2 LDG.E.U8 R5, desc[UR12][R2.64] ;  /* 0x0000000c0205a981 */ /* 0x000122000c1e1100 */
[----:B------:R-:W-:Y:S02]  /*ec20*/  ISETP.GE.AND P2, PT, R14, UR7, PT ;  /* 0x000000070e007c0c */ /* 0x000fe4000bf46270 */
[----:B------:R-:W-:Y:S02]  /*ec30*/  LOP3.LUT R14, R11, 0x44, RZ, 0xfc, !PT ;  /* 0x000000440b0e7812 */ /* 0x000fe400078efcff */
[----:B0-----:R-:W-:-:S04]  /*ec40*/  IADD3 R2, P6, PT, R23, R27, RZ ;  /* 0x0000001b17027210 */ /* 0x001fc80007fde0ff */
[----:B------:R-:W-:Y:S01]  /*ec50*/  LEA.HI.X.SX32 R3, R23, R29, 0x1, P6 ;  /* 0x0000001d17037211 */ /* 0x000fe200030f0eff */
[----:B------:R-:W-:Y:S01]  /*ec60*/  IMAD R14, R14, UR48, RZ ;  /* 0x000000300e0e7c24 */ /* 0x000fe2000f8e02ff */
[----:B------:R-:W-:Y:S01]  /*ec70*/  LOP3.LUT R0, R17, 0x68, RZ, 0xfc, !PT ;  /* 0x0000006811007812 */ /* 0x000fe200078efcff */
[----:B------:R-:W0:Y:S02]  /*ec80*/  LDCU UR48, c[0x0][0x3a8] ;  /* 0x00007500ff3077ac */ /* 0x000e240008000800 */
[----:B------:R3:W4:Y:S01]  /*ec90*/  @!P3 LDG.E.U8 R6, desc[UR12][R2.64] ;  /* 0x0000000c0206b981 */ /* 0x000722000c1e1100 */
[----:B------:R-:W-:Y:S02]  /*eca0*/  IADD3 R10, P5, PT, R14, R27, RZ ;  /* 0x0000001b0e0a7210 */ /* 0x000fe40007fbe0ff */
[----:B------:R-:W-:Y:S02]  /*ecb0*/  ISETP.GE.AND P0, PT, R0, UR7, PT ;  /* 0x0000000700007c0c */ /* 0x000fe4000bf06270 */
[----:B---3--:R-:W-:-:S02]  /*ecc0*/  SHF.R.U32.HI R3, RZ, 0x5, R12 ;  /* 0x00000005ff037819 */ /* 0x008fc4000001160c */
[----:B------:R-:W-:Y:S02]  /*ecd0*/  PRMT R0, RZ, 0x7610, R0 ;  /* 0x00007610ff007816 */ /* 0x000fe40000000000 */
[----:B------:R-:W-:Y:S02]  /*ece0*/  SGXT.U32 R3, R3, 0x2 ;  /* 0x000000020303781a */ /* 0x000fe40000000000 */
[----:B------:R-:W-:Y:S02]  /*ecf0*/  LEA.HI.X.SX32 R11, R14, R29, 0x1, P5 ;  /* 0x0000001d0e0b7211 */ /* 0x000fe400028f0eff */
[C---:B------:R-:W-:Y:S02]  /*ed00*/  LOP3.LUT R23, R3.reuse, 0x48, RZ, 0xfc, !PT ;  /* 0x0000004803177812 */ /* 0x040fe400078efcff */
[----:B------:R-:W-:Y:S01]  /*ed10*/  LOP3.LUT R3, R3, 0x4c, RZ, 0xfc, !PT ;  /* 0x0000004c03037812 */ /* 0x000fe200078efcff */
[----:B------:R3:W4:Y:S03]  /*ed20*/  @!P2 LDG.E.U8 R0, desc[UR12][R10.64] ;  /* 0x0000000c0a00a981 */ /* 0x000726000c1e1100 */
[----:B------:R-:W-:-:S02]  /*ed30*/  ISETP.GE.AND P2, PT, R3, UR7, PT ;  /* 0x0000000703007c0c */ /* 0x000fc4000bf46270 */
[----:B------:R-:W-:-:S04]  /*ed40*/  SHF.R.U32.HI R12, RZ, 0x5, R12 ;  /* 0x00000005ff0c7819 */ /* 0x000fc8000001160c */
[----:B------:R-:W-:-:S04]  /*ed50*/  SGXT.U32 R12, R12, 0x2 ;  /* 0x000000020c0c781a */ /* 0x000fc80000000000 */
[----:B------:R-:W-:-:S04]  /*ed60*/  LOP3.LUT R12, R12, 0x50, RZ, 0xfc, !PT ;  /* 0x000000500c0c7812 */ /* 0x000fc800078efcff */
[----:B------:R-:W-:Y:S02]  /*ed70*/  ISETP.GE.AND P4, PT, R12, UR7, PT ;  /* 0x000000070c007c0c */ /* 0x000fe4000bf86270 */
[----:B------:R-:W-:Y:S01]  /*ed80*/  PRMT R28, RZ, 0x7610, R28 ;  /* 0x00007610ff1c7816 */ /* 0x000fe2000000001c */
[----:B-----5:R2:W-:Y:S02]  /*ed90*/  STL [R1+0x10], R15 ;  /* 0x0000100f01007387 */ /* 0x0205e40000100800 */
[----:B--2---:R-:W-:-:S04]  /*eda0*/  SHF.R.U32.HI R15, RZ, 0x5, R13 ;  /* 0x00000005ff0f7819 */ /* 0x004fc8000001160d */
[----:B------:R-:W-:-:S04]  /*edb0*/  SGXT.U32 R15, R15, 0x2 ;  /* 0x000000020f0f781a */ /* 0x000fc80000000000 */
[----:B------:R-:W-:Y:S02]  /*edc0*/  LOP3.LUT R3, R15, 0x50, RZ, 0xfc, !PT ;  /* 0x000000500f037812 */ /* 0x000fe400078efcff */
[----:B------:R-:W-:-:S03]  /*edd0*/  SHF.R.U32.HI R13, RZ, 0x5, R13 ;  /* 0x00000005ff0d7819 */ /* 0x000fc6000001160d */
[----:B0-----:R-:W-:Y:S01]  /*ede0*/  IMAD R3, R3, UR48, RZ ;  /* 0x0000003003037c24 */ /* 0x001fe2000f8e02ff */
[----:B------:R-:W0:Y:S01]  /*edf0*/  LDCU UR48, c[0x0][0x3a8] ;  /* 0x00007500ff3077ac */ /* 0x000e220008000800 */
[----:B------:R-:W-:-:S04]  /*ee00*/  SGXT.U32 R13, R13, 0x2 ;  /* 0x000000020d0d781a */ /* 0x000fc80000000000 */
[----:B------:R-:W-:Y:S02]  /*ee10*/  LOP3.LUT R12, R13, 0x4c, RZ, 0xfc, !PT ;  /* 0x0000004c0d0c7812 */ /* 0x000fe400078efcff */
[----:B------:R-:W-:-:S03]  /*ee20*/  LOP3.LUT R13, R15, 0x4c, RZ, 0xfc, !PT ;  /* 0x0000004c0f0d7812 */ /* 0x000fc600078efcff */
[----:B------:R-:W-:Y:S01]  /*ee30*/  IMAD R12, R12, UR70, RZ ;  /* 0x000000460c0c7c24 */ /* 0x000fe2000f8e02ff */
[----:B------:R-:W-:Y:S01]  /*ee40*/  LOP3.LUT R14, R15, 0x48, RZ, 0xfc, !PT ;  /* 0x000000480f0e7812 */ /* 0x000fe200078efcff */
[----:B------:R-:W2:Y:S03]  /*ee50*/  LDCU UR70, c[0x0][0x3a8] ;  /* 0x00007500ff4677ac */ /* 0x000ea60008000800 */
[----:B------:R-:W-:Y:S01]  /*ee60*/  IADD3 R12, P5, PT, R12, R27, RZ ;  /* 0x0000001b0c0c7210 */ /* 0x000fe20007fbe0ff */
[----:B0-----:R-:W-:Y:S01]  /*ee70*/  IMAD R13, R13, UR48, RZ ;  /* 0x000000300d0d7c24 */ /* 0x001fe2000f8e02ff */
[----:B------:R-:W-:Y:S01]  /*ee80*/  ISETP.GE.AND P3, PT, R23, UR7, PT ;  /* 0x0000000717007c0c */ /* 0x000fe2000bf66270 */
[----:B-1----:R-:W-:Y:S01]  /*ee90*/  IMAD R14, R14, UR52, RZ ;  /* 0x000000340e0e7c24 */ /* 0x002fe2000f8e02ff */
[----:B------:R-:W-:Y:S01]  /*eea0*/  PRMT R2, RZ, 0x7610, R2 ;  /* 0x00007610ff027816 */ /* 0x000fe20000000002 */
[----:B------:R-:W0:Y:S01]  /*eeb0*/  LDCU UR48, c[0x0][0x3a8] ;  /* 0x00007500ff3077ac */ /* 0x000e220008000800 */
[----:B------:R-:W-:Y:S01]  /*eec0*/  LEA.HI.X.SX32 R13, R13, R29, 0x1, P5 ;  /* 0x0000001d0d0d7211 */ /* 0x000fe200028f0eff */
[----:B------:R-:W5:Y:S01]  /*eed0*/  LDL.LU R23, [R1+0xcc4] ;  /* 0x000cc40001177983 */ /* 0x000f620000300800 */
[----:B------:R-:W-:Y:S01]  /*eee0*/  PRMT R18, RZ, 0x7610, R18 ;  /* 0x00007610ff127816 */ /* 0x000fe20000000012 */
[----:B------:R-:W1:Y:S02]  /*eef0*/  LDCU UR52, c[0x0][0x3a8] ;  /* 0x00007500ff3477ac */ /* 0x000e640008000800 */
[----:B------:R-:W2:Y:S01]  /*ef00*/  @!P2 LDG.E.U8 R28, desc[UR12][R12.64] ;  /* 0x0000000c0c1ca981 */ /* 0x000ea2000c1e1100 */
[----:B---3--:R-:W-:-:S04]  /*ef10*/  IADD3 R10, P6, PT, R14, R27, RZ ;  /* 0x0000001b0e0a7210 */ /* 0x008fc80007fde0ff */
[----:B------:R-:W-:Y:S02]  /*ef20*/  LEA.HI.X.SX32 R11, R14, R29, 0x1, P6 ;  /* 0x0000001d0e0b7211 */ /* 0x000fe400030f0eff */
[----:B------:R-:W-:-:S03]  /*ef30*/  IADD3 R14, P6, PT, R3, R27, RZ ;  /* 0x0000001b030e7210 */ /* 0x000fc60007fde0ff */
[----:B------:R3:W4:Y:S01]  /*ef40*/  @!P3 LDG.E.U8 R2, desc[UR12][R10.64] ;  /* 0x0000000c0a02b981 */ /* 0x000722000c1e1100 */
[----:B------:R-:W-:Y:S02]  /*ef50*/  LEA.HI.X.SX32 R15, R3, R29, 0x1, P6 ;  /* 0x0000001d030f7211 */ /* 0x000fe400030f0eff */
[----:B------:R-:W-:-:S03]  /*ef60*/  SHF.R.U32.HI R3, RZ, 0x5, R16 ;  /* 0x00000005ff037819 */ /* 0x000fc60000011610 */
[----:B------:R0:W4:Y:S01]  /*ef70*/  @!P4 LDG.E.U8 R18, desc[UR12][R14.64] ;  /* 0x0000000c0e12c981 */ /* 0x000122000c1e1100 */
[----:B------:R-:W-:-:S04]  /*ef80*/  SGXT.U32 R3, R3, 0x2 ;  /* 0x000000020303781a */ /* 0x000fc80000000000 */
[----:B------:R-:W-:-:S04]  /*ef90*/  LOP3.LUT R3, R3, 0x54, RZ, 0xfc, !PT ;  /* 0x0000005403037812 */ /* 0x000fc800078efcff */
[----:B------:R-:W-:Y:S02]  /*efa0*/  ISETP.GE.AND P5, PT, R3, UR7, PT ;  /* 0x0000000703007c0c */ /* 0x000fe4000bfa6270 */
[----:B------:R-:W1:Y:S01]  /*efb0*/  S2R R3, SR_TID.X ;  /* 0x0000000000037919 */ /* 0x000e620000002100 */
[----:B---3--:R-:W3:Y:S01]  /*efc0*/  S2R R10, SR_TID.X ;  /* 0x00000000000a7919 */ /* 0x008ee20000002100 */
[----:B0-----:R-:W0:Y:S01]  /*efd0*/  S2R R15, SR_TID.X ;  /* 0x00000000000f7919 */ /* 0x001e220000002100 */
[----:B-1----:R-:W-:-:S04]  /*efe0*/  SHF.R.U32.HI R13, RZ, 0x5, R3 ;  /* 0x00000005ff0d7819 */ /* 0x002fc80000011603 */
[----:B------:R-:W-:-:S04]  /*eff0*/  SGXT.U32 R13, R13, 0x2 ;  /* 0x000000020d0d781a */ /* 0x000fc80000000000 */
[----:B------:R-:W-:-:S05]  /*f000*/  LOP3.LUT R13, R13, 0x54, RZ, 0xfc, !PT ;  /* 0x000000540d0d7812 */ /* 0x000fca00078efcff */
[----:B------:R-:W-:Y:S01]  /*f010*/  IMAD R13, R13, UR48, RZ ;  /* 0x000000300d0d7c24 */ /* 0x000fe2000f8e02ff */
[----:B------:R-:W1:Y:S01]  /*f020*/  LDCU UR48, c[0x0][0x3a8] ;  /* 0x00007500ff3077ac */ /* 0x000e620008000800 */
[----:B------:R-:W-:-:S04]  /*f030*/  SHF.R.U32.HI R3, RZ, 0x5, R3 ;  /* 0x00000005ff037819 */ /* 0x000fc80000011603 */
[----:B------:R-:W-:Y:S02]  /*f040*/  SGXT.U32 R3, R3, 0x2 ;  /* 0x000000020303781a */ /* 0x000fe40000000000 */
[----:B------:R-:W-:Y:S02]  /*f050*/  IADD3 R12, P2, PT, R13, R27, RZ ;  /* 0x0000001b0d0c7210 */ /* 0x000fe40007f5e0ff */
[----:B------:R-:W-:Y:S02]  /*f060*/  LOP3.LUT R13, R3, 0x54, RZ, 0xfc, !PT ;  /* 0x00000054030d7812 */ /* 0x000fe400078efcff */
[----:B------:R-:W-:-:S04]  /*f070*/  SHF.R.U32.HI R16, RZ, 0x5, R16 ;  /* 0x00000005ff107819 */ /* 0x000fc80000011610 */
[----:B------:R-:W-:Y:S01]  /*f080*/  SGXT.U32 R16, R16, 0x2 ;  /* 0x000000021010781a */ /* 0x000fe20000000000 */
[----:B-1----:R-:W-:Y:S01]  /*f090*/  IMAD R13, R13, UR48, RZ ;  /* 0x000000300d0d7c24 */ /* 0x002fe2000f8e02ff */
[----:B------:R-:W1:Y:S02]  /*f0a0*/  LDCU UR48, c[0x0][0x3a8] ;  /* 0x00007500ff3077ac */ /* 0x000e640008000800 */
[----:B------:R-:W-:Y:S02]  /*f0b0*/  LOP3.LUT R16, R16, 0x58, RZ, 0xfc, !PT ;  /* 0x0000005810107812 */ /* 0x000fe400078efcff */
[----:B0-----:R-:W-:Y:S02]  /*f0c0*/  SHF.R.U32.HI R15, RZ, 0x5, R15 ;  /* 0x00000005ff0f7819 */ /* 0x001fe4000001160f */
[----:B------:R-:W-:Y:S02]  /*f0d0*/  ISETP.GE.AND P4, PT, R16, UR7, PT ;  /* 0x0000000710007c0c */ /* 0x000fe4000bf86270 */
[----:B------:R-:W-:-:S02]  /*f0e0*/  LOP3.LUT R16, R17, 0x58, RZ, 0xfc, !PT ;  /* 0x0000005811107812 */ /* 0x000fc400078efcff */
[----:B------:R-:W-:Y:S02]  /*f0f0*/  LEA.HI.X.SX32 R13, R13, R29, 0x1, P2 ;  /* 0x0000001d0d0d7211 */ /* 0x000fe400010f0eff */
[----:B------:R-:W-:Y:S01]  /*f100*/  PRMT R8, RZ, 0x7610, R8 ;  /* 0x00007610ff087816 */ /* 0x000fe20000000008 */
[----:B------:R-:W-:Y:S01]  /*f110*/  IMAD R16, R16, UR52, RZ ;  /* 0x0000003410107c24 */ /* 0x000fe2000f8e02ff */
[----:B------:R-:W-:Y:S01]  /*f120*/  SGXT.U32 R15, R15, 0x2 ;  /* 0x000000020f0f781a */ /* 0x000fe20000000000 */
[----:B------:R-:W0:Y:S03]  /*f130*/  LDCU UR52, c[0x0][0x3a8] ;  /* 0x00007500ff3477ac */ /* 0x000e260008000800 */
[----:B------:R-:W-:Y:S01]  /*f140*/  LOP3.LUT R15, R15, 0x60, RZ, 0xfc, !PT ;  /* 0x000000600f0f7812 */ /* 0x000fe200078efcff */
[----:B------:R1:W4:Y:S01]  /*f150*/  @!P5 LDG.E.U8 R8, desc[UR12][R12.64] ;  /* 0x0000000c0c08d981 */ /* 0x000322000c1e1100 */
[----:B------:R-:W-:-:S02]  /*f160*/  IADD3 R14, P6, PT, R16, R27, RZ ;  /* 0x0000001b100e7210 */ /* 0x000fc40007fde0ff */
[----:B------:R-:W-:Y:S02]  /*f170*/  ISETP.GE.AND P3, PT, R15, UR7, PT ;  /* 0x000000070f007c0c */ /* 0x000fe4000bf66270 */
[----:B------:R-:W-:Y:S01]  /*f180*/  LEA.HI.X.SX32 R15, R16, R29, 0x1, P6 ;  /* 0x0000001d100f7211 */ /* 0x000fe200030f0eff */
[----:B-1----:R-:W1:Y:S01]  /*f190*/  S2R R13, SR_TID.X ;  /* 0x00000000000d7919 */ /* 0x002e620000002100 */
[----:B------:R-:W-:-:S06]  /*f1a0*/  PRMT R4, RZ, 0x7610, R4 ;  /* 0x00007610ff047816 */ /* 0x000fcc0000000004 */
[----:B------:R0:W4:Y:S01]  /*f1b0*/  @!P4 LDG.E.U8 R4, desc[UR12][R14.64] ;  /* 0x0000000c0e04c981 */ /* 0x000122000c1e1100 */
[----:B------:R-:W-:Y:S02]  /*f1c0*/  PRMT R11, RZ, 0x7610, R11 ;  /* 0x00007610ff0b7816 */ /* 0x000fe4000000000b */
[----:B-1----:R-:W-:-:S04]  /*f1d0*/  SHF.R.U32.HI R13, RZ, 0x5, R13 ;  /* 0x00000005ff0d7819 */ /* 0x002fc8000001160d */
[----:B------:R-:W-:-:S04]  /*f1e0*/  SGXT.U32 R13, R13, 0x2 ;  /* 0x000000020d0d781a */ /* 0x000fc80000000000 */
[----:B------:R-:W-:-:S04]  /*f1f0*/  LOP3.LUT R13, R13, 0x64, RZ, 0xfc, !PT ;  /* 0x000000640d0d7812 */ /* 0x000fc800078efcff */
[----:B------:R-:W-:Y:S01]  /*f200*/  ISETP.GE.AND P4, PT, R13, UR7, PT ;  /* 0x000000070d007c0c */ /* 0x000fe2000bf86270 */
[----:B--2---:R3:W-:Y:S02]  /*f210*/  STL [R1+0x4], R28 ;  /* 0x0000041c01007387 */ /* 0x0047e40000100800 */
[----:B---3--:R-:W-:-:S04]  /*f220*/  SHF.R.U32.HI R28, RZ, 0x5, R10 ;  /* 0x00000005ff1c7819 */ /* 0x008fc8000001160a */
[----:B------:R-:W-:-:S04]  /*f230*/  SGXT.U32 R28, R28, 0x2 ;  /* 0x000000021c1c781a */ /* 0x000fc80000000000 */
[----:B------:R-:W-:-:S04]  /*f240*/  LOP3.LUT R3, R28, 0x70, RZ, 0xfc, !PT ;  /* 0x000000701c037812 */ /* 0x000fc800078efcff */
[----:B------:R-:W-:Y:S02]  /*f250*/  ISETP.GE.AND P2, PT, R3, UR7, PT ;  /* 0x0000000703007c0c */ /* 0x000fe4000bf46270 */
[----:B------:R-:W-:-:S05]  /*f260*/  LOP3.LUT R3, R17, 0x60, RZ, 0xfc, !PT ;  /* 0x0000006011037812 */ /* 0x000fca00078efcff */
[----:B------:R-:W-:Y:S01]  /*f270*/  IMAD R3, R3, UR48, RZ ;  /* 0x0000003003037c24 */ /* 0x000fe2000f8e02ff */
[----:B------:R-:W1:Y:S04]  /*f280*/  LDCU UR48, c[0x0][0x3a8] ;  /* 0x00007500ff3077ac */ /* 0x000e680008000800 */
[----:B------:R-:W-:-:S04]  /*f290*/  IADD3 R16, P6, PT, R3, R27, RZ ;  /* 0x0000001b03107210 */ /* 0x000fc80007fde0ff */
[----:B------:R-:W-:Y:S02]  /*f2a0*/  LEA.HI.X.SX32 R17, R3, R29, 0x1, P6 ;  /* 0x0000001d03117211 */ /* 0x000fe400030f0eff */
[--C-:B------:R-:W-:Y:S02]  /*f2b0*/  SHF.R.U32.HI R3, RZ, 0x5, R10.reuse ;  /* 0x00000005ff037819 */ /* 0x100fe4000001160a */
[----:B------:R-:W-:Y:S01]  /*f2c0*/  SHF.R.U32.HI R10, RZ, 0x5, R10 ;  /* 0x00000005ff0a7819 */ /* 0x000fe2000001160a */
[----:B------:R2:W3:Y:S03]  /*f2d0*/  @!P3 LDG.E.U8 R11, desc[UR12][R16.64] ;  /* 0x0000000c100bb981 */ /* 0x0004e6000c1e1100 */
[----:B------:R-:W-:-:S04]  /*f2e0*/  SGXT.U32 R10, R10, 0x2 ;  /* 0x000000020a0a781a */ /* 0x000fc80000000000 */
[----:B0-----:R-:W-:-:S05]  /*f2f0*/  LOP3.LUT R15, R10, 0x70, RZ, 0xfc, !PT ;  /* 0x000000700a0f7812 */ /* 0x001fca00078efcff */
[----:B-1----:R-:W-:Y:S01]  /*f300*/  IMAD R15, R15, UR48, RZ ;  /* 0x000000300f0f7c24 */ /* 0x002fe2000f8e02ff */
[----:B------:R-:W0:Y:S01]  /*f310*/  LDCU UR48, c[0x0][0x3a8] ;  /* 0x00007500ff3077ac */ /* 0x000e220008000800 */
[----:B------:R-:W-:-:S04]  /*f320*/  SGXT.U32 R3, R3, 0x2 ;  /* 0x000000020303781a */ /* 0x000fc80000000000 */
[----:B--2---:R-:W-:Y:S02]  /*f330*/  LOP3.LUT R17, R3, 0x64, RZ, 0xfc, !PT ;  /* 0x0000006403117812 */ /* 0x004fe400078efcff */
[-C--:B------:R-:W-:Y:S02]  /*f340*/  IADD3 R14, P6, PT, R15, R27.reuse, RZ ;  /* 0x0000001b0f0e7210 */ /* 0x080fe40007fde0ff */
[----:B------:R-:W-:Y:S01]  /*f350*/  LOP3.LUT R15, R3, 0x70, RZ, 0xfc, !PT ;  /* 0x00000070030f7812 */ /* 0x000fe200078efcff */
[----:B------:R-:W-:Y:S01]  /*f360*/  IMAD R17, R17, UR52, RZ ;  /* 0x0000003411117c24 */ /* 0x000fe2000f8e02ff */
[C---:B------:R-:W-:Y:S01]  /*f370*/  ISETP.GE.AND P3, PT, R28.reuse, UR7, PT ;  /* 0x000000071c007c0c */ /* 0x040fe2000bf66270 */
[C---:B------:R-:W-:Y:S01]  /*f380*/  IMAD R10, R28.reuse, UR70, RZ ;  /* 0x000000461c0a7c24 */ /* 0x040fe2000f8e02ff */
[----:B------:R-:W-:Y:S01]  /*f390*/  LOP3.LUT R3, R28, 0x74, RZ, 0xfc, !PT ;  /* 0x000000741c037812 */ /* 0x000fe200078efcff */
[----:B------:R-:W1:Y:S01]  /*f3a0*/  LDCU UR52, c[0x0][0x3a8] ;  /* 0x00007500ff3477ac */ /* 0x000e620008000800 */
[----:B------:R-:W-:Y:S01]  /*f3b0*/  IADD3 R12, P5, PT, R17, R27, RZ ;  /* 0x0000001b110c7210 */ /* 0x000fe20007fbe0ff */
[----:B0-----:R-:W-:-:S03]  /*f3c0*/  IMAD R15, R15, UR48, RZ ;  /* 0x000000300f0f7c24 */ /* 0x001fc6000f8e02ff */
[----:B------:R-:W-:Y:S01]  /*f3d0*/  LEA.HI.X.SX32 R13, R17, R29, 0x1, P5 ;  /* 0x0000001d110d7211 */ /* 0x000fe200028f0eff */
[----:B------:R-:W0:Y:S01]  /*f3e0*/  LDCU UR48, c[0x0][0x3a8] ;  /* 0x00007500ff3077ac */ /* 0x000e220008000800 */
[C---:B------:R-:W-:Y:S02]  /*f3f0*/  IADD3 R16, P5, PT, R10.reuse, R27, RZ ;  /* 0x0000001b0a107210 */ /* 0x040fe40007fbe0ff */
[-C--:B------:R-:W-:Y:S02]  /*f400*/  LEA.HI.X.SX32 R15, R15, R29.reuse, 0x1, P6 ;  /* 0x0000001d0f0f7211 */ /* 0x080fe400030f0eff */
[----:B------:R-:W-:Y:S02]  /*f410*/  ISETP.GE.AND P6, PT, R3, UR7, PT ;  /* 0x0000000703007c0c */ /* 0x000fe4000bfc6270 */
[----:B------:R-:W-:Y:S02]  /*f420*/  PRMT R3, RZ, 0x7610, R3 ;  /* 0x00007610ff037816 */ /* 0x000fe40000000003 */
[----:B------:R-:W-:-:S05]  /*f430*/  LEA.HI.X.SX32 R17, R10, R29, 0x1, P5 ;  /* 0x0000001d0a117211 */ /* 0x000fca00028f0eff */
[----:B------:R-:W2:Y:S01]  /*f440*/  @!P3 LDG.E.U8 R3, desc[UR12][R16.64] ;  /* 0x0000000c1003b981 */ /* 0x000ea2000c1e1100 */
[----:B------:R-:W-:-:S06]  /*f450*/  PRMT R7, RZ, 0x7610, R7 ;  /* 0x00007610ff077816 */ /* 0x000fcc0000000007 */
[----:B------:R0:W2:Y:S02]  /*f460*/  @!P4 LDG.E.U8 R7, desc[UR12][R12.64] ;  /* 0x0000000c0c07c981 */ /* 0x0000a4000c1e1100 */
[----:B0-----:R-:W0:Y:S01]  /*f470*/  S2R R13, SR_TID.X ;  /* 0x00000000000d7919 */ /* 0x001e220000002100 */
[----:B------:R-:W-:-:S06]  /*f480*/  PRMT R10, RZ, 0x7610, R10 ;  /* 0x00007610ff0a7816 */ /* 0x000fcc000000000a */
[----:B------:R1:W2:Y:S02]  /*f490*/  @!P2 LDG.E.U8 R10, desc[UR12][R14.64] ;  /* 0x0000000c0e0aa981 */ /* 0x0002a4000c1e1100 */
[----:B-1----:R-:W1:Y:S01]  /*f4a0*/  S2R R15, SR_TID.X ;  /* 0x00000000000f7919 */ /* 0x002e620000002100 */
[----:B0-----:R-:W-:-:S04]  /*f4b0*/  SHF.R.U32.HI R13, RZ, 0x5, R13 ;  /* 0x00000005ff0d7819 */ /* 0x001fc8000001160d */
[----:B------:R-:W-:-:S04]  /*f4c0*/  SGXT.U32 R13, R13, 0x2 ;  /* 0x000000020d0d781a */ /* 0x000fc80000000000 */
[C---:B------:R-:W-:Y:S02]  /*f4d0*/  LOP3.LUT R17, R13.reuse, 0x68, RZ, 0xfc, !PT ;  /* 0x000000680d117812 */ /* 0x040fe400078efcff */
[----:B------:R-:W-:-:S03]  /*f4e0*/  LOP3.LUT R13, R13, 0x74, RZ, 0xfc, !PT ;  /* 0x000000740d0d7812 */ /* 0x000fc600078efcff */
[----:B------:R-:W-:Y:S01]  /*f4f0*/  IMAD R17, R17, UR48, RZ ;  /* 0x0000003011117c24 */ /* 0x000fe2000f8e02ff */
[----:B------:R-:W0:Y:S01]  /*f500*/  LDCU UR48, c[0x0][0x3a8] ;  /* 0x00007500ff3077ac */ /* 0x000e220008000800 */
[----:B------:R-:W-:-:S03]  /*f510*/  IMAD R13, R13, UR52, RZ ;  /* 0x000000340d0d7c24 */ /* 0x000fc6000f8e02ff */
[-C--:B------:R-:W-:Y:S01]  /*f520*/  IADD3 R14, P2, PT, R17, R27.reuse, RZ ;  /* 0x0000001b110e7210 */ /* 0x080fe20007f5e0ff */
[----:B------:R-:W4:Y:S01]  /*f530*/  LDCU UR52, c[0x0][0x3a8] ;  /* 0x00007500ff3477ac */ /* 0x000f220008000800 */
[----:B------:R-:W-:Y:S02]  /*f540*/  IADD3 R12, P3, PT, R13, R27, RZ ;  /* 0x0000001b0d0c7210 */ /* 0x000fe40007f7e0ff */
[----:B-1----:R-:W-:Y:S02]  /*f550*/  SHF.R.U32.HI R13, RZ, 0x5, R15 ;  /* 0x00000005ff0d7819 */ /* 0x002fe4000001160f */
[----:B------:R-:W-:Y:S02]  /*f560*/  LEA.HI.X.SX32 R15, R17, R29, 0x1, P2 ;  /* 0x0000001d110f7211 */ /* 0x000fe400010f0eff */
[----:B------:R-:W1:Y:S01]  /*f570*/  S2R R17, SR_TID.X ;  /* 0x0000000000117919 */ /* 0x000e620000002100 */
[----:B------:R-:W-:Y:S02]  /*f580*/  SGXT.U32 R13, R13, 0x2 ;  /* 0x000000020d0d781a */ /* 0x000fe40000000000 */
[----:B------:R-:W-:-:S02]  /*f590*/  LOP3.LUT R16, R28, 0x78, RZ, 0xfc, !PT ;  /* 0x000000781c107812 */ /* 0x000fc400078efcff */
[----:B------:R-:W-:Y:S02]  /*f5a0*/  LOP3.LUT R13, R13, 0x74, RZ, 0xfc, !PT ;  /* 0x000000740d0d7812 */ /* 0x000fe400078efcff */
[----:B------:R-:W-:Y:S02]  /*f5b0*/  PRMT R19, RZ, 0x7610, R19 ;  /* 0x00007610ff137816 */ /* 0x000fe40000000013 */
[C---:B------:R-:W-:Y:S01]  /*f5c0*/  ISETP.GE.AND P2, PT, R16.reuse, UR7, PT ;  /* 0x0000000710007c0c */ /* 0x040fe2000bf46270 */
[----:B0-----:R-:W-:Y:S01]  /*f5d0*/  IMAD R13, R13, UR48, RZ ;  /* 0x000000300d0d7c24 */ /* 0x001fe2000f8e02ff */
[----:B------:R-:W0:Y:S01]  /*f5e0*/  LDCU UR48, c[0x0][0x3a8] ;  /* 0x00007500ff3077ac */ /* 0x000e220008000800 */
[----:B------:R-:W-:Y:S01]  /*f5f0*/  IMAD R16, R16, UR70, RZ ;  /* 0x0000004610107c24 */ /* 0x000fe2000f8e02ff */
[----:B------:R4:W2:Y:S02]  /*f600*/  @!P0 LDG.E.U8 R19, desc[UR12][R14.64] ;  /* 0x0000000c0e138981 */ /* 0x0008a4000c1e1100 */
[----:B------:R-:W-:-:S02]  /*f610*/  LEA.HI.X.SX32 R13, R13, R29, 0x1, P3 ;  /* 0x0000001d0d0d7211 */ /* 0x000fc400018f0eff */
[----:B------:R-:W-:Y:S02]  /*f620*/  PRMT R20, RZ, 0x7610, R20 ;  /* 0x00007610ff147816 */ /* 0x000fe40000000014 */
[----:B----4-:R-:W-:-:S04]  /*f630*/  IADD3 R14, P3, PT, R16, R27, RZ ;  /* 0x0000001b100e7210 */ /* 0x010fc80007f7e0ff */
[----:B------:R4:W2:Y:S01]  /*f640*/  @!P6 LDG.E.U8 R20, desc[UR12][R12.64] ;  /* 0x0000000c0c14e981 */ /* 0x0008a2000c1e1100 */
[----:B------:R-:W-:Y:S02]  /*f650*/  LEA.HI.X.SX32 R15, R16, R29, 0x1, P3 ;  /* 0x0000001d100f7211 */ /* 0x000fe400018f0eff */
[----:B------:R-:W-:Y:S02]  /*f660*/  LOP3.LUT R16, R28, 0x5c, RZ, 0xfc, !PT ;  /* 0x0000005c1c107812 */ /* 0x000fe400078efcff */
[----:B-1----:R-:W-:-:S04]  /*f670*/  SHF.R.U32.HI R17, RZ, 0x5, R17 ;  /* 0x00000005ff117819 */ /* 0x002fc80000011611 */
[----:B------:R-:W-:Y:S01]  /*f680*/  SGXT.U32 R17, R17, 0x2 ;  /* 0x000000021111781a */ /* 0x000fe20000000000 */
[----:B------:R-:W-:Y:S01]  /*f690*/  IMAD R16, R16, UR52, RZ ;  /* 0x0000003410107c24 */ /* 0x000fe2000f8e02ff */
[C---:B----4-:R-:W-:Y:S02]  /*f6a0*/  LOP3.LUT R13, R28.reuse, 0x7c, RZ, 0xfc, !PT ;  /* 0x0000007c1c0d7812 */ /* 0x050fe400078efcff */
[----:B------:R-:W-:Y:S02]  /*f6b0*/  LOP3.LUT R17, R17, 0x5c, RZ, 0xfc, !PT ;  /* 0x0000005c11117812 */ /* 0x000fe400078efcff */
[----:B------:R-:W-:Y:S02]  /*f6c0*/  LOP3.LUT R28, R28, 0x6c, RZ, 0xfc, !PT ;  /* 0x0000006c1c1c7812 */ /* 0x000fe400078efcff */
[----:B------:R-:W-:Y:S02]  /*f6d0*/  PRMT R21, RZ, 0x7610, R21 ;  /* 0x00007610ff157816 */ /* 0x000fe40000000015 */
[----:B------:R-:W-:Y:S01]  /*f6e0*/  ISETP.GE.AND P0, PT, R17, UR7, PT ;  /* 0x0000000711007c0c */ /* 0x000fe2000bf06270 */
[----:B0-----:R-:W-:Y:S01]  /*f6f0*/  IMAD R28, R28, UR48, RZ ;  /* 0x000000301c1c7c24 */ /* 0x001fe2000f8e02ff */
[C---:B------:R-:W-:Y:S01]  /*f700*/  IADD3 R12, P4, PT, R16.reuse, R27, RZ ;  /* 0x0000001b100c7210 */ /* 0x040fe20007f9e0ff */
[C---:B------:R-:W-:Y:S01]  /*f710*/  IMAD R17, R13.reuse, UR70, RZ ;  /* 0x000000460d117c24 */ /* 0x040fe2000f8e02ff */
[----:B------:R-:W-:Y:S01]  /*f720*/  ISETP.GE.AND P5, PT, R13, UR7, PT ;  /* 0x000000070d007c0c */ /* 0x000fe2000bfa6270 */
[----:B------:R0:W4:Y:S01]  /*f730*/  @!P2 LDG.E.U8 R21, desc[UR12][R14.64] ;  /* 0x0000000c0e15a981 */ /* 0x000122000c1e1100 */
[----:B------:R-:W-:-:S02]  /*f740*/  LEA.HI.X.SX32 R13, R16, R29, 0x1, P4 ;  /* 0x0000001d100d7211 */ /* 0x000fc400020f0eff */
[CC--:B------:R-:W-:Y:S02]  /*f750*/  IADD3 R16, P2, PT, R17.reuse, R27.reuse, RZ ;  /* 0x0000001b11107210 */ /* 0x0c0fe40007f5e0ff */
[C---:B0-----:R-:W-:Y:S02]  /*f760*/  IADD3 R14, P3, PT, R28.reuse, R27, RZ ;  /* 0x0000001b1c0e7210 */ /* 0x041fe40007f7e0ff */
[----:B------:R-:W2:Y:S01]  /*f770*/  LDL.LU R27, [R1+0xcc0] ;  /* 0x000cc000011b7983 */ /* 0x000ea20000300800 */
[-C--:B------:R-:W-:Y:S02]  /*f780*/  LEA.HI.X.SX32 R17, R17, R29.reuse, 0x1, P2 ;  /* 0x0000001d11117211 */ /* 0x080fe400010f0eff */
[----:B------:R-:W-:Y:S02]  /*f790*/  LEA.HI.X.SX32 R15, R28, R29, 0x1, P3 ;  /* 0x0000001d1c0f7211 */ /* 0x000fe400018f0eff */
[----:B------:R-:W2:Y:S04]  /*f7a0*/  LDL.LU R29, [R1+0xcbc] ;  /* 0x000cbc00011d7983 */ /* 0x000ea80000300800 */
[----:B------:R-:W2:Y:S04]  /*f7b0*/  LDL.LU R28, [R1+0x20] ;  /* 0x00002000011c7983 */ /* 0x000ea80000300800 */
[----:B------:R-:W-:Y:S04]  /*f7c0*/  STL [R1+0xb34], R13 ;  /* 0x000b340d01007387 */ /* 0x000fe80000100800 */
        /* <DEDUP_REMOVED lines=47> */
[----:B------:R-:W-:Y:S01]  /*fac0*/  STL [R1+0xc24], R14 ;  /* 0x000c240e01007387 */ /* 0x000fe20000100800 */
[----:B------:R-:W-:-:S03]  /*fad0*/  PRMT R24, RZ, 0x7610, R24 ;  /* 0x00007610ff187816 */ /* 0x000fc60000000018 */
        /* <DEDUP_REMOVED lines=9> */
[----:B------:R0:W4:Y:S04]  /*fb70*/  @!P0 LDG.E.U8 R24, desc[UR12][R12.64] ;  /* 0x0000000c0c188981 */ /* 0x000128000c1e1100 */
[----:B------:R-:W-:Y:S04]  /*fb80*/  STL [R1+0xb7c], R15 ;  /* 0x000b7c0f01007387 */ /* 0x000fe80000100800 */
[----:B------:R-:W-:Y:S01]  /*fb90*/  STL [R1+0xb88], R15 ;  /* 0x000b880f01007387 */ /* 0x000fe20000100800 */
[----:B0-----:R-:W0:Y:S01]  /*fba0*/  S2R R12, SR_TID.X ;  /* 0x00000000000c7919 */ /* 0x001e220000002100 */
[----:B------:R-:W1:Y:S02]  /*fbb0*/  S2UR UR52, SR_CgaCtaId ;  /* 0x00000000003479c3 */ /* 0x000e640000008800 */
[----:B------:R-:W-:Y:S04]  /*fbc0*/  STL [R1+0xb94], R15 ;  /* 0x000b940f01007387 */ /* 0x000fe80000100800 */
[----:B------:R-:W-:Y:S01]  /*fbd0*/  STL [R1+0xbb0], R15 ;  /* 0x000bb00f01007387 */ /* 0x000fe20000100800 */
[----:B------:R-:W-:-:S03]  /*fbe0*/  PRMT R22, RZ, 0x7610, R22 ;  /* 0x00007610ff167816 */ /* 0x000fc60000000016 */
[----:B------:R-:W-:Y:S01]  /*fbf0*/  STL [R1+0xbc8], R15 ;  /* 0x000bc80f01007387 */ /* 0x000fe20000100800 */
[----:B-----5:R-:W-:-:S03]  /*fc00*/  PRMT R23, RZ, 0x7610, R23 ;  /* 0x00007610ff177816 */ /* 0x020fc60000000017 */
        /* <DEDUP_REMOVED lines=8> */
[----:B------:R-:W5:Y:S04]  /*fc90*/  @!P1 LDG.E.U8 R22, desc[UR12][R14.64] ;  /* 0x0000000c0e169981 */ /* 0x000f68000c1e1100 */
[----:B------:R-:W-:Y:S04]  /*fca0*/  STL [R1+0xca0], R15 ;  /* 0x000ca00f01007387 */ /* 0x000fe80000100800 */
[----:B------:R-:W4:Y:S04]  /*fcb0*/  @!P5 LDG.E.U8 R23, desc[UR12][R16.64] ;  /* 0x0000000c1017d981 */ /* 0x000f28000c1e1100 */
        /* <DEDUP_REMOVED lines=10> */
[----:B------:R-:W-:-:S03]  /*fd60*/  UMOV UR48, 0x400 ;  /* 0x0000040000307882 */ /* 0x000fc60000000000 */
[----:B------:R-:W-:Y:S04]  /*fd70*/  STL [R1+0xc90], R16 ;  /* 0x000c901001007387 */ /* 0x000fe80000100800 */
[----:B------:R-:W-:Y:S01]  /*fd80*/  STL [R1+0xca8], R16 ;  /* 0x000ca81001007387 */ /* 0x000fe20000100800 */
[----:B-1----:R-:W-:Y:S01]  /*fd90*/  ULEA UR48, UR52, UR48, 0x18 ;  /* 0x0000003034307291 */ /* 0x002fe2000f8ec0ff */
[----:B0-----:R-:W-:Y:S01]  /*fda0*/  LOP3.LUT R12, R12, 0x7f, RZ, 0xc0, !PT ;  /* 0x0000007f0c0c7812 */ /* 0x001fe200078ec0ff */
[----:B------:R-:W0:Y:S01]  /*fdb0*/  LDCU UR52, c[0x0][0x3ac] ;  /* 0x00007580ff3477ac */ /* 0x000e220008000800 */
[----:B------:R-:W-:Y:S06]  /*fdc0*/  BAR.SYNC.DEFER_BLOCKING 0x0 ;  /* 0x0000000000007b1d */ /* 0x000fec0000010000 */
        /* <DEDUP_REMOVED lines=13> */
[----:B--2---:R1:W-:Y:S04]  /*fea0*/  STS.U8 [R12+UR48], R3 ;  /* 0x000000030c007988 */ /* 0x0043e80008000030 */
[----:B-1----:R-:W2:Y:S04]  /*feb0*/  LDL.LU R3, [R1+0x14] ;  /* 0x0000140001037983 */ /* 0x002ea80000300800 */
[----:B------:R1:W-:Y:S04]  /*fec0*/  STS.U8 [R12+UR48+0x800], R6 ;  /* 0x000800060c007988 */ /* 0x0003e80008000030 */
[----:B---3--:R3:W-:Y:S04]  /*fed0*/  STS.U8 [R12+UR48+0xc00], R11 ;  /* 0x000c000b0c007988 */ /* 0x0087e80008000030 */
[----:B------:R-:W-:Y:S04]  /*fee0*/  STS.U8 [R12+UR48+0x400], R29 ;  /* 0x0004001d0c007988 */ /* 0x000fe80008000030 */
[----:B-1----:R-:W4:Y:S04]  /*fef0*/  LDL.LU R6, [R1+0x8] ;  /* 0x0000080001067983 */ /* 0x002f280000300800 */
[----:B------:R-:W-:Y:S04]  /*ff00*/  STS.U8 [R12+UR48+0x600], R25 ;  /* 0x000600190c007988 */ /* 0x000fe80008000030 */
[----:B------:R-:W-:Y:S04]  /*ff10*/  STS.U8 [R12+UR48+0xa00], R18 ;  /* 0x000a00120c007988 */ /* 0x000fe80008000030 */
[----:B---3--:R-:W3:Y:S04]  /*ff20*/  LDL.LU R11, [R1] ;  /* 0x00000000010b7983 */ /* 0x008ee80000300800 */
[----:B------:R-:W-:Y:S04]  /*ff30*/  STS.U8 [R12+UR48+0xe00], R10 ;  /* 0x000e000a0c007988 */ /* 0x000fe80008000030 */
[----:B--2---:R1:W-:Y:S02]  /*ff40*/  STS.U8 [R12+UR48+0x200], R3 ;  /* 0x000200030c007988 */ /* 0x0043e40008000030 */
[----:B-1----:R-:W-:-:S02]  /*ff50*/  LOP3.LUT R3, R12, 0x8, RZ, 0x3c, !PT ;  /* 0x000000080c037812 */ /* 0x002fc400078e3cff */
[----:B------:R-:W2:Y:S04]  /*ff60*/  LDL.LU R12, [R1+0xc] ;  /* 0x00000c00010c7983 */ /* 0x000ea80000300800 */
[----:B------:R1:W-:Y:S04]  /*ff70*/  STS.U8 [R3+UR48+0x80], R28 ;  /* 0x0000801c03007988 */ /* 0x0003e80008000030 */
[----:B------:R0:W-:Y:S04]  /*ff80*/  STS.U8 [R3+UR48+0x680], R9 ;  /* 0x0006800903007988 */ /* 0x0001e80008000030 */
[----:B-1----:R-:W3:Y:S04]  /*ff90*/  LDL.LU R28, [R1+0xcb8] ;  /* 0x000cb800011c7983 */ /* 0x002ee80000300800 */
[----:B0-----:R-:W4:Y:S04]  /*ffa0*/  LDL.LU R9, [R1+0x4] ;  /* 0x0000040001097983 */ /* 0x001f280000300800 */
[----:B------:R0:W-:Y:S04]  /*ffb0*/  STS.U8 [R3+UR48+0x880], R0 ;  /* 0x0008800003007988 */ /* 0x0001e80008000030 */
[----:B------:R1:W-:Y:S04]  /*ffc0*/  STS.U8 [R3+UR48+0xa80], R8 ;  /* 0x000a800803007988 */ /* 0x0003e80008000030 */
[----:B0-----:R-:W4:Y:S04]  /*ffd0*/  LDL.LU R0, [R1+0x10] ;  /* 0x0000100001007983 */ /* 0x001f280000300800 */
[----:B-1----:R-:W4:Y:S04]  /*ffe0*/  LDL.LU R8, [R1+0x1c] ;  /* 0x00001c0001087983 */ /* 0x002f280000300800 */
[----:B------:R0:W-:Y:S04]  /*fff0*/  STS.U8 [R3+UR48+0xc80], R7 ;  /* 0x000c800703007988 */ /* 0x0001e80008000030 */
[----:B------:R-:W-:Y:S04]  /*10000*/  STS.U8 [R3+UR48+0xe80], R20 ;  /* 0x000e801403007988 */ /* 0x000fe80008000030 */
[----:B0-----:R-:W4:Y:S04]  /*10010*/  LDL R7, [R1+0x69c] ;  /* 0x00069c0001077983 */ /* 0x001f280000100800 */
[----:B--2---:R0:W-:Y:S02]  /*10020*/  STS.U8 [R3+UR48+0x280], R12 ;  /* 0x0002800c03007988 */ /* 0x0041e40008000030 */
[----:B0-----:R-:W0:Y:S02]  /*10030*/  S2R R12, SR_TID.X ;  /* 0x00000000000c7919 */ /* 0x001e240000002100 */
[----:B---3--:R1:W-:Y:S01]  /*10040*/  STS.U8 [R3+UR48+0x480], R28 ;  /* 0x0004801c03007988 */ /* 0x0083e20008000030 */
[----:B0-----:R-:W-:-:S04]  /*10050*/  LOP3.LUT R12, R12, 0x7f, RZ, 0xc0, !PT ;  /* 0x0000007f0c0c7812 */ /* 0x001fc800078ec0ff */
[----:B-1----:R-:W-:-:S05]  /*10060*/  LOP3.LUT R3, R12, 0x10, RZ, 0x3c, !PT ;  /* 0x000000100c037812 */ /* 0x002fca00078e3cff */
[----:B----4-:R0:W-:Y:S04]  /*10070*/  STS.U8 [R3+UR48+0x100], R8 ;  /* 0x0001000803007988 */ /* 0x0101e80008000030 */
[----:B------:R1:W-:Y:S04]  /*10080*/  STS.U8 [R3+UR48+0x300], R6 ;  /* 0x0003000603007988 */ /* 0x0003e80008000030 */
[----:B------:R-:W-:Y:S04]  /*10090*/  STS.U8 [R3+UR48+0x500], R27 ;  /* 0x0005001b03007988 */ /* 0x000fe80008000030 */
[----:B0-----:R-:W2:Y:S04]  /*100a0*/  LDL R8, [R1+0x34c] ;  /* 0x00034c0001087983 */ /* 0x001ea80000100800 */
[----:B-1----:R-:W3:Y:S04]  /*100b0*/  LDL R6, [R1+0x6a0] ;  /* 0x0006a00001067983 */ /* 0x002ee80000100800 */
[----:B------:R0:W-:Y:S04]  /*100c0*/  STS.U8 [R3+UR48+0x700], R5 ;  /* 0x0007000503007988 */ /* 0x0001e80008000030 */
[----:B0-----:R-:W4:Y:S01]  /*100d0*/  LDL.LU R5, [R1+0x18] ;  /* 0x0000180001057983 */ /* 0x001f220000300800 */
[----:B------:R-:W-:-:S02]  /*100e0*/  LOP3.LUT R3, R12, 0x18, RZ, 0x3c, !PT ;  /* 0x000000180c037812 */ /* 0x000fc400078e3cff */
[----:B------:R-:W0:Y:S02]  /*100f0*/  S2R R12, SR_TID.X ;  /* 0x00000000000c7919 */ /* 0x000e240000002100 */
[----:B0-----:R-:W-:-:S04]  /*10100*/  LOP3.LUT R12, R12, 0x7f, RZ, 0xc0, !PT ;  /* 0x0000007f0c0c7812 */ /* 0x001fc800078ec0ff */
[----:B------:R-:W-:-:S05]  /*10110*/  LOP3.LUT R12, R12, 0x10, RZ, 0x3c, !PT ;  /* 0x000000100c0c7812 */ /* 0x000fca00078e3cff */
[----:B------:R0:W-:Y:S02]  /*10120*/  STS.U8 [R12+UR48+0x900], R2 ;  /* 0x000900020c007988 */ /* 0x0001e40008000030 */
[----:B0-----:R-:W0:Y:S01]  /*10130*/  S2R R12, SR_TID.X ;  /* 0x00000000000c7919 */ /* 0x001e220000002100 */
[----:B------:R-:W-:Y:S02]  /*10140*/  PRMT R13, RZ, 0x7610, R13 ;  /* 0x00007610ff0d7816 */ /* 0x000fe4000000000d */
[----:B0-----:R-:W-:-:S04]  /*10150*/  LOP3.LUT R12, R12, 0x7f, RZ, 0xc0, !PT ;  /* 0x0000007f0c0c7812 */ /* 0x001fc800078ec0ff */
[----:B------:R-:W-:-:S05]  /*10160*/  LOP3.LUT R2, R12, 0x10, RZ, 0x3c, !PT ;  /* 0x000000100c027812 */ /* 0x000fca00078e3cff */
[----:B------:R-:W-:Y:S04]  /*10170*/  STS.U8 [R2+UR48+0xb00], R4 ;  /* 0x000b000402007988 */ /* 0x000fe80008000030 */
[----:B------:R-:W-:Y:S04]  /*10180*/  STS.U8 [R2+UR48+0xd00], R19 ;  /* 0x000d001302007988 */ /* 0x000fe80008000030 */
[----:B------:R-:W-:Y:S04]  /*10190*/  STS.U8 [R2+UR48+0xf00], R21 ;  /* 0x000f001502007988 */ /* 0x000fe80008000030 */
[----:B------:R0:W-:Y:S04]  /*101a0*/  STS.U8 [R3+UR48+0x380], R11 ;  /* 0x0003800b03007988 */ /* 0x0001e80008000030 */
[----:B------:R-:W-:Y:S04]  /*101b0*/  STS.U8 [R3+UR48+0x580], R26 ;  /* 0x0005801a03007988 */ /* 0x000fe80008000030 */
[----:B------:R-:W-:Y:S04]  /*101c0*/  STS.U8 [R3+UR48+0x780], R0 ;  /* 0x0007800003007988 */ /* 0x000fe80008000030 */
[----:B------:R1:W-:Y:S04]  /*101d0*/  STS.U8 [R3+UR48+0x980], R9 ;  /* 0x0009800903007988 */ /* 0x0003e80008000030 */
[----:B------:R-:W-:Y:S04]  /*101e0*/  STS.U8 [R3+UR48+0xb80], R24 ;  /* 0x000b801803007988 */ /* 0x000fe80008000030 */
[----:B-----5:R-:W-:Y:S04]  /*101f0*/  STS.U8 [R3+UR48+0xd80], R22 ;  /* 0x000d801603007988 */ /* 0x020fe80008000030 */
[----:B------:R-:W-:Y:S01]  /*10200*/  STS.U8 [R3+UR48+0xf80], R23 ;  /* 0x000f801703007988 */ /* 0x000fe20008000030 */
[C---:B0-----:R-:W-:Y:S01]  /*10210*/  IMAD R11, R12.reuse, UR52, RZ ;  /* 0x000000340c0b7c24 */ /* 0x041fe2000f8e02ff */
[----:B------:R-:W-:-:S02]  /*10220*/  ISETP.GE.AND P0, PT, R12, UR7, PT ;  /* 0x000000070c007c0c */ /* 0x000fc4000bf06270 */
[----:B-1----:R-:W5:Y:S02]  /*10230*/  LDL R9, [R1+0x6b0] ;  /* 0x0006b00001097983 */ /* 0x002f640000100800 */
[----:B------:R-:W-:Y:S02]  /*10240*/  SHF.R.S32.HI R0, RZ, 0x1f, R11 ;  /* 0x0000001fff007819 */ /* 0x000fe4000001140b */
[----:B------:R-:W5:Y:S04]  /*10250*/  LDL R2, [R1+0x350] ;  /* 0x0003500001027983 */ /* 0x000f680000100800 */
[----:B----4-:R0:W-:Y:S01]  /*10260*/  STS.U8 [R3+UR48+0x180], R5 ;  /* 0x0001800503007988 */ /* 0x0101e20008000030 */
[C---:B---3--:R-:W-:Y:S02]  /*10270*/  IADD3 R4, P2, PT, R11.reuse, R6, RZ ;  /* 0x000000060b047210 */ /* 0x048fe40007f5e0ff */
[C---:B--2---:R-:W-:Y:S01]  /*10280*/  IADD3 RZ, P1, PT, R11.reuse, R8, RZ ;  /* 0x000000080bff7210 */ /* 0x044fe20007f3e0ff */
[----:B------:R-:W2:Y:S02]  /*10290*/  LDL R6, [R1+0x358] ;  /* 0x0003580001067983 */ /* 0x000ea40000100800 */
[----:B0-----:R-:W-:Y:S01]  /*102a0*/  IMAD.X R5, R0, 0x1, R7, P2 ;  /* 0x0000000100057824 */ /* 0x001fe200010e0607 */
[----:B------:R-:W-:Y:S01]  /*102b0*/  BAR.SYNC.DEFER_BLOCKING 0x0 ;  /* 0x0000000000007b1d */ /* 0x000fe20000010000 */
[----:B------:R-:W-:Y:S01]  /*102c0*/  PRMT R3, RZ, 0x7610, R3 ;  /* 0x00007610ff037816 */ /* 0x000fe20000000003 */
[----:B------:R-:W-:-:S04]  /*102d0*/  IMAD.IADD R8, R11, 0x1, R8 ;  /* 0x000000010b087824 */ /* 0x000fc800078e0208 */
[----:B------:R-:W3:Y:S04]  /*102e0*/  LDL R7, [R1+0x50c] ;  /* 0x00050c0001077983 */ /* 0x000ee80000100800 */
[----:B------:R-:W4:Y:S01]  /*102f0*/  @!P0 LDG.E.U8 R13, desc[UR12][R4.64] ;  /* 0x0000000c040d8981 */ /* 0x000f22000c1e1100 */
[----:B-----5:R-:W-:-:S05]  /*10300*/  IMAD.X R9, R0, 0x1, R9, P1 ;  /* 0x0000000100097824 */ /* 0x020fca00008e0609 */
[----:B------:R-:W5:Y:S04]  /*10310*/  @!P0 LDG.E.U8 R3, desc[UR12][R8.64] ;  /* 0x0000000c08038981 */ /* 0x000f68000c1e1100 */
[----:B----4-:R0:W-:Y:S04]  /*10320*/  STL [R1+0x29c], R13 ;  /* 0x00029c0d01007387 */ /* 0x0101e80000100800 */
[----:B0-----:R-:W4:Y:S04]  /*10330*/  LDL.LU R13, [R1+0xcb4] ;  /* 0x000cb400010d7983 */ /* 0x001f280000300800 */
[----:B------:R-:W2:Y:S04]  /*10340*/  LDL R5, [R1+0x354] ;  /* 0x0003540001057983 */ /* 0x000ea80000100800 */
[----:B------:R-:W3:Y:S01]  /*10350*/  LDL R4, [R1+0x508] ;  /* 0x0005080001047983 */ /* 0x000ee20000100800 */
[----:B------:R-:W-:-:S03]  /*10360*/  IADD3 RZ, P1, PT, R11, R2, RZ ;  /* 0x000000020bff7210 */ /* 0x000fc60007f3e0ff */
[----:B-----5:R3:W-:Y:S01]  /*10370*/  STL [R1+0x2a0], R3 ;  /* 0x0002a00301007387 */ /* 0x0207e20000100800 */
[C---:B--2---:R-:W-:Y:S01]  /*10380*/  IADD3 RZ, P2, PT, R11.reuse, R5, RZ ;  /* 0x000000050bff7210 */ /* 0x044fe20007f5e0ff */
[C---:B---3--:R-:W-:Y:S02]  /*10390*/  IMAD.X R3, R0.reuse, 0x1, R4, P1 ;  /* 0x0000000100037824 */ /* 0x048fe400008e0604 */
[C---:B------:R-:W-:Y:S02]  /*103a0*/  IMAD.IADD R4, R11.reuse, 0x1, R5 ;  /* 0x000000010b047824 */ /* 0x040fe400078e0205 */
[----:B------:R-:W-:Y:S02]  /*103b0*/  IMAD.X R5, R0, 0x1, R7, P2 ;  /* 0x0000000100057824 */ /* 0x000fe400010e0607 */
[----:B------:R-:W2:Y:S01]  /*103c0*/  LDL R7, [R1+0x510] ;  /* 0x0005100001077983 */ /* 0x000ea20000100800 */
[----:B----4-:R-:W-:Y:S01]  /*103d0*/  PRMT R13, RZ, 0x7610, R13 ;  /* 0x00007610ff0d7816 */ /* 0x010fe2000000000d */
[----:B------:R-:W-:Y:S01]  /*103e0*/  IMAD.IADD R2, R11, 0x1, R2 ;  /* 0x000000010b027824 */ /* 0x000fe200078e0202 */
[----:B------:R-:W-:-:S02]  /*103f0*/  PRMT R17, RZ, 0x7610, R17 ;  /* 0x00007610ff117816 */ /* 0x000fc40000000011 */
[C---:B------:R-:W-:Y:S02]  /*10400*/  IADD3 RZ, P3, PT, R11.reuse, R6, RZ ;  /* 0x000000060bff7210 */ /* 0x040fe40007f7e0ff */
[----:B------:R-:W3:Y:S01]  /*10410*/  @!P0 LDG.E.U8 R13, desc[UR12][R2.64] ;  /* 0x0000000c020d8981 */ /* 0x000ee2000c1e1100 */
[----:B------:R-:W-:Y:S01]  /*10420*/  PRMT R16, RZ, 0x7610, R16 ;  /* 0x00007610ff107816 */ /* 0x000fe20000000010 */
[----:B------:R-:W-:Y:S02]  /*10430*/  IMAD.IADD R6, R11, 0x1, R6 ;  /* 0x000000010b067824 */ /* 0x000fe400078e0206 */
[----:B------:R-:W4:Y:S01]  /*10440*/  @!P0 LDG.E.U8 R17, desc[UR12][R4.64] ;  /* 0x0000000c04118981 */ /* 0x000f22000c1e1100 */
[----:B--2---:R-:W-:-:S05]  /*10450*/  IMAD.X R7, R0, 0x1, R7, P3 ;  /* 0x0000000100077824 */ /* 0x004fca00018e0607 */
[----:B------:R-:W2:Y:S04]  /*10460*/  @!P0 LDG.E.U8 R16, desc[UR12][R6.64] ;  /* 0x0000000c06108981 */ /* 0x000ea8000c1e1100 */
[----:B---3--:R0:W-:Y:S04]  /*10470*/  STL [R1+0x298], R13 ;  /* 0x0002980d01007387 */ /* 0x0081e80000100800 */
[----:B0-----:R-:W3:Y:S04]  /*10480*/  LDL.LU R13, [R1+0xcb0] ;  /* 0x000cb000010d7983 */ /* 0x001ee80000300800 */
[----:B------:R-:W5:Y:S04]  /*10490*/  LDL R3, [R1+0x35c] ;  /* 0x00035c0001037983 */ /* 0x000f680000100800 */
[----:B----4-:R0:W-:Y:S04]  /*104a0*/  STL [R1+0x2a4], R17 ;  /* 0x0002a41101007387 */ /* 0x0101e80000100800 */
[----:B0-----:R-:W4:Y:S04]  /*104b0*/  LDL.LU R17, [R1+0xcac] ;  /* 0x000cac0001117983 */ /* 0x001f280000300800 */
[----:B------:R-:W3:Y:S04]  /*104c0*/  LDL R5, [R1+0x360] ;  /* 0x0003600001057983 */ /* 0x000ee80000100800 */
[----:B------:R-:W4:Y:S04]  /*104d0*/  LDL R4, [R1+0x514] ;  /* 0x0005140001047983 */ /* 0x000f280000100800 */
[----:B--2---:R0:W-:Y:S04]  /*104e0*/  STL [R1+0x2a8], R16 ;  /* 0x0002a81001007387 */ /* 0x0041e80000100800 */
[----:B0-----:R-:W2:Y:S04]  /*104f0*/  LDL.LU R16, [R1+0xca8] ;  /* 0x000ca80001107983 */ /* 0x001ea80000300800 */
[----:B------:R-:W2:Y:S04]  /*10500*/  LDL R6, [R1+0x518] ;  /* 0x0005180001067983 */ /* 0x000ea80000100800 */
[----:B------:R-:W2:Y:S01]  /*10510*/  LDL R7, [R1+0x364] ;  /* 0x0003640001077983 */ /* 0x000ea20000100800 */
[C---:B-----5:R-:W-:Y:S01]  /*10520*/  IADD3 RZ, P1, PT, R11.reuse, R3, RZ ;  /* 0x000000030bff7210 */ /* 0x060fe20007f3e0ff */
[C---:B------:R-:W-:Y:S01]  /*10530*/  IMAD.IADD R2, R11.reuse, 0x1, R3 ;  /* 0x000000010b027824 */ /* 0x040fe200078e0203 */
[----:B---3--:R-:W-:-:S03]  /*10540*/  IADD3 RZ, P2, PT, R11, R5, RZ ;  /* 0x000000050bff7210 */ /* 0x008fc60007f5e0ff */
[C---:B----4-:R-:W-:Y:S02]  /*10550*/  IMAD.X R3, R0.reuse, 0x1, R4, P1 ;  /* 0x0000000100037824 */ /* 0x050fe400008e0604 */
[C---:B------:R-:W-:Y:S02]  /*10560*/  IMAD.IADD R4, R11.reuse, 0x1, R5 ;  /* 0x000000010b047824 */ /* 0x040fe400078e0205 */
[----:B--2---:R-:W-:Y:S01]  /*10570*/  IMAD.X R5, R0, 0x1, R6, P2 ;  /* 0x0000000100057824 */ /* 0x004fe200010e0606 */
[C---:B------:R-:W-:Y:S01]  /*10580*/  IADD3 RZ, P3, PT, R11.reuse, R7, RZ ;  /* 0x000000070bff7210 */ /* 0x040fe20007f7e0ff */
[----:B------:R-:W-:Y:S02]  /*10590*/  IMAD.IADD R6, R11, 0x1, R7 ;  /* 0x000000010b067824 */ /* 0x000fe400078e0207 */
[----:B------:R-:W2:Y:S01]  /*105a0*/  LDL R7, [R1+0x51c] ;  /* 0x00051c0001077983 */ /* 0x000ea20000100800 */
[----:B------:R-:W-:Y:S02]  /*105b0*/  PRMT R13, RZ, 0x7610, R13 ;  /* 0x00007610ff0d7816 */ /* 0x000fe4000000000d */
[----:B------:R-:W-:-:S02]  /*105c0*/  PRMT R15, RZ, 0x7610, R15 ;  /* 0x00007610ff0f7816 */ /* 0x000fc4000000000f */
[----:B------:R-:W-:Y:S02]  /*105d0*/  PRMT R14, RZ, 0x7610, R14 ;  /* 0x00007610ff0e7816 */ /* 0x000fe4000000000e */
[----:B------:R-:W3:Y:S04]  /*105e0*/  @!P0 LDG.E.U8 R13, desc[UR12][R2.64] ;  /* 0x0000000c020d8981 */ /* 0x000ee8000c1e1100 */
        /* <DEDUP_REMOVED lines=575> */
[----:B------:R-:W4:Y:S04]  /*129e0*/  LDL R5, [R1+0x340] ;  /* 0x0003400001057983 */ /* 0x000f280000100800 */
[----:B------:R-:W4:Y:S04]  /*129f0*/  LDL R4, [R1+0x6c0] ;  /* 0x0006c00001047983 */ /* 0x000f280000100800 */
[----:B--2---:R0:W-:Y:S04]  /*12a00*/  STL [R1+0x144], R16 ;  /* 0x0001441001007387 */ /* 0x0041e80000100800 */
[----:B0-----:R-:W2:Y:S04]  /*12a10*/  LDL.LU R16, [R1+0xba0] ;  /* 0x000ba00001107983 */ /* 0x001ea80000300800 */
[----:B------:R-:W2:Y:S04]  /*12a20*/  LDL R6, [R1+0x6bc] ;  /* 0x0006bc0001067983 */ /* 0x000ea80000100800 */
[----:B------:R-:W2:Y:S01]  /*12a30*/  LDL R7, [R1+0x344] ;  /* 0x0003440001077983 */ /* 0x000ea20000100800 */
[C---:B-----5:R-:W-:Y:S01]  /*12a40*/  IADD3 RZ, P1, PT, R11.reuse, R3, RZ ;  /* 0x000000030bff7210 */ /* 0x060fe20007f3e0ff */
[----:B------:R-:W-:Y:S01]  /*12a50*/  IMAD.IADD R2, R11, 0x1, R3 ;  /* 0x000000010b027824 */ /* 0x000fe200078e0203 */
[----:B------:R-:W-:-:S02]  /*12a60*/  PRMT R14, RZ, 0x7610, R14 ;  /* 0x00007610ff0e7816 */ /* 0x000fc4000000000e */
[----:B---3--:R-:W-:Y:S02]  /*12a70*/  PRMT R13, RZ, 0x7610, R13 ;  /* 0x00007610ff0d7816 */ /* 0x008fe4000000000d */
[C---:B----4-:R-:W-:Y:S01]  /*12a80*/  IADD3 RZ, P2, PT, R11.reuse, R5, RZ ;  /* 0x000000050bff7210 */ /* 0x050fe20007f5e0ff */
[----:B------:R-:W-:Y:S02]  /*12a90*/  IMAD.X R3, R0, 0x1, R4, P1 ;  /* 0x0000000100037824 */ /* 0x000fe400008e0604 */
[----:B------:R-:W-:-:S03]  /*12aa0*/  IMAD.IADD R4, R11, 0x1, R5 ;  /* 0x000000010b047824 */ /* 0x000fc600078e0205 */
[----:B------:R-:W3:Y:S01]  /*12ab0*/  @!P0 LDG.E.U8 R14, desc[UR12][R2.64] ;  /* 0x0000000c020e8981 */ /* 0x000ee2000c1e1100 */
[----:B--2---:R-:W-:Y:S01]  /*12ac0*/  IMAD.X R5, R0, 0x1, R6, P2 ;  /* 0x0000000100057824 */ /* 0x004fe200010e0606 */
[C---:B------:R-:W-:Y:S01]  /*12ad0*/  IADD3 RZ, P3, PT, R11.reuse, R7, RZ ;  /* 0x000000070bff7210 */ /* 0x040fe20007f7e0ff */
[----:B------:R-:W-:-:S03]  /*12ae0*/  IMAD.IADD R6, R11, 0x1, R7 ;  /* 0x000000010b067824 */ /* 0x000fc600078e0207 */
[----:B------:R-:W2:Y:S04]  /*12af0*/  @!P0 LDG.E.U8 R13, desc[UR12][R4.64] ;  /* 0x0000000c040d8981 */ /* 0x000ea8000c1e1100 */
[----:B------:R-:W4:Y:S01]  /*12b00*/  LDL R7, [R1+0x6b8] ;  /* 0x0006b80001077983 */ /* 0x000f220000100800 */
[----:B------:R-:W-:-:S03]  /*12b10*/  PRMT R15, RZ, 0x7610, R15 ;  /* 0x00007610ff0f7816 */ /* 0x000fc6000000000f */
[----:B---3--:R0:W-:Y:S04]  /*12b20*/  STL [R1+0x128], R14 ;  /* 0x0001280e01007387 */ /* 0x0081e80000100800 */
[----:B0-----:R-:W3:Y:S04]  /*12b30*/  LDL.LU R14, [R1+0xb9c] ;  /* 0x000b9c00010e7983 */ /* 0x001ee80000300800 */
[----:B------:R-:W5:Y:S04]  /*12b40*/  LDL R2, [R1+0x618] ;  /* 0x0006180001027983 */ /* 0x000f680000100800 */
[----:B------:R-:W3:Y:S01]  /*12b50*/  LDL R3, [R1+0x620] ;  /* 0x0006200001037983 */ /* 0x000ee20000100800 */
[----:B----4-:R-:W-:-:S03]  /*12b60*/  IMAD.X R7, R0, 0x1, R7, P3 ;  /* 0x0000000100077824 */ /* 0x010fc600018e0607 */
[----:B--2---:R0:W-:Y:S04]  /*12b70*/  STL [R1+0x124], R13 ;  /* 0x0001240d01007387 */ /* 0x0041e80000100800 */
[----:B------:R-:W2:Y:S04]  /*12b80*/  @!P0 LDG.E.U8 R15, desc[UR12][R6.64] ;  /* 0x0000000c060f8981 */ /* 0x000ea8000c1e1100 */
[----:B0-----:R-:W4:Y:S04]  /*12b90*/  LDL.LU R13, [R1+0xb98] ;  /* 0x000b9800010d7983 */ /* 0x001f280000300800 */
[----:B------:R-:W3:Y:S04]  /*12ba0*/  LDL R5, [R1+0x348] ;  /* 0x0003480001057983 */ /* 0x000ee80000100800 */
[----:B--2---:R0:W-:Y:S04]  /*12bb0*/  STL [R1+0x120], R15 ;  /* 0x0001200f01007387 */ /* 0x0041e80000100800 */
[----:B0-----:R-:W2:Y:S01]  /*12bc0*/  LDL.LU R15, [R1+0xb94] ;  /* 0x000b9400010f7983 */ /* 0x001ea20000300800 */
[C---:B---3--:R-:W-:Y:S01]  /*12bd0*/  IADD3 RZ, P1, PT, R11.reuse, R5, RZ ;  /* 0x000000050bff7210 */ /* 0x048fe20007f3e0ff */
[----:B------:R-:W-:-:S02]  /*12be0*/  IMAD.IADD R6, R11, 0x1, R5 ;  /* 0x000000010b067824 */ /* 0x000fc400078e0205 */
[----:B------:R-:W3:Y:S04]  /*12bf0*/  LDL R7, [R1+0x6b4] ;  /* 0x0006b40001077983 */ /* 0x000ee80000100800 */
[----:B------:R-:W2:Y:S01]  /*12c00*/  LDL R5, [R1+0x614] ;  /* 0x0006140001057983 */ /* 0x000ea20000100800 */
[C---:B-----5:R-:W-:Y:S02]  /*12c10*/  IADD3 R4, P2, PT, R11.reuse, R2, RZ ;  /* 0x000000020b047210 */ /* 0x060fe40007f5e0ff */
[----:B------:R-:W-:Y:S02]  /*12c20*/  PRMT R14, RZ, 0x7610, R14 ;  /* 0x00007610ff0e7816 */ /* 0x000fe4000000000e */
[----:B------:R-:W-:Y:S02]  /*12c30*/  IADD3 R2, P3, PT, R11, R3, RZ ;  /* 0x000000030b027210 */ /* 0x000fe40007f7e0ff */
[----:B------:R-:W5:Y:S01]  /*12c40*/  LDL R3, [R1+0x61c] ;  /* 0x00061c0001037983 */ /* 0x000f620000100800 */
[----:B----4-:R-:W-:Y:S01]  /*12c50*/  PRMT R13, RZ, 0x7610, R13 ;  /* 0x00007610ff0d7816 */ /* 0x010fe2000000000d */
[----:B---3--:R-:W-:-:S02]  /*12c60*/  IMAD.X R7, R0, 0x1, R7, P1 ;  /* 0x0000000100077824 */ /* 0x008fc400008e0607 */
[----:B--2---:R-:W-:-:S03]  /*12c70*/  IMAD.X R5, R0, 0x1, R5, P2 ;  /* 0x0000000100057824 */ /* 0x004fc600010e0605 */
[----:B------:R-:W2:Y:S04]  /*12c80*/  @!P0 LDG.E.U8 R14, desc[UR12][R6.64] ;  /* 0x0000000c060e8981 */ /* 0x000ea8000c1e1100 */
[----:B------:R-:W3:Y:S01]  /*12c90*/  @!P0 LDG.E.U8 R13, desc[UR12][R4.64] ;  /* 0x0000000c040d8981 */ /* 0x000ee2000c1e1100 */
[----:B------:R-:W-:Y:S01]  /*12ca0*/  PRMT R15, RZ, 0x7610, R15 ;  /* 0x00007610ff0f7816 */ /* 0x000fe2000000000f */
[----:B-----5:R-:W-:-:S05]  /*12cb0*/  IMAD.X R3, R0, 0x1, R3, P3 ;  /* 0x0000000100037824 */ /* 0x020fca00018e0603 */
[----:B------:R-:W4:Y:S04]  /*12cc0*/  @!P0 LDG.E.U8 R15, desc[UR12][R2.64] ;  /* 0x0000000c020f8981 */ /* 0x000f28000c1e1100 */
[----:B--2---:R0:W-:Y:S04]  /*12cd0*/  STL [R1+0xcc], R14 ;  /* 0x0000cc0e01007387 */ /* 0x0041e80000100800 */
[----:B0-----:R-:W2:Y:S04]  /*12ce0*/  LDL.LU R14, [R1+0xb90] ;  /* 0x000b9000010e7983 */ /* 0x001ea80000300800 */
[----:B------:R-:W5:Y:S04]  /*12cf0*/  LDL R6, [R1+0x630] ;  /* 0x0006300001067983 */ /* 0x000f680000100800 */
[----:B------:R-:W2:Y:S04]  /*12d00*/  LDL R7, [R1+0x638] ;  /* 0x0006380001077983 */ /* 0x000ea80000100800 */
[----:B---3--:R0:W-:Y:S04]  /*12d10*/  STL [R1+0xc8], R13 ;  /* 0x0000c80d01007387 */ /* 0x0081e80000100800 */
[----:B0-----:R-:W3:Y:S04]  /*12d20*/  LDL.LU R13, [R1+0xb8c] ;  /* 0x000b8c00010d7983 */ /* 0x001ee80000300800 */
[----:B------:R-:W3:Y:S04]  /*12d30*/  LDL R5, [R1+0x628] ;  /* 0x0006280001057983 */ /* 0x000ee80000100800 */
[----:B----4-:R0:W-:Y:S04]  /*12d40*/  STL [R1+0xc0], R15 ;  /* 0x0000c00f01007387 */ /* 0x0101e80000100800 */
[----:B0-----:R-:W4:Y:S04]  /*12d50*/  LDL.LU R15, [R1+0xb88] ;  /* 0x000b8800010f7983 */ /* 0x001f280000300800 */
[----:B------:R-:W4:Y:S01]  /*12d60*/  LDL R3, [R1+0x624] ;  /* 0x0006240001037983 */ /* 0x000f220000100800 */
[----:B-----5:R-:W-:-:S02]  /*12d70*/  IADD3 R4, P2, PT, R11, R6, RZ ;  /* 0x000000060b047210 */ /* 0x020fc40007f5e0ff */
[C---:B--2---:R-:W-:Y:S02]  /*12d80*/  IADD3 R6, P3, PT, R11.reuse, R7, RZ ;  /* 0x000000070b067210 */ /* 0x044fe40007f7e0ff */
[----:B------:R-:W2:Y:S01]  /*12d90*/  LDL R7, [R1+0x634] ;  /* 0x0006340001077983 */ /* 0x000ea20000100800 */
[----:B---3--:R-:W-:-:S03]  /*12da0*/  IADD3 R2, P1, PT, R11, R5, RZ ;  /* 0x000000050b027210 */ /* 0x008fc60007f3e0ff */
[----:B------:R-:W3:Y:S01]  /*12db0*/  LDL R5, [R1+0x62c] ;  /* 0x00062c0001057983 */ /* 0x000ee20000100800 */
[----:B------:R-:W-:Y:S02]  /*12dc0*/  PRMT R14, RZ, 0x7610, R14 ;  /* 0x00007610ff0e7816 */ /* 0x000fe4000000000e */
[----:B------:R-:W-:Y:S01]  /*12dd0*/  PRMT R13, RZ, 0x7610, R13 ;  /* 0x00007610ff0d7816 */ /* 0x000fe2000000000d */
[----:B----4-:R-:W-:Y:S01]  /*12de0*/  IMAD.X R3, R0, 0x1, R3, P1 ;  /* 0x0000000100037824 */ /* 0x010fe200008e0603 */
[----:B------:R-:W-:-:S04]  /*12df0*/  PRMT R15, RZ, 0x7610, R15 ;  /* 0x00007610ff0f7816 */ /* 0x000fc8000000000f */
[----:B------:R-:W4:Y:S01]  /*12e00*/  @!P0 LDG.E.U8 R14, desc[UR12][R2.64] ;  /* 0x0000000c020e8981 */ /* 0x000f22000c1e1100 */
[----:B--2---:R-:W-:-:S05]  /*12e10*/  IMAD.X R7, R0, 0x1, R7, P3 ;  /* 0x0000000100077824 */ /* 0x004fca00018e0607 */
[----:B------:R-:W2:Y:S01]  /*12e20*/  @!P0 LDG.E.U8 R15, desc[UR12][R6.64] ;  /* 0x0000000c060f8981 */ /* 0x000ea2000c1e1100 */
[----:B---3--:R-:W-:-:S05]  /*12e30*/  IMAD.X R5, R0, 0x1, R5, P2 ;  /* 0x0000000100057824 */ /* 0x008fca00010e0605 */
[----:B------:R-:W3:Y:S04]  /*12e40*/  @!P0 LDG.E.U8 R13, desc[UR12][R4.64] ;  /* 0x0000000c040d8981 */ /* 0x000ee8000c1e1100 */
[----:B----4-:R0:W-:Y:S04]  /*12e50*/  STL [R1+0x9c], R14 ;  /* 0x00009c0e01007387 */ /* 0x0101e80000100800 */
[----:B0-----:R-:W4:Y:S04]  /*12e60*/  LDL.LU R14, [R1+0xb84] ;  /* 0x000b8400010e7983 */ /* 0x001f280000300800 */
[----:B------:R-:W5:Y:S04]  /*12e70*/  LDL R2, [R1+0x648] ;  /* 0x0006480001027983 */ /* 0x000f680000100800 */
[----:B------:R-:W4:Y:S04]  /*12e80*/  LDL R3, [R1+0x650] ;  /* 0x0006500001037983 */ /* 0x000f280000100800 */
[----:B---3--:R0:W-:Y:S04]  /*12e90*/  STL [R1+0xc4], R13 ;  /* 0x0000c40d01007387 */ /* 0x0081e80000100800 */
[----:B0-----:R-:W3:Y:S04]  /*12ea0*/  LDL.LU R13, [R1+0xb80] ;  /* 0x000b8000010d7983 */ /* 0x001ee80000300800 */
[----:B------:R-:W3:Y:S04]  /*12eb0*/  LDL R5, [R1+0x640] ;  /* 0x0006400001057983 */ /* 0x000ee80000100800 */
[----:B--2---:R0:W-:Y:S04]  /*12ec0*/  STL [R1+0xbc], R15 ;  /* 0x0000bc0f01007387 */ /* 0x0041e80000100800 */
[----:B0-----:R-:W2:Y:S04]  /*12ed0*/  LDL.LU R15, [R1+0xb7c] ;  /* 0x000b7c00010f7983 */ /* 0x001ea80000300800 */
[----:B------:R-:W2:Y:S01]  /*12ee0*/  LDL R7, [R1+0x63c] ;  /* 0x00063c0001077983 */ /* 0x000ea20000100800 */
[----:B-----5:R-:W-:-:S02]  /*12ef0*/  IADD3 R4, P2, PT, R11, R2, RZ ;  /* 0x000000020b047210 */ /* 0x020fc40007f5e0ff */
[C---:B----4-:R-:W-:Y:S02]  /*12f00*/  IADD3 R2, P3, PT, R11.reuse, R3, RZ ;  /* 0x000000030b027210 */ /* 0x050fe40007f7e0ff */
[----:B------:R-:W4:Y:S01]  /*12f10*/  LDL R3, [R1+0x64c] ;  /* 0x00064c0001037983 */ /* 0x000f220000100800 */
[----:B---3--:R-:W-:Y:S02]  /*12f20*/  PRMT R13, RZ, 0x7610, R13 ;  /* 0x00007610ff0d7816 */ /* 0x008fe4000000000d */
[----:B------:R-:W-:Y:S02]  /*12f30*/  IADD3 R6, P1, PT, R11, R5, RZ ;  /* 0x000000050b067210 */ /* 0x000fe40007f3e0ff */
[----:B------:R-:W3:Y:S03]  /*12f40*/  LDL R5, [R1+0x644] ;  /* 0x0006440001057983 */ /* 0x000ee60000100800 */
[----:B--2---:R-:W-:-:S05]  /*12f50*/  IMAD.X R7, R0, 0x1, R7, P1 ;  /* 0x0000000100077824 */ /* 0x004fca00008e0607 */
[----:B------:R-:W2:Y:S01]  /*12f60*/  @!P0 LDG.E.U8 R13, desc[UR12][R6.64] ;  /* 0x0000000c060d8981 */ /* 0x000ea2000c1e1100 */
[----:B------:R-:W-:Y:S01]  /*12f70*/  PRMT R14, RZ, 0x7610, R14 ;  /* 0x00007610ff0e7816 */ /* 0x000fe2000000000e */
[----:B----4-:R-:W-:Y:S01]  /*12f80*/  IMAD.X R3, R0, 0x1, R3, P3 ;  /* 0x0000000100037824 */ /* 0x010fe200018e0603 */
[----:B------:R-:W-:-:S06]  /*12f90*/  PRMT R15, RZ, 0x7610, R15 ;  /* 0x00007610ff0f7816 */ /* 0x000fcc000000000f */
[----:B------:R-:W4:Y:S01]  /*12fa0*/  @!P0 LDG.E.U8 R15, desc[UR12][R2.64] ;  /* 0x0000000c020f8981 */ /* 0x000f22000c1e1100 */
[----:B---3--:R-:W-:-:S05]  /*12fb0*/  IMAD.X R5, R0, 0x1, R5, P2 ;  /* 0x0000000100057824 */ /* 0x008fca00010e0605 */
[----:B------:R-:W3:Y:S04]  /*12fc0*/  @!P0 LDG.E.U8 R14, desc[UR12][R4.64] ;  /* 0x0000000c040e8981 */ /* 0x000ee8000c1e1100 */
[----:B--2---:R0:W-:Y:S04]  /*12fd0*/  STL [R1+0x98], R13 ;  /* 0x0000980d01007387 */ /* 0x0041e80000100800 */
[----:B0-----:R-:W2:Y:S04]  /*12fe0*/  LDL.LU R13, [R1+0xb78] ;  /* 0x000b7800010d7983 */ /* 0x001ea80000300800 */
[----:B------:R-:W5:Y:S04]  /*12ff0*/  LDL R7, [R1+0x658] ;  /* 0x0006580001077983 */ /* 0x000f680000100800 */
[----:B---3--:R0:W-:Y:S04]  /*13000*/  STL [R1+0x94], R14 ;  /* 0x0000940e01007387 */ /* 0x0081e80000100800 */
[----:B0-----:R-:W3:Y:S04]  /*13010*/  LDL.LU R14, [R1+0xb74] ;  /* 0x000b7400010e7983 */ /* 0x001ee80000300800 */
[----:B------:R-:W3:Y:S04]  /*13020*/  LDL R5, [R1+0x660] ;  /* 0x0006600001057983 */ /* 0x000ee80000100800 */
[----:B----4-:R0:W-:Y:S04]  /*13030*/  STL [R1+0x90], R15 ;  /* 0x0000900f01007387 */ /* 0x0101e80000100800 */
[----:B0-----:R-:W4:Y:S01]  /*13040*/  LDL.LU R15, [R1+0xb70] ;  /* 0x000b7000010f7983 */ /* 0x001f220000300800 */
[----:B-----5:R-:W-:-:S03]  /*13050*/  IADD3 R6, P1, PT, R11, R7, RZ ;  /* 0x000000070b067210 */ /* 0x020fc60007f3e0ff */
[----:B------:R-:W5:Y:S04]  /*13060*/  LDL R3, [R1+0x668] ;  /* 0x0006680001037983 */ /* 0x000f680000100800 */
[----:B------:R-:W4:Y:S01]  /*13070*/  LDL R7, [R1+0x654] ;  /* 0x0006540001077983 */ /* 0x000f220000100800 */
[----:B--2---:R-:W-:Y:S02]  /*13080*/  PRMT R13, RZ, 0x7610, R13 ;  /* 0x00007610ff0d7816 */ /* 0x004fe4000000000d */
[C---:B---3--:R-:W-:Y:S02]  /*13090*/  IADD3 R4, P2, PT, R11.reuse, R5, RZ ;  /* 0x000000050b047210 */ /* 0x048fe40007f5e0ff */
[----:B------:R-:W2:Y:S01]  /*130a0*/  LDL R5, [R1+0x65c] ;  /* 0x00065c0001057983 */ /* 0x000ea20000100800 */
[----:B-----5:R-:W-:-:S03]  /*130b0*/  IADD3 R2, P3, PT, R11, R3, RZ ;  /* 0x000000030b027210 */ /* 0x020fc60007f7e0ff */
[----:B------:R-:W3:Y:S01]  /*130c0*/  LDL R3, [R1+0x664] ;  /* 0x0006640001037983 */ /* 0x000ee20000100800 */
[----:B----4-:R-:W-:-:S05]  /*130d0*/  IMAD.X R7, R0, 0x1, R7, P1 ;  /* 0x0000000100077824 */ /* 0x010fca00008e0607 */
[----:B------:R-:W4:Y:S01]  /*130e0*/  @!P0 LDG.E.U8 R13, desc[UR12][R6.64] ;  /* 0x0000000c060d8981 */ /* 0x000f22000c1e1100 */
[----:B------:R-:W-:Y:S02]  /*130f0*/  PRMT R14, RZ, 0x7610, R14 ;  /* 0x00007610ff0e7816 */ /* 0x000fe4000000000e */
[----:B------:R-:W-:Y:S01]  /*13100*/  PRMT R15, RZ, 0x7610, R15 ;  /* 0x00007610ff0f7816 */ /* 0x000fe2000000000f */
[----:B--2---:R-:W-:-:S05]  /*13110*/  IMAD.X R5, R0, 0x1, R5, P2 ;  /* 0x0000000100057824 */ /* 0x004fca00010e0605 */
[----:B------:R-:W2:Y:S01]  /*13120*/  @!P0 LDG.E.U8 R14, desc[UR12][R4.64] ;  /* 0x0000000c040e8981 */ /* 0x000ea2000c1e1100 */
[----:B---3--:R-:W-:-:S05]  /*13130*/  IMAD.X R3, R0, 0x1, R3, P3 ;  /* 0x0000000100037824 */ /* 0x008fca00018e0603 */
[----:B------:R-:W3:Y:S04]  /*13140*/  @!P0 LDG.E.U8 R15, desc[UR12][R2.64] ;  /* 0x0000000c020f8981 */ /* 0x000ee8000c1e1100 */
[----:B----4-:R0:W-:Y:S04]  /*13150*/  STL [R1+0x8c], R13 ;  /* 0x00008c0d01007387 */ /* 0x0101e80000100800 */
[----:B0-----:R-:W4:Y:S04]  /*13160*/  LDL.LU R13, [R1+0xb6c] ;  /* 0x000b6c00010d7983 */ /* 0x001f280000300800 */
[----:B------:R-:W5:Y:S04]  /*13170*/  LDL R7, [R1+0x670] ;  /* 0x0006700001077983 */ /* 0x000f680000100800 */
[----:B--2---:R0:W-:Y:S04]  /*13180*/  STL [R1+0x80], R14 ;  /* 0x0000800e01007387 */ /* 0x0041e80000100800 */
[----:B0-----:R-:W2:Y:S04]  /*13190*/  LDL.LU R14, [R1+0xb68] ;  /* 0x000b6800010e7983 */ /* 0x001ea80000300800 */
[----:B------:R-:W2:Y:S04]  /*131a0*/  LDL R5, [R1+0x678] ;  /* 0x0006780001057983 */ /* 0x000ea80000100800 */
[----:B---3--:R0:W-:Y:S04]  /*131b0*/  STL [R1+0x84], R15 ;  /* 0x0000840f01007387 */ /* 0x0081e80000100800 */
[----:B0-----:R-:W3:Y:S04]  /*131c0*/  LDL.LU R15, [R1+0xb64] ;  /* 0x000b6400010f7983 */ /* 0x001ee80000300800 */
[----:B------:R-:W3:Y:S01]  /*131d0*/  LDL R3, [R1+0x680] ;  /* 0x0006800001037983 */ /* 0x000ee20000100800 */
[----:B-----5:R-:W-:-:S03]  /*131e0*/  IADD3 R6, P1, PT, R11, R7, RZ ;  /* 0x000000070b067210 */ /* 0x020fc60007f3e0ff */
[----:B------:R-:W5:Y:S01]  /*131f0*/  LDL R7, [R1+0x66c] ;  /* 0x00066c0001077983 */ /* 0x000f620000100800 */
[----:B----4-:R-:W-:Y:S02]  /*13200*/  PRMT R13, RZ, 0x7610, R13 ;  /* 0x00007610ff0d7816 */ /* 0x010fe4000000000d */
[C---:B--2---:R-:W-:Y:S02]  /*13210*/  IADD3 R4, P2, PT, R11.reuse, R5, RZ ;  /* 0x000000050b047210 */ /* 0x044fe40007f5e0ff */
[----:B------:R-:W2:Y:S01]  /*13220*/  LDL R5, [R1+0x674] ;  /* 0x0006740001057983 */ /* 0x000ea20000100800 */
[----:B---3--:R-:W-:-:S03]  /*13230*/  IADD3 R2, P3, PT, R11, R3, RZ ;  /* 0x000000030b027210 */ /* 0x008fc60007f7e0ff */
[----:B------:R-:W3:Y:S01]  /*13240*/  LDL R3, [R1+0x67c] ;  /* 0x00067c0001037983 */ /* 0x000ee20000100800 */
[----:B-----5:R-:W-:-:S05]  /*13250*/  IMAD.X R7, R0, 0x1, R7, P1 ;  /* 0x0000000100077824 */ /* 0x020fca00008e0607 */
        /* <DEDUP_REMOVED lines=14> */
[----:B0-----:R-:W3:Y:S01]  /*13340*/  LDL.LU R17, [R1+0xb58] ;  /* 0x000b580001117983 */ /* 0x001ee20000300800 */
[----:B-----5:R-:W-:-:S03]  /*13350*/  IADD3 R6, P1, PT, R11, R7, RZ ;  /* 0x000000070b067210 */ /* 0x020fc60007f3e0ff */
[----:B------:R-:W5:Y:S01]  /*13360*/  LDL R7, [R1+0x684] ;  /* 0x0006840001077983 */ /* 0x000f620000100800 */
[----:B----4-:R-:W-:Y:S01]  /*13370*/  PRMT R13, RZ, 0x7610, R13 ;  /* 0x00007610ff0d7816 */ /* 0x010fe2000000000d */
[----:B-----5:R-:W-:-:S05]  /*13380*/  IMAD.X R7, R0, 0x1, R7, P1 ;  /* 0x0000000100077824 */ /* 0x020fca00008e0607 */
[----:B------:R-:W4:Y:S01]  /*13390*/  @!P0 LDG.E.U8 R13, desc[UR12][R6.64] ;  /* 0x0000000c060d8981 */ /* 0x000f22000c1e1100 */
[----:B--2---:R-:W-:-:S03]  /*133a0*/  IADD3 R4, P2, PT, R11, R5, RZ ;  /* 0x000000050b047210 */ /* 0x004fc60007f5e0ff */
[----:B------:R-:W2:Y:S01]  /*133b0*/  LDL R5, [R1+0x68c] ;  /* 0x00068c0001057983 */ /* 0x000ea20000100800 */
[----:B------:R-:W-:Y:S02]  /*133c0*/  IADD3 R2, P3, PT, R11, UR17, RZ ;  /* 0x000000110b027c10 */ /* 0x000fe4000ff7e0ff */
[----:B------:R-:W-:Y:S01]  /*133d0*/  PRMT R14, RZ, 0x7610, R14 ;  /* 0x00007610ff0e7816 */ /* 0x000fe2000000000e */
[----:B----4-:R0:W-:Y:S04]  /*133e0*/  STL [R1+0x74], R13 ;  /* 0x0000740d01007387 */ /* 0x0101e80000100800 */
[----:B0-----:R-:W4:Y:S01]  /*133f0*/  LDL.LU R13, [R1+0xb54] ;  /* 0x000b5400010d7983 */ /* 0x001f220000300800 */
[C---:B------:R-:W-:Y:S01]  /*13400*/  IADD3.X R3, PT, PT, R0.reuse, UR68, RZ, P3, !PT ;  /* 0x0000004400037c10 */ /* 0x040fe20009ffe4ff */
[----:B--2---:R-:W-:Y:S01]  /*13410*/  IMAD.X R5, R0, 0x1, R5, P2 ;  /* 0x0000000100057824 */ /* 0x004fe200010e0605 */
[----:B------:R-:W-:-:S03]  /*13420*/  PRMT R15, RZ, 0x7610, R15 ;  /* 0x00007610ff0f7816 */ /* 0x000fc6000000000f */
[----:B------:R0:W2:Y:S04]  /*13430*/  @!P0 LDG.E.U8 R14, desc[UR12][R2.64] ;  /* 0x0000000c020e8981 */ /* 0x0000a8000c1e1100 */
[----:B------:R1:W5:Y:S01]  /*13440*/  @!P0 LDG.E.U8 R15, desc[UR12][R4.64] ;  /* 0x0000000c040f8981 */ /* 0x000362000c1e1100 */
[----:B0-----:R-:W-:-:S04]  /*13450*/  IADD3 R2, P1, PT, R11, UR18, RZ ;  /* 0x000000120b027c10 */ /* 0x001fc8000ff3e0ff */
[----:B------:R-:W-:Y:S02]  /*13460*/  IADD3.X R3, PT, PT, R0, UR67, RZ, P1, !PT ;  /* 0x0000004300037c10 */ /* 0x000fe40008ffe4ff */
[----:B----4-:R-:W-:-:S06]  /*13470*/  PRMT R13, RZ, 0x7610, R13 ;  /* 0x00007610ff0d7816 */ /* 0x010fcc000000000d */
[----:B------:R-:W4:Y:S01]  /*13480*/  @!P0 LDG.E.U8 R13, desc[UR12][R2.64] ;  /* 0x0000000c020d8981 */ /* 0x000f22000c1e1100 */
[C---:B------:R-:W-:Y:S02]  /*13490*/  IADD3 R6, P3, PT, R11.reuse, UR20, RZ ;  /* 0x000000140b067c10 */ /* 0x040fe4000ff7e0ff */
[----:B------:R-:W-:Y:S02]  /*134a0*/  PRMT R8, RZ, 0x7610, R8 ;  /* 0x00007610ff087816 */ /* 0x000fe40000000008 */
[C---:B-1----:R-:W-:Y:S02]  /*134b0*/  IADD3 R4, P2, PT, R11.reuse, UR19, RZ ;  /* 0x000000130b047c10 */ /* 0x042fe4000ff5e0ff */
[C---:B------:R-:W-:Y:S01]  /*134c0*/  IADD3.X R7, PT, PT, R0.reuse, UR65, RZ, P3, !PT ;  /* 0x0000004100077c10 */ /* 0x040fe20009ffe4ff */
[----:B-----5:R0:W-:Y:S01]  /*134d0*/  STL [R1+0x70], R15 ;  /* 0x0000700f01007387 */ /* 0x0201e20000100800 */
[----:B------:R-:W-:Y:S02]  /*134e0*/  PRMT R9, RZ, 0x7610, R9 ;  /* 0x00007610ff097816 */ /* 0x000fe40000000009 */
[----:B------:R-:W-:Y:S01]  /*134f0*/  IADD3.X R5, PT, PT, R0, UR66, RZ, P2, !PT ;  /* 0x0000004200057c10 */ /* 0x000fe200097fe4ff */
[----:B------:R-:W5:Y:S04]  /*13500*/  @!P0 LDG.E.U8 R8, desc[UR12][R6.64] ;  /* 0x0000000c06088981 */ /* 0x000f68000c1e1100 */
[----:B------:R1:W3:Y:S04]  /*13510*/  @!P0 LDG.E.U8 R9, desc[UR12][R4.64] ;  /* 0x0000000c04098981 */ /* 0x0002e8000c1e1100 */
[----:B0-----:R-:W3:Y:S04]  /*13520*/  LDL.LU R15, [R1+0xb50] ;  /* 0x000b5000010f7983 */ /* 0x001ee80000300800 */
[----:B--2---:R0:W-:Y:S04]  /*13530*/  STL [R1+0x6c], R14 ;  /* 0x00006c0e01007387 */ /* 0x0041e80000100800 */
[----:B0-----:R-:W2:Y:S04]  /*13540*/  LDL.LU R14, [R1+0xb4c] ;  /* 0x000b4c00010e7983 */ /* 0x001ea80000300800 */
[----:B----4-:R0:W-:Y:S04]  /*13550*/  STL [R1+0x60], R13 ;  /* 0x0000600d01007387 */ /* 0x0101e80000100800 */
[----:B0-----:R-:W4:Y:S01]  /*13560*/  LDL.LU R13, [R1+0xb48] ;  /* 0x000b4800010d7983 */ /* 0x001f220000300800 */
[----:B-1----:R-:W-:-:S02]  /*13570*/  IADD3 R4, P1, PT, R11, UR42, RZ ;  /* 0x0000002a0b047c10 */ /* 0x002fc4000ff3e0ff */
[C---:B------:R-:W-:Y:S01]  /*13580*/  IADD3 R6, P2, PT, R11.reuse, UR41, RZ ;  /* 0x000000290b067c10 */ /* 0x040fe2000ff5e0ff */
[----:B-----5:R0:W-:Y:S01]  /*13590*/  STL [R1+0x68], R8 ;  /* 0x0000680801007387 */ /* 0x0201e20000100800 */
[C---:B------:R-:W-:Y:S02]  /*135a0*/  IADD3.X R5, PT, PT, R0.reuse, UR61, RZ, P1, !PT ;  /* 0x0000003d00057c10 */ /* 0x040fe40008ffe4ff */
[----:B------:R-:W-:Y:S01]  /*135b0*/  IADD3.X R7, PT, PT, R0, UR60, RZ, P2, !PT ;  /* 0x0000003c00077c10 */ /* 0x000fe200097fe4ff */
[----:B---3--:R1:W-:Y:S01]  /*135c0*/  STL [R1+0x64], R9 ;  /* 0x0000640901007387 */ /* 0x0083e20000100800 */
[----:B------:R-:W-:Y:S02]  /*135d0*/  PRMT R2, RZ, 0x7610, R2 ;  /* 0x00007610ff027816 */ /* 0x000fe40000000002 */
[----:B0-----:R-:W-:-:S04]  /*135e0*/  IADD3 R8, P3, PT, R11, UR40, RZ ;  /* 0x000000280b087c10 */ /* 0x001fc8000ff7e0ff */
[----:B-1----:R-:W-:-:S05]  /*135f0*/  IADD3.X R9, PT, PT, R0, UR59, RZ, P3, !PT ;  /* 0x0000003b00097c10 */ /* 0x002fca0009ffe4ff */
[----:B------:R-:W3:Y:S01]  /*13600*/  @!P0 LDG.E.U8 R2, desc[UR12][R8.64] ;  /* 0x0000000c08028981 */ /* 0x000ee2000c1e1100 */
[----:B--2---:R-:W-:-:S06]  /*13610*/  PRMT R14, RZ, 0x7610, R14 ;  /* 0x00007610ff0e7816 */ /* 0x004fcc000000000e */
[----:B------:R0:W2:Y:S01]  /*13620*/  @!P0 LDG.E.U8 R14, desc[UR12][R4.64] ;  /* 0x0000000c040e8981 */ /* 0x0000a2000c1e1100 */
[----:B----4-:R-:W-:-:S06]  /*13630*/  PRMT R13, RZ, 0x7610, R13 ;  /* 0x00007610ff0d7816 */ /* 0x010fcc000000000d */
[----:B------:R-:W4:Y:S01]  /*13640*/  @!P0 LDG.E.U8 R13, desc[UR12][R6.64] ;  /* 0x0000000c060d8981 */ /* 0x000f22000c1e1100 */
[----:B0-----:R-:W-:Y:S02]  /*13650*/  IADD3 R4, P1, PT, R11, UR39, RZ ;  /* 0x000000270b047c10 */ /* 0x001fe4000ff3e0ff */
[----:B------:R-:W-:Y:S02]  /*13660*/  PRMT R3, RZ, 0x7610, R3 ;  /* 0x00007610ff037816 */ /* 0x000fe40000000003 */
[----:B------:R-:W-:-:S05]  /*13670*/  IADD3.X R5, PT, PT, R0, UR58, RZ, P1, !PT ;  /* 0x0000003a00057c10 */ /* 0x000fca0008ffe4ff */
[----:B------:R0:W5:Y:S04]  /*13680*/  @!P0 LDG.E.U8 R3, desc[UR12][R4.64] ;  /* 0x0000000c04038981 */ /* 0x000168000c1e1100 */
[----:B--2---:R1:W-:Y:S04]  /*13690*/  STL [R1+0x3c], R14 ;  /* 0x00003c0e01007387 */ /* 0x0043e80000100800 */
[----:B-1----:R-:W2:Y:S04]  /*136a0*/  LDL.LU R14, [R1+0xb44] ;  /* 0x000b4400010e7983 */ /* 0x002ea80000300800 */
[----:B----4-:R1:W-:Y:S04]  /*136b0*/  STL [R1+0x38], R13 ;  /* 0x0000380d01007387 */ /* 0x0103e80000100800 */
[----:B-1----:R-:W4:Y:S04]  /*136c0*/  LDL.LU R13, [R1+0xb40] ;  /* 0x000b4000010d7983 */ /* 0x002f280000300800 */
[----:B---3--:R-:W-:Y:S04]  /*136d0*/  STL [R1+0xb30], R2 ;  /* 0x000b300201007387 */ /* 0x008fe80000100800 */
[----:B------:R-:W0:Y:S01]  /*136e0*/  LDL R5, [R1+0x698] ;  /* 0x0006980001057983 */ /* 0x000e220000100800 */
[----:B------:R-:W-:-:S04]  /*136f0*/  IADD3 R8, P3, PT, R11, UR23, RZ ;  /* 0x000000170b087c10 */ /* 0x000fc8000ff7e0ff */
[C---:B------:R-:W-:Y:S02]  /*13700*/  IADD3.X R9, PT, PT, R0.reuse, UR9, RZ, P3, !PT ;  /* 0x0000000900097c10 */ /* 0x040fe40009ffe4ff */
[----:B------:R-:W-:Y:S02]  /*13710*/  IADD3 R6, P2, PT, R11, UR31, RZ ;  /* 0x0000001f0b067c10 */ /* 0x000fe4000ff5e0ff */
[----:B------:R-:W-:Y:S02]  /*13720*/  PRMT R28, RZ, 0x7610, R28 ;  /* 0x00007610ff1c7816 */ /* 0x000fe4000000001c */
[----:B------:R-:W-:-:S05]  /*13730*/  IADD3.X R7, PT, PT, R0, UR47, RZ, P2, !PT ;  /* 0x0000002f00077c10 */ /* 0x000fca00097fe4ff */
[----:B------:R1:W3:Y:S01]  /*13740*/  @!P0 LDG.E.U8 R28, desc[UR12][R6.64] ;  /* 0x0000000c061c8981 */ /* 0x0002e2000c1e1100 */
[----:B0-----:R-:W-:-:S03]  /*13750*/  IADD3 R4, P3, PT, R11, R5, RZ ;  /* 0x000000050b047210 */ /* 0x001fc60007f7e0ff */
[----:B------:R-:W3:Y:S01]  /*13760*/  LDL R5, [R1+0x694] ;  /* 0x0006940001057983 */ /* 0x000ee20000100800 */
[----:B-1----:R-:W-:Y:S02]  /*13770*/  IADD3 R6, P2, PT, R11, UR24, RZ ;  /* 0x000000180b067c10 */ /* 0x002fe4000ff5e0ff */
[----:B--2---:R-:W-:Y:S02]  /*13780*/  PRMT R14, RZ, 0x7610, R14 ;  /* 0x00007610ff0e7816 */ /* 0x004fe4000000000e */
[----:B------:R-:W-:Y:S02]  /*13790*/  IADD3.X R7, PT, PT, R0, UR14, RZ, P2, !PT ;  /* 0x0000000e00077c10 */ /* 0x000fe400097fe4ff */
[----:B------:R-:W-:-:S03]  /*137a0*/  PRMT R15, RZ, 0x7610, R15 ;  /* 0x00007610ff0f7816 */ /* 0x000fc6000000000f */
[----:B------:R-:W2:Y:S01]  /*137b0*/  @!P0 LDG.E.U8 R14, desc[UR12][R6.64] ;  /* 0x0000000c060e8981 */ /* 0x000ea2000c1e1100 */
[----:B---3--:R-:W-:-:S05]  /*137c0*/  IMAD.X R5, R0, 0x1, R5, P3 ;  /* 0x0000000100057824 */ /* 0x008fca00018e0605 */
[----:B------:R-:W3:Y:S04]  /*137d0*/  @!P0 LDG.E.U8 R15, desc[UR12][R4.64] ;  /* 0x0000000c040f8981 */ /* 0x000ee8000c1e1100 */
[----:B--2---:R0:W-:Y:S04]  /*137e0*/  STL [R1+0x4], R14 ;  /* 0x0000040e01007387 */ /* 0x0041e80000100800 */
[----:B0-----:R-:W2:Y:S01]  /*137f0*/  LDL.LU R14, [R1+0xb3c] ;  /* 0x000b3c00010e7983 */ /* 0x001ea20000300800 */
[----:B------:R-:W-:Y:S02]  /*13800*/  PRMT R2, RZ, 0x7610, R2 ;  /* 0x00007610ff027816 */ /* 0x000fe40000000002 */
[----:B------:R-:W-:-:S04]  /*13810*/  PRMT R23, RZ, 0x7610, R23 ;  /* 0x00007610ff177816 */ /* 0x000fc80000000017 */
[----:B------:R0:W2:Y:S04]  /*13820*/  @!P0 LDG.E.U8 R2, desc[UR12][R8.64] ;  /* 0x0000000c08028981 */ /* 0x0000a8000c1e1100 */
[----:B---3--:R1:W-:Y:S04]  /*13830*/  STL [R1+0x34], R15 ;  /* 0x0000340f01007387 */ /* 0x0083e80000100800 */
[----:B-1----:R-:W3:Y:S01]  /*13840*/  LDL.LU R15, [R1+0xb38] ;  /* 0x000b3800010f7983 */ /* 0x002ee20000300800 */
[----:B0-----:R-:W-:-:S04]  /*13850*/  IADD3 R8, P1, PT, R11, UR32, RZ ;  /* 0x000000200b087c10 */ /* 0x001fc8000ff3e0ff */
[C---:B------:R-:W-:Y:S02]  /*13860*/  IADD3.X R9, PT, PT, R0.reuse, UR77, RZ, P1, !PT ;  /* 0x0000004d00097c10 */ /* 0x040fe40008ffe4ff */
[C---:B------:R-:W-:Y:S02]  /*13870*/  IADD3 R4, P1, PT, R11.reuse, UR33, RZ ;  /* 0x000000210b047c10 */ /* 0x040fe4000ff3e0ff */
[----:B------:R-:W-:Y:S01]  /*13880*/  IADD3 R6, P2, PT, R11, UR25, RZ ;  /* 0x000000190b067c10 */ /* 0x000fe2000ff5e0ff */
[----:B------:R0:W5:Y:S01]  /*13890*/  @!P0 LDG.E.U8 R23, desc[UR12][R8.64] ;  /* 0x0000000c08178981 */ /* 0x000162000c1e1100 */
[----:B----4-:R-:W-:Y:S02]  /*138a0*/  PRMT R13, RZ, 0x7610, R13 ;  /* 0x00007610ff0d7816 */ /* 0x010fe4000000000d */
[----:B------:R-:W-:Y:S02]  /*138b0*/  IADD3.X R5, PT, PT, R0, UR45, RZ, P1, !PT ;  /* 0x0000002d00057c10 */ /* 0x000fe40008ffe4ff */
[----:B------:R-:W-:-:S02]  /*138c0*/  PRMT R12, RZ, 0x7610, R12 ;  /* 0x00007610ff0c7816 */ /* 0x000fc4000000000c */
[C---:B------:R-:W-:Y:S01]  /*138d0*/  IADD3.X R7, PT, PT, R0.reuse, UR73, RZ, P2, !PT ;  /* 0x0000004900077c10 */ /* 0x040fe200097fe4ff */
[----:B------:R1:W4:Y:S01]  /*138e0*/  @!P0 LDG.E.U8 R13, desc[UR12][R4.64] ;  /* 0x0000000c040d8981 */ /* 0x000322000c1e1100 */
[C---:B0-----:R-:W-:Y:S02]  /*138f0*/  IADD3 R8, P3, PT, R11.reuse, UR4, RZ ;  /* 0x000000040b087c10 */ /* 0x041fe4000ff7e0ff */
[----:B------:R-:W-:Y:S01]  /*13900*/  PRMT R19, RZ, 0x7610, R19 ;  /* 0x00007610ff137816 */ /* 0x000fe20000000013 */
[----:B------:R0:W4:Y:S01]  /*13910*/  @!P0 LDG.E.U8 R12, desc[UR12][R6.64] ;  /* 0x0000000c060c8981 */ /* 0x000122000c1e1100 */
[----:B------:R-:W-:Y:S02]  /*13920*/  IADD3.X R9, PT, PT, R0, UR6, RZ, P3, !PT ;  /* 0x0000000600097c10 */ /* 0x000fe40009ffe4ff */
[----:B-1----:R-:W-:-:S03]  /*13930*/  IADD3 R4, P1, PT, R11, UR34, RZ ;  /* 0x000000220b047c10 */ /* 0x002fc6000ff3e0ff */
[----:B------:R1:W4:Y:S01]  /*13940*/  @!P0 LDG.E.U8 R19, desc[UR12][R8.64] ;  /* 0x0000000c08138981 */ /* 0x000322000c1e1100 */
[----:B------:R-:W-:Y:S02]  /*13950*/  PRMT R18, RZ, 0x7610, R18 ;  /* 0x00007610ff127816 */ /* 0x000fe40000000012 */
[C---:B0-----:R-:W-:Y:S02]  /*13960*/  IADD3 R6, P2, PT, R11.reuse, UR26, RZ ;  /* 0x0000001a0b067c10 */ /* 0x041fe4000ff5e0ff */
[C---:B------:R-:W-:Y:S02]  /*13970*/  IADD3.X R5, PT, PT, R0.reuse, UR8, RZ, P1, !PT ;  /* 0x0000000800057c10 */ /* 0x040fe40008ffe4ff */
[----:B------:R-:W-:Y:S02]  /*13980*/  PRMT R17, RZ, 0x7610, R17 ;  /* 0x00007610ff117816 */ /* 0x000fe40000000011 */
[----:B-1----:R-:W-:Y:S01]  /*13990*/  IADD3 R8, P3, PT, R11, UR16, RZ ;  /* 0x000000100b087c10 */ /* 0x002fe2000ff7e0ff */
[----:B------:R0:W4:Y:S01]  /*139a0*/  @!P0 LDG.E.U8 R18, desc[UR12][R4.64] ;  /* 0x0000000c04128981 */ /* 0x000122000c1e1100 */
[----:B------:R-:W-:-:S02]  /*139b0*/  IADD3.X R7, PT, PT, R0, UR71, RZ, P2, !PT ;  /* 0x0000004700077c10 */ /* 0x000fc400097fe4ff */
[----:B------:R-:W-:-:S03]  /*139c0*/  IADD3.X R9, PT, PT, R0, UR69, RZ, P3, !PT ;  /* 0x0000004500097c10 */ /* 0x000fc60009ffe4ff */
[----:B------:R1:W4:Y:S01]  /*139d0*/  @!P0 LDG.E.U8 R17, desc[UR12][R6.64] ;  /* 0x0000000c06118981 */ /* 0x000322000c1e1100 */
[----:B------:R-:W-:Y:S02]  /*139e0*/  PRMT R22, RZ, 0x7610, R22 ;  /* 0x00007610ff167816 */ /* 0x000fe40000000016 */
[C---:B0-----:R-:W-:Y:S02]  /*139f0*/  IADD3 R4, P1, PT, R11.reuse, UR35, RZ ;  /* 0x000000230b047c10 */ /* 0x041fe4000ff3e0ff */
[----:B------:R-:W-:Y:S02]  /*13a00*/  PRMT R29, RZ, 0x7610, R29 ;  /* 0x00007610ff1d7816 */ /* 0x000fe4000000001d */
[----:B-1----:R-:W-:Y:S02]  /*13a10*/  IADD3 R6, P2, PT, R11, UR27, RZ ;  /* 0x0000001b0b067c10 */ /* 0x002fe4000ff5e0ff */
[C---:B------:R-:W-:Y:S02]  /*13a20*/  IADD3.X R5, PT, PT, R0.reuse, UR22, RZ, P1, !PT ;  /* 0x0000001600057c10 */ /* 0x040fe40008ffe4ff */
[----:B------:R-:W-:-:S02]  /*13a30*/  IADD3.X R7, PT, PT, R0, UR56, RZ, P2, !PT ;  /* 0x0000003800077c10 */ /* 0x000fc400097fe4ff */
[----:B--2---:R-:W-:Y:S01]  /*13a40*/  PRMT R14, RZ, 0x7610, R14 ;  /* 0x00007610ff0e7816 */ /* 0x004fe2000000000e */
[----:B------:R-:W2:Y:S04]  /*13a50*/  @!P0 LDG.E.U8 R22, desc[UR12][R4.64] ;  /* 0x0000000c04168981 */ /* 0x000ea8000c1e1100 */
[----:B------:R-:W5:Y:S01]  /*13a60*/  @!P0 LDG.E.U8 R29, desc[UR12][R6.64] ;  /* 0x0000000c061d8981 */ /* 0x000f62000c1e1100 */
[----:B---3--:R-:W-:-:S06]  /*13a70*/  PRMT R15, RZ, 0x7610, R15 ;  /* 0x00007610ff0f7816 */ /* 0x008fcc000000000f */
[----:B------:R0:W3:Y:S02]  /*13a80*/  @!P0 LDG.E.U8 R15, desc[UR12][R8.64] ;  /* 0x0000000c080f8981 */ /* 0x0000e4000c1e1100 */
[----:B0-----:R-:W-:-:S04]  /*13a90*/  IADD3 R8, P3, PT, R11, UR55, RZ ;  /* 0x000000370b087c10 */ /* 0x001fc8000ff7e0ff */
[----:B------:R-:W-:-:S05]  /*13aa0*/  IADD3.X R9, PT, PT, R0, UR72, RZ, P3, !PT ;  /* 0x0000004800097c10 */ /* 0x000fca0009ffe4ff */
[----:B------:R0:W3:Y:S01]  /*13ab0*/  @!P0 LDG.E.U8 R14, desc[UR12][R8.64] ;  /* 0x0000000c080e8981 */ /* 0x0000e2000c1e1100 */
[C---:B------:R-:W-:Y:S02]  /*13ac0*/  IADD3 R6, P1, PT, R11.reuse, UR43, RZ ;  /* 0x0000002b0b067c10 */ /* 0x040fe4000ff3e0ff */
[----:B------:R-:W-:Y:S02]  /*13ad0*/  PRMT R4, RZ, 0x7610, R4 ;  /* 0x00007610ff047816 */ /* 0x000fe40000000004 */
[C---:B------:R-:W-:Y:S02]  /*13ae0*/  IADD3.X R7, PT, PT, R0.reuse, UR62, RZ, P1, !PT ;  /* 0x0000003e00077c10 */ /* 0x040fe40008ffe4ff */
[----:B------:R-:W-:Y:S02]  /*13af0*/  PRMT R5, RZ, 0x7610, R5 ;  /* 0x00007610ff057816 */ /* 0x000fe40000000005 */
[----:B0-----:R-:W-:Y:S01]  /*13b00*/  IADD3 R8, P2, PT, R11, UR36, RZ ;  /* 0x000000240b087c10 */ /* 0x001fe2000ff5e0ff */
[----:B------:R0:W3:Y:S03]  /*13b10*/  @!P0 LDG.E.U8 R4, desc[UR12][R6.64] ;  /* 0x0000000c06048981 */ /* 0x0000e6000c1e1100 */
[----:B------:R-:W-:-:S05]  /*13b20*/  IADD3.X R9, PT, PT, R0, UR75, RZ, P2, !PT ;  /* 0x0000004b00097c10 */ /* 0x000fca00097fe4ff */
[----:B------:R1:W3:Y:S04]  /*13b30*/  @!P0 LDG.E.U8 R5, desc[UR12][R8.64] ;  /* 0x0000000c08058981 */ /* 0x0002e8000c1e1100 */
[----:B----4-:R4:W-:Y:S01]  /*13b40*/  STL [R1+0x28], R13 ;  /* 0x0000280d01007387 */ /* 0x0109e20000100800 */
[----:B------:R-:W-:-:S03]  /*13b50*/  PRMT R16, RZ, 0x7610, R16 ;  /* 0x00007610ff107816 */ /* 0x000fc60000000010 */
[----:B----4-:R-:W4:Y:S04]  /*13b60*/  LDL.LU R13, [R1+0xb34] ;  /* 0x000b3400010d7983 */ /* 0x010f280000300800 */
[----:B------:R-:W-:Y:S04]  /*13b70*/  STL [R1+0x2c], R12 ;  /* 0x00002c0c01007387 */ /* 0x000fe80000100800 */
[----:B--2---:R-:W-:Y:S04]  /*13b80*/  STL [R1+0xb18], R22 ;  /* 0x000b181601007387 */ /* 0x004fe80000100800 */
[----:B-----5:R-:W-:Y:S01]  /*13b90*/  STL [R1+0xb1c], R29 ;  /* 0x000b1c1d01007387 */ /* 0x020fe20000100800 */
[----:B------:R-:W-:-:S02]  /*13ba0*/  PRMT R24, RZ, 0x7610, R24 ;  /* 0x00007610ff187816 */ /* 0x000fc40000000018 */
[----:B0-----:R-:W-:Y:S01]  /*13bb0*/  PRMT R6, RZ, 0x7610, R6 ;  /* 0x00007610ff067816 */ /* 0x001fe20000000006 */
[----:B---3--:R0:W-:Y:S04]  /*13bc0*/  STL [R1+0xc], R14 ;  /* 0x00000c0e01007387 */ /* 0x0081e80000100800 */
[----:B------:R2:W-:Y:S01]  /*13bd0*/  STL [R1+0x1c], R15 ;  /* 0x00001c0f01007387 */ /* 0x0005e20000100800 */
[----:B0-----:R-:W-:-:S04]  /*13be0*/  IADD3 R14, P3, PT, R11, UR54, RZ ;  /* 0x000000360b0e7c10 */ /* 0x001fc8000ff7e0ff */
[----:B--2---:R-:W-:Y:S02]  /*13bf0*/  IADD3.X R15, PT, PT, R0, UR57, RZ, P3, !PT ;  /* 0x00000039000f7c10 */ /* 0x004fe40009ffe4ff */
[----:B-1----:R-:W-:-:S03]  /*13c00*/  IADD3 R8, P3, PT, R11, UR28, RZ ;  /* 0x0000001c0b087c10 */ /* 0x002fc6000ff7e0ff */
[----:B------:R0:W2:Y:S01]  /*13c10*/  @!P0 LDG.E.U8 R16, desc[UR12][R14.64] ;  /* 0x0000000c0e108981 */ /* 0x0000a2000c1e1100 */
[----:B------:R-:W-:-:S05]  /*13c20*/  IADD3.X R9, PT, PT, R0, UR53, RZ, P3, !PT ;  /* 0x0000003500097c10 */ /* 0x000fca0009ffe4ff */
[----:B------:R-:W3:Y:S01]  /*13c30*/  @!P0 LDG.E.U8 R24, desc[UR12][R8.64] ;  /* 0x0000000c08188981 */ /* 0x000ee2000c1e1100 */
[----:B0-----:R-:W-:-:S04]  /*13c40*/  IADD3 R14, P1, PT, R11, UR44, RZ ;  /* 0x0000002c0b0e7c10 */ /* 0x001fc8000ff3e0ff */
[----:B------:R-:W-:-:S05]  /*13c50*/  IADD3.X R15, PT, PT, R0, UR63, RZ, P1, !PT ;  /* 0x0000003f000f7c10 */ /* 0x000fca0008ffe4ff */
[----:B------:R0:W5:Y:S04]  /*13c60*/  @!P0 LDG.E.U8 R6, desc[UR12][R14.64] ;  /* 0x0000000c0e068981 */ /* 0x000168000c1e1100 */
[----:B------:R-:W-:Y:S04]  /*13c70*/  STL [R1+0x30], R19 ;  /* 0x0000301301007387 */ /* 0x000fe80000100800 */
[----:B------:R-:W-:Y:S04]  /*13c80*/  STL [R1+0xb20], R4 ;  /* 0x000b200401007387 */ /* 0x000fe80000100800 */
[----:B------:R1:W-:Y:S04]  /*13c90*/  STL [R1+0xb04], R5 ;  /* 0x000b040501007387 */ /* 0x0003e80000100800 */
[----:B------:R0:W-:Y:S04]  /*13ca0*/  STL [R1+0x14], R18 ;  /* 0x0000141201007387 */ /* 0x0001e80000100800 */
[----:B------:R-:W-:Y:S04]  /*13cb0*/  STL [R1+0x18], R17 ;  /* 0x0000181101007387 */ /* 0x000fe80000100800 */
[----:B------:R-:W5:Y:S04]  /*13cc0*/  LDL R29, [R1+0x374] ;  /* 0x00037400011d7983 */ /* 0x000f680000100800 */
[----:B------:R-:W5:Y:S04]  /*13cd0*/  LDL R22, [R1+0x520] ;  /* 0x0005200001167983 */ /* 0x000f680000100800 */
[----:B-1----:R-:W5:Y:S04]  /*13ce0*/  LDL R5, [R1+0x334] ;  /* 0x0003340001057983 */ /* 0x002f680000100800 */
[----:B------:R-:W5:Y:S01]  /*13cf0*/  LDL R4, [R1+0x6c8] ;  /* 0x0006c80001047983 */ /* 0x000f620000100800 */
[----:B------:R-:W-:-:S02]  /*13d00*/  PRMT R7, RZ, 0x7610, R7 ;  /* 0x00007610ff077816 */ /* 0x000fc40000000007 */
[C---:B0-----:R-:W-:Y:S02]  /*13d10*/  IADD3 R14, P3, PT, R11.reuse, UR10, RZ ;  /* 0x0000000a0b0e7c10 */ /* 0x041fe4000ff7e0ff */
[----:B------:R-:W-:Y:S02]  /*13d20*/  PRMT R9, RZ, 0x7610, R9 ;  /* 0x00007610ff097816 */ /* 0x000fe40000000009 */
[C---:B------:R-:W-:Y:S02]  /*13d30*/  IADD3.X R15, PT, PT, R0.reuse, UR50, RZ, P3, !PT ;  /* 0x00000032000f7c10 */ /* 0x040fe40009ffe4ff */
[----:B------:R-:W-:Y:S02]  /*13d40*/  PRMT R10, RZ, 0x7610, R10 ;  /* 0x00007610ff0a7816 */ /* 0x000fe4000000000a */
[----:B------:R-:W-:Y:S01]  /*13d50*/  IADD3 R18, P1, PT, R11, UR21, RZ ;  /* 0x000000150b127c10 */ /* 0x000fe2000ff3e0ff */
[----:B------:R0:W5:Y:S03]  /*13d60*/  @!P0 LDG.E.U8 R9, desc[UR12][R14.64] ;  /* 0x0000000c0e098981 */ /* 0x000166000c1e1100 */
[----:B------:R-:W-:-:S02]  /*13d70*/  IADD3.X R19, PT, PT, R0, UR64, RZ, P1, !PT ;  /* 0x0000004000137c10 */ /* 0x000fc40008ffe4ff */
[----:B------:R-:W-:Y:S02]  /*13d80*/  PRMT R8, RZ, 0x7610, R8 ;  /* 0x00007610ff087816 */ /* 0x000fe40000000008 */
[----:B----4-:R-:W-:Y:S02]  /*13d90*/  PRMT R13, RZ, 0x7610, R13 ;  /* 0x00007610ff0d7816 */ /* 0x010fe4000000000d */
[----:B0-----:R-:W-:Y:S02]  /*13da0*/  IADD3 R14, P1, PT, R11, UR38, RZ ;  /* 0x000000260b0e7c10 */ /* 0x001fe4000ff3e0ff */
[----:B------:R-:W4:Y:S01]  /*13db0*/  @!P0 LDG.E.U8 R8, desc[UR12][R18.64] ;  /* 0x0000000c12088981 */ /* 0x000f22000c1e1100 */
[----:B------:R-:W-:Y:S02]  /*13dc0*/  PRMT R20, RZ, 0x7610, R20 ;  /* 0x00007610ff147816 */ /* 0x000fe40000000014 */
[----:B------:R-:W-:-:S05]  /*13dd0*/  IADD3.X R15, PT, PT, R0, UR11, RZ, P1, !PT ;  /* 0x0000000b000f7c10 */ /* 0x000fca0008ffe4ff */
[----:B------:R-:W4:Y:S04]  /*13de0*/  @!P0 LDG.E.U8 R13, desc[UR12][R14.64] ;  /* 0x0000000c0e0d8981 */ /* 0x000f28000c1e1100 */
[----:B--2---:R0:W-:Y:S04]  /*13df0*/  STL [R1], R16 ;  /* 0x0000001001007387 */ /* 0x0041e80000100800 */
[----:B---3--:R1:W-:Y:S01]  /*13e00*/  STL [R1+0xb08], R24 ;  /* 0x000b081801007387 */ /* 0x0083e20000100800 */
[----:B0-----:R-:W-:-:S04]  /*13e10*/  IADD3 R16, P2, PT, R11, UR37, RZ ;  /* 0x000000250b107c10 */ /* 0x001fc8000ff5e0ff */
[----:B------:R-:W-:Y:S01]  /*13e20*/  IADD3.X R17, PT, PT, R0, UR74, RZ, P2, !PT ;  /* 0x0000004a00117c10 */ /* 0x000fe200097fe4ff */
[----:B-1----:R-:W2:Y:S04]  /*13e30*/  LDL R24, [R1+0x560] ;  /* 0x0005600001187983 */ /* 0x002ea80000100800 */
[----:B-----5:R0:W-:Y:S04]  /*13e40*/  STL [R1+0xb0c], R6 ;  /* 0x000b0c0601007387 */ /* 0x0201e80000100800 */
[----:B------:R1:W3:Y:S04]  /*13e50*/  @!P0 LDG.E.U8 R7, desc[UR12][R16.64] ;  /* 0x0000000c10078981 */ /* 0x0002e8000c1e1100 */
[----:B0-----:R-:W5:Y:S01]  /*13e60*/  LDL R6, [R1+0x3b4] ;  /* 0x0003b40001067983 */ /* 0x001f620000100800 */
[----:B-1----:R-:W-:-:S04]  /*13e70*/  IADD3 R16, P2, PT, R11, UR29, RZ ;  /* 0x0000001d0b107c10 */ /* 0x002fc8000ff5e0ff */
[----:B------:R-:W-:-:S05]  /*13e80*/  IADD3.X R17, PT, PT, R0, UR51, RZ, P2, !PT ;  /* 0x0000003300117c10 */ /* 0x000fca00097fe4ff */
[----:B------:R0:W3:Y:S02]  /*13e90*/  @!P0 LDG.E.U8 R10, desc[UR12][R16.64] ;  /* 0x0000000c100a8981 */ /* 0x0000e4000c1e1100 */
[----:B0-----:R-:W-:-:S04]  /*13ea0*/  IADD3 R16, P2, PT, R11, UR30, RZ ;  /* 0x0000001e0b107c10 */ /* 0x001fc8000ff5e0ff */
[----:B------:R-:W-:-:S05]  /*13eb0*/  IADD3.X R17, PT, PT, R0, UR49, RZ, P2, !PT ;  /* 0x0000003100117c10 */ /* 0x000fca00097fe4ff */
[----:B------:R0:W4:Y:S01]  /*13ec0*/  @!P0 LDG.E.U8 R20, desc[UR12][R16.64] ;  /* 0x0000000c10148981 */ /* 0x000122000c1e1100 */
[----:B------:R-:W-:-:S05]  /*13ed0*/  IADD3 RZ, P2, PT, R11, R29, RZ ;  /* 0x0000001d0bff7210 */ /* 0x000fca0007f5e0ff */
[C---:B0-----:R-:W-:Y:S02]  /*13ee0*/  IMAD.X R17, R0.reuse, 0x1, R22, P2 ;  /* 0x0000000100117824 */ /* 0x041fe400010e0616 */
[----:B------:R-:W0:Y:S01]  /*13ef0*/  S2R R22, SR_TID.X ;  /* 0x0000000000167919 */ /* 0x000e220000002100 */
[C---:B------:R-:W-:Y:S02]  /*13f00*/  IADD3 R18, P3, PT, R11.reuse, UR15, RZ ;  /* 0x0000000f0b127c10 */ /* 0x040fe4000ff7e0ff */
[----:B------:R-:W-:Y:S02]  /*13f10*/  PRMT R21, RZ, 0x7610, R21 ;  /* 0x00007610ff157816 */ /* 0x000fe40000000015 */
[----:B------:R-:W-:Y:S01]  /*13f20*/  IADD3.X R19, PT, PT, R0, UR46, RZ, P3, !PT ;  /* 0x0000002e00137c10 */ /* 0x000fe20009ffe4ff */
[C---:B------:R-:W-:Y:S01]  /*13f30*/  IMAD.IADD R16, R11.reuse, 0x1, R29 ;  /* 0x000000010b107824 */ /* 0x040fe200078e021d */
[----:B------:R-:W-:Y:S02]  /*13f40*/  PRMT R26, RZ, 0x7610, R26 ;  /* 0x00007610ff1a7816 */ /* 0x000fe4000000001a */
[----:B------:R-:W-:Y:S01]  /*13f50*/  PRMT R27, RZ, 0x7610, R27 ;  /* 0x00007610ff1b7816 */ /* 0x000fe2000000001b */
[----:B------:R1:W4:Y:S01]  /*13f60*/  @!P0 LDG.E.U8 R21, desc[UR12][R18.64] ;  /* 0x0000000c12158981 */ /* 0x000322000c1e1100 */
[----:B------:R-:W-:-:S03]  /*13f70*/  IADD3 RZ, P1, PT, R11, R5, RZ ;  /* 0x000000050bff7210 */ /* 0x000fc60007f3e0ff */
[----:B------:R0:W4:Y:S01]  /*13f80*/  @!P0 LDG.E.U8 R26, desc[UR12][R16.64] ;  /* 0x0000000c101a8981 */ /* 0x000122000c1e1100 */
[C---:B-1----:R-:W-:Y:S02]  /*13f90*/  IMAD.IADD R18, R11.reuse, 0x1, R5 ;  /* 0x000000010b127824 */ /* 0x042fe400078e0205 */
[----:B------:R-:W-:Y:S02]  /*13fa0*/  IMAD.X R19, R0, 0x1, R4, P1 ;  /* 0x0000000100137824 */ /* 0x000fe400008e0604 */
[C---:B0-----:R-:W-:Y:S01]  /*13fb0*/  IMAD.SHL.U32 R17, R22.reuse, 0x2, RZ ;  /* 0x0000000216117824 */ /* 0x041fe200078e00ff */
[C---:B------:R-:W-:Y:S02]  /*13fc0*/  LOP3.LUT R16, R22.reuse, 0x60, RZ, 0xc0, !PT ;  /* 0x0000006016107812 */ /* 0x040fe400078ec0ff */
[C---:B-----5:R-:W-:Y:S01]  /*13fd0*/  IADD3 RZ, P3, PT, R11.reuse, R6, RZ ;  /* 0x000000060bff7210 */ /* 0x060fe20007f7e0ff */
[----:B------:R-:W-:Y:S01]  /*13fe0*/  IMAD.IADD R14, R11, 0x1, R6 ;  /* 0x000000010b0e7824 */ /* 0x000fe200078e0206 */
[----:B------:R-:W-:-:S03]  /*13ff0*/  LOP3.LUT R11, R22, 0x7, RZ, 0xc0, !PT ;  /* 0x00000007160b7812 */ /* 0x000fc600078ec0ff */
[----:B--2---:R-:W-:Y:S01]  /*14000*/  IMAD.X R15, R0, 0x1, R24, P3 ;  /* 0x00000001000f7824 */ /* 0x004fe200018e0618 */
[----:B------:R-:W-:-:S04]  /*14010*/  LOP3.LUT R0, R22, 0x3, RZ, 0xc0, !PT ;  /* 0x0000000316007812 */ /* 0x000fc800078ec0ff */
[----:B------:R0:W2:Y:S01]  /*14020*/  @!P0 LDG.E.U8 R27, desc[UR12][R14.64] ;  /* 0x0000000c0e1b8981 */ /* 0x0000a2000c1e1100 */
[----:B------:R-:W-:Y:S02]  /*14030*/  IMAD R0, R0, 0x88, RZ ;  /* 0x0000008800007824 */ /* 0x000fe400078e02ff */
[C---:B0-----:R-:W-:Y:S01]  /*14040*/  IMAD.SHL.U32 R14, R11.reuse, 0x10, RZ ;  /* 0x000000100b0e7824 */ /* 0x041fe200078e00ff */
[----:B------:R-:W-:Y:S01]  /*14050*/  SHF.R.U32.HI R15, RZ, 0x2, R22 ;  /* 0x00000002ff0f7819 */ /* 0x000fe20000011616 */
[----:B------:R-:W-:-:S03]  /*14060*/  IMAD R11, R11, 0x4, R16 ;  /* 0x000000040b0b7824 */ /* 0x000fc600078e0210 */
[----:B------:R-:W-:Y:S02]  /*14070*/  LOP3.LUT R14, R14, 0x30, R17, 0x78, !PT ;  /* 0x000000300e0e7812 */ /* 0x000fe400078e7811 */
[----:B------:R-:W-:Y:S01]  /*14080*/  SGXT.U32 R15, R15, 0x3 ;  /* 0x000000030f0f781a */ /* 0x000fe20000000000 */
[----:B---3--:R-:W-:Y:S02]  /*14090*/  STL [R1+0xb10], R7 ;  /* 0x000b100701007387 */ /* 0x008fe40000100800 */
[----:B------:R-:W-:Y:S01]  /*140a0*/  IMAD.U32 R4, R11, 0x20, R14 ;  /* 0x000000200b047824 */ /* 0x000fe200078e000e */
[----:B------:R-:W-:Y:S01]  /*140b0*/  LOP3.LUT R0, R0, R15, RZ, 0xfc, !PT ;  /* 0x0000000f00007212 */ /* 0x000fe200078efcff */
[----:B------:R-:W-:Y:S04]  /*140c0*/  STL [R1+0xb14], R9 ;  /* 0x000b140901007387 */ /* 0x000fe80000100800 */
[----:B------:R-:W-:Y:S04]  /*140d0*/  STL [R1+0xb24], R10 ;  /* 0x000b240a01007387 */ /* 0x000fe80000100800 */
[----:B----4-:R-:W-:Y:S04]  /*140e0*/  STL [R1+0xb28], R8 ;  /* 0x000b280801007387 */ /* 0x010fe80000100800 */
[----:B------:R-:W-:Y:S04]  /*140f0*/  STL [R1+0xb00], R13 ;  /* 0x000b000d01007387 */ /* 0x000fe80000100800 */
[----:B------:R-:W-:Y:S04]  /*14100*/  STL [R1+0xb2c], R20 ;  /* 0x000b2c1401007387 */ /* 0x000fe80000100800 */
[----:B------:R-:W-:Y:S04]  /*14110*/  STL [R1+0xb8], R4 ;  /* 0x0000b80401007387 */ /* 0x000fe80000100800 */
[----:B------:R-:W0:Y:S04]  /*14120*/  LDS.U8 R4, [R0+UR48] ;  /* 0x0000003000047984 */ /* 0x000e280008000000 */
[----:B------:R-:W1:Y:S04]  /*14130*/  LDS.U8 R5, [R0+UR48+0x20] ;  /* 0x0000203000057984 */ /* 0x000e680008000000 */
[----:B------:R-:W3:Y:S04]  /*14140*/  LDS.U8 R6, [R0+UR48+0x40] ;  /* 0x0000403000067984 */ /* 0x000ee80008000000 */
[----:B0-----:R-:W-:Y:S04]  /*14150*/  STL [R1+0x24], R4 ;  /* 0x0000240401007387 */ /* 0x001fe80000100800 */
[----:B------:R-:W0:Y:S04]  /*14160*/  LDS.U8 R4, [R0+UR48+0x60] ;  /* 0x0000603000047984 */ /* 0x000e280008000000 */
[----:B-1----:R-:W-:Y:S04]  /*14170*/  STL [R1+0x20], R5 ;  /* 0x0000200501007387 */ /* 0x002fe80000100800 */
[----:B---3--:R-:W-:Y:S04]  /*14180*/  STL [R1+0x1d8], R6 ;  /* 0x0001d80601007387 */ /* 0x008fe80000100800 */
[----:B------:R-:W1:Y:S04]  /*14190*/  LDS.U8 R5, [R0+UR48+0x200] ;  /* 0x0002003000057984 */ /* 0x000e680008000000 */
[----:B------:R-:W-:Y:S04]  /*141a0*/  LDS.U8 R6, [R0+UR48+0x260] ;  /* 0x0002603000067984 */ /* 0x000fe80008000000 */
[----:B0-----:R-:W-:Y:S04]  /*141b0*/  STL [R1+0x1d4], R4 ;  /* 0x0001d40401007387 */ /* 0x001fe80000100800 */
[----:B------:R-:W0:Y:S04]  /*141c0*/  LDS.U8 R4, [R0+UR48+0x240] ;  /* 0x0002403000047984 */ /* 0x000e280008000000 */
[----:B-1----:R-:W-:Y:S04]  /*141d0*/  STL [R1+0x10], R5 ;  /* 0x0000100501007387 */ /* 0x002fe80000100800 */
[----:B------:R-:W1:Y:S04]  /*141e0*/  LDS.U8 R5, [R0+UR48+0x400] ;  /* 0x0004003000057984 */ /* 0x000e680008000000 */
[----:B0-----:R-:W-:Y:S04]  /*141f0*/  STL [R1+0x1e8], R4 ;  /* 0x0001e80401007387 */ /* 0x001fe80000100800 */
[----:B------:R-:W0:Y:S04]  /*14200*/  LDS.U8 R4, [R0+UR48+0x420] ;  /* 0x0004203000047984 */ /* 0x000e280008000000 */
[----:B------:R-:W-:Y:S04]  /*14210*/  STL [R1+0x1e4], R6 ;  /* 0x0001e40601007387 */ /* 0x000fe80000100800 */
[----:B------:R-:W3:Y:S04]  /*14220*/  LDS.U8 R6, [R0+UR48+0x440] ;  /* 0x0004403000067984 */ /* 0x000ee80008000000 */
[----:B-1----:R-:W-:Y:S04]  /*14230*/  STL [R1+0x2b4], R5 ;  /* 0x0002b40501007387 */ /* 0x002fe80000100800 */
[----:B------:R-:W1:Y:S04]  /*14240*/  LDS.U8 R5, [R0+UR48+0x460] ;  /* 0x0004603000057984 */ /* 0x000e680008000000 */
[----:B0-----:R-:W-:Y:S04]  /*14250*/  STL [R1+0x2ac], R4 ;  /* 0x0002ac0401007387 */ /* 0x001fe80000100800 */
[----:B------:R-:W0:Y:S04]  /*14260*/  LDS.U8 R4, [R0+UR48+0x600] ;  /* 0x0006003000047984 */ /* 0x000e280008000000 */
[----:B---3--:R-:W-:Y:S04]  /*14270*/  STL [R1+0x2f4], R6 ;  /* 0x0002f40601007387 */ /* 0x008fe80000100800 */
        /* <DEDUP_REMOVED lines=28> */
[----:B------:R-:W0:Y:S01]  /*14440*/  LDS.U8 R4, [R0+UR48+0xc60] ;  /* 0x000c603000047984 */ /* 0x000e220008000000 */
[----:B------:R-:W-:-:S03]  /*14450*/  PRMT R25, RZ, 0x7610, R25 ;  /* 0x00007610ff197816 */ /* 0x000fc60000000019 */
[----:B---3--:R-:W-:Y:S01]  /*14460*/  STL [R1+0x4e8], R6 ;  /* 0x0004e80601007387 */ /* 0x008fe20000100800 */
[----:B------:R-:W-:-:S03]  /*14470*/  LOP3.LUT R11, R0, 0x8, RZ, 0x3c, !PT ;  /* 0x00000008000b7812 */ /* 0x000fc600078e3cff */
[----:B------:R-:W3:Y:S01]  /*14480*/  LDS.U8 R6, [R0+UR48+0xe00] ;  /* 0x000e003000067984 */ /* 0x000ee20008000000 */
[----:B------:R-:W-:-:S03]  /*14490*/  LOP3.LUT R14, R0, 0x10, RZ, 0x3c, !PT ;  /* 0x00000010000e7812 */ /* 0x000fc600078e3cff */
[----:B-1----:R-:W-:Y:S01]  /*144a0*/  STL [R1+0x6f0], R5 ;  /* 0x0006f00501007387 */ /* 0x002fe20000100800 */
[----:B------:R-:W-:-:S03]  /*144b0*/  LOP3.LUT R15, R0, 0x18, RZ, 0x3c, !PT ;  /* 0x00000018000f7812 */ /* 0x000fc600078e3cff */
[----:B------:R1:W4:Y:S04]  /*144c0*/  @!P0 LDG.E.U8 R25, desc[UR12][R18.64] ;  /* 0x0000000c12198981 */ /* 0x000328000c1e1100 */
[----:B------:R-:W5:Y:S04]  /*144d0*/  LDS.U8 R5, [R0+UR48+0xe20] ;  /* 0x000e203000057984 */ /* 0x000f680008000000 */
[----:B------:R-:W-:Y:S04]  /*144e0*/  LDS.U8 R7, [R15+UR48+0x640] ;  /* 0x000640300f077984 */ /* 0x000fe80008000000 */
[----:B-1----:R-:W-:Y:S04]  /*144f0*/  LDS.U8 R19, [R0+UR48+0x220] ;  /* 0x0002203000137984 */ /* 0x002fe80008000000 */
[----:B------:R-:W-:Y:S04]  /*14500*/  LDS.U8 R8, [R15+UR48+0xa40] ;  /* 0x000a40300f087984 */ /* 0x000fe80008000000 */
[----:B------:R-:W-:Y:S04]  /*14510*/  LDS.U8 R9, [R15+UR48+0xc20] ;  /* 0x000c20300f097984 */ /* 0x000fe80008000000 */
[----:B0-----:R-:W-:Y:S04]  /*14520*/  STL [R1+0x6ec], R4 ;  /* 0x0006ec0401007387 */ /* 0x001fe80000100800 */
[----:B------:R-:W0:Y:S04]  /*14530*/  LDS.U8 R4, [R0+UR48+0xe40] ;  /* 0x000e403000047984 */ /* 0x000e280008000000 */
[----:B------:R-:W1:Y:S04]  /*14540*/  LDS.U8 R0, [R0+UR48+0xe60] ;  /* 0x000e603000007984 */ /* 0x000e680008000000 */
[----:B---3--:R-:W-:Y:S04]  /*14550*/  STL [R1+0x4fc], R6 ;  /* 0x0004fc0601007387 */ /* 0x008fe80000100800 */
[----:B------:R-:W-:Y:S04]  /*14560*/  LDS.U8 R6, [R11+UR48+0x260] ;  /* 0x000260300b067984 */ /* 0x000fe80008000000 */
[----:B-----5:R-:W-:Y:S04]  /*14570*/  STL [R1+0x4f8], R5 ;  /* 0x0004f80501007387 */ /* 0x020fe80000100800 */
[----:B------:R-:W-:Y:S04]  /*14580*/  LDS.U8 R5, [R11+UR48+0x400] ;  /* 0x000400300b057984 */ /* 0x000fe80008000000 */
[----:B------:R-:W-:Y:S04]  /*14590*/  LDS.U8 R18, [R11+UR48] ;  /* 0x000000300b127984 */ /* 0x000fe80008000000 */
[----:B------:R-:W-:Y:S04]  /*145a0*/  LDS.U8 R17, [R11+UR48+0x20] ;  /* 0x000020300b117984 */ /* 0x000fe80008000000 */
[----:B------:R-:W-:Y:S04]  /*145b0*/  LDS.U8 R16, [R11+UR48+0x200] ;  /* 0x000200300b107984 */ /* 0x000fe80008000000 */
[----:B------:R-:W-:Y:S04]  /*145c0*/  LDS.U8 R10, [R15+UR48+0xe20] ;  /* 0x000e20300f0a7984 */ /* 0x000fe80008000000 */
[----:B0-----:R-:W-:Y:S04]  /*145d0*/  STL [R1+0x704], R4 ;  /* 0x0007040401007387 */ /* 0x001fe80000100800 */
[----:B-1----:R-:W-:Y:S04]  /*145e0*/  STL [R1+0x6f4], R0 ;  /* 0x0006f40001007387 */ /* 0x002fe80000100800 */
[----:B------:R-:W0:Y:S04]  /*145f0*/  LDS.U8 R0, [R11+UR48+0x40] ;  /* 0x000040300b007984 */ /* 0x000e280008000000 */
[----:B------:R-:W1:Y:S04]  /*14600*/  LDS.U8 R4, [R11+UR48+0x60] ;  /* 0x000060300b047984 */ /* 0x000e680008000000 */
[----:B0-----:R-:W-:Y:S04]  /*14610*/  STL [R1+0x1e0], R0 ;  /* 0x0001e00001007387 */ /* 0x001fe80000100800 */
[----:B-1----:R-:W-:Y:S04]  /*14620*/  STL [R1+0x1dc], R4 ;  /* 0x0001dc0401007387 */ /* 0x002fe80000100800 */
[----:B------:R-:W0:Y:S04]  /*14630*/  LDS.U8 R4, [R11+UR48+0x240] ;  /* 0x000240300b047984 */ /* 0x000e280008000000 */
[----:B------:R-:W-:Y:S04]  /*14640*/  LDS.U8 R0, [R11+UR48+0x220] ;  /* 0x000220300b007984 */ /* 0x000fe80008000000 */
[----:B0-----:R-:W-:Y:S04]  /*14650*/  STL [R1+0x1f4], R4 ;  /* 0x0001f40401007387 */ /* 0x001fe80000100800 */
[----:B------:R-:W0:Y:S04]  /*14660*/  LDS.U8 R4, [R11+UR48+0x420] ;  /* 0x000420300b047984 */ /* 0x000e280008000000 */
[----:B------:R-:W-:Y:S04]  /*14670*/  STL [R1+0x1ec], R6 ;  /* 0x0001ec0601007387 */ /* 0x000fe80000100800 */
[----:B------:R-:W1:Y:S04]  /*14680*/  LDS.U8 R6, [R11+UR48+0x440] ;  /* 0x000440300b067984 */ /* 0x000e680008000000 */
[----:B------:R-:W-:Y:S04]  /*14690*/  STL [R1+0x2bc], R5 ;  /* 0x0002bc0501007387 */ /* 0x000fe80000100800 */
[----:B------:R-:W3:Y:S04]  /*146a0*/  LDS.U8 R5, [R11+UR48+0x460] ;  /* 0x000460300b057984 */ /* 0x000ee80008000000 */
[----:B0-----:R-:W-:Y:S04]  /*146b0*/  STL [R1+0x2b8], R4 ;  /* 0x0002b80401007387 */ /* 0x001fe80000100800 */
[----:B------:R-:W0:Y:S04]  /*146c0*/  LDS.U8 R4, [R11+UR48+0x600] ;  /* 0x000600300b047984 */ /* 0x000e280008000000 */
[----:B-1----:R-:W-:Y:S04]  /*146d0*/  STL [R1+0x2fc], R6 ;  /* 0x0002fc0601007387 */ /* 0x002fe80000100800 */
[----:B------:R-:W1:Y:S04]  /*146e0*/  LDS.U8 R6, [R11+UR48+0x620] ;  /* 0x000620300b067984 */ /* 0x000e680008000000 */
[----:B---3--:R-:W-:Y:S04]  /*146f0*/  STL [R1+0x2f8], R5 ;  /* 0x0002f80501007387 */ /* 0x008fe80000100800 */
        /* <DEDUP_REMOVED lines=36> */
[----:B------:R-:W3:Y:S04]  /*14940*/  LDS.U8 R5, [R14+UR48] ;  /* 0x000000300e057984 */ /* 0x000ee80008000000 */
        /* <DEDUP_REMOVED lines=63> */
[----:B------:R-:W1:Y:S04]  /*14d40*/  LDS.U8 R6, [R15+UR48] ;  /* 0x000000300f067984 */ /* 0x000e680008000000 */
        /* <DEDUP_REMOVED lines=26> */
[----:B0-----:R0:W-:Y:S04]  /*14ef0*/  STL [R1+0x31c], R4 ;  /* 0x00031c0401007387 */ /* 0x0011e80000100800 */
[----:B0-----:R-:W5:Y:S04]  /*14f00*/  LDL.LU R4, [R1+0x29c] ;  /* 0x00029c0001047983 */ /* 0x001f680000300800 */
[----:B-1----:R-:W-:Y:S04]  /*14f10*/  STL [R1+0x2ec], R6 ;  /* 0x0002ec0601007387 */ /* 0x002fe80000100800 */
[----:B---3--:R-:W-:Y:S04]  /*14f20*/  STL [R1+0x2e8], R5 ;  /* 0x0002e80501007387 */ /* 0x008fe80000100800 */
[----:B------:R-:W0:Y:S04]  /*14f30*/  LDS.U8 R5, [R15+UR48+0x660] ;  /* 0x000660300f057984 */ /* 0x000e280008000000 */
[----:B------:R-:W1:Y:S04]  /*14f40*/  LDS.U8 R6, [R15+UR48+0x800] ;  /* 0x000800300f067984 */ /* 0x000e680008000000 */
[----:B------:R-:W-:Y:S04]  /*14f50*/  STL [R1+0x330], R7 ;  /* 0x0003300701007387 */ /* 0x000fe80000100800 */
[----:B------:R-:W3:Y:S04]  /*14f60*/  LDS.U8 R7, [R15+UR48+0x820] ;  /* 0x000820300f077984 */ /* 0x000ee80008000000 */
[----:B0-----:R-:W-:Y:S04]  /*14f70*/  STL [R1+0x32c], R5 ;  /* 0x00032c0501007387 */ /* 0x001fe80000100800 */
[----:B------:R-:W0:Y:S04]  /*14f80*/  LDS.U8 R5, [R15+UR48+0x840] ;  /* 0x000840300f057984 */ /* 0x000e280008000000 */
[----:B-1----:R-:W-:Y:S04]  /*14f90*/  STL [R1+0x494], R6 ;  /* 0x0004940601007387 */ /* 0x002fe80000100800 */
[----:B------:R-:W1:Y:S04]  /*14fa0*/  LDS.U8 R6, [R15+UR48+0x860] ;  /* 0x000860300f067984 */ /* 0x000e680008000000 */
[----:B---3--:R3:W-:Y:S04]  /*14fb0*/  STL [R1+0x490], R7 ;  /* 0x0004900701007387 */ /* 0x0087e80000100800 */
[----:B---3--:R-:W3:Y:S04]  /*14fc0*/  LDL.LU R7, [R1+0x64] ;  /* 0x0000640001077983 */ /* 0x008ee80000300800 */
[----:B0-----:R-:W-:Y:S04]  /*14fd0*/  STL [R1+0x4d4], R5 ;  /* 0x0004d40501007387 */ /* 0x001fe80000100800 */
[----:B------:R-:W0:Y:S04]  /*14fe0*/  LDS.U8 R5, [R15+UR48+0xa00] ;  /* 0x000a00300f057984 */ /* 0x000e280008000000 */
[----:B-1----:R-:W-:Y:S04]  /*14ff0*/  STL [R1+0x4d0], R6 ;  /* 0x0004d00601007387 */ /* 0x002fe80000100800 */
[----:B------:R-:W1:Y:S04]  /*15000*/  LDS.U8 R6, [R15+UR48+0xa20] ;  /* 0x000a20300f067984 */ /* 0x000e680008000000 */
[----:B0-----:R-:W-:Y:S04]  /*15010*/  STL [R1+0x4a4], R5 ;  /* 0x0004a40501007387 */ /* 0x001fe80000100800 */
[----:B------:R-:W0:Y:S04]  /*15020*/  LDS.U8 R5, [R15+UR48+0xa60] ;  /* 0x000a60300f057984 */ /* 0x000e280008000000 */
[----:B-1----:R1:W-:Y:S04]  /*15030*/  STL [R1+0x4a0], R6 ;  /* 0x0004a00601007387 */ /* 0x0023e80000100800 */
[----:B-1----:R-:W2:Y:S04]  /*15040*/  LDL.LU R6, [R1+0x84] ;  /* 0x0000840001067983 */ /* 0x002ea80000300800 */
[----:B------:R-:W-:Y:S04]  /*15050*/  STL [R1+0x4e4], R8 ;  /* 0x0004e40801007387 */ /* 0x000fe80000100800 */
[----:B------:R-:W1:Y:S04]  /*15060*/  LDS.U8 R8, [R15+UR48+0xc00] ;  /* 0x000c00300f087984 */ /* 0x000e680008000000 */
[----:B0-----:R0:W-:Y:S04]  /*15070*/  STL [R1+0x4e0], R5 ;  /* 0x0004e00501007387 */ /* 0x0011e80000100800 */
[----:B------:R-:W4:Y:S04]  /*15080*/  LDL.LU R24, [R1+0x164] ;  /* 0x0001640001187983 */ /* 0x000f280000300800 */
[----:B0-----:R-:W4:Y:S04]  /*15090*/  LDL.LU R5, [R1+0x180] ;  /* 0x0001800001057983 */ /* 0x001f280000300800 */
[----:B-1----:R-:W-:Y:S04]  /*150a0*/  STL [R1+0x6e0], R8 ;  /* 0x0006e00801007387 */ /* 0x002fe80000100800 */
[----:B------:R-:W4:Y:S04]  /*150b0*/  LDL.LU R29, [R1+0x1a8] ;  /* 0x0001a800011d7983 */ /* 0x000f280000300800 */
[----:B------:R-:W-:Y:S04]  /*150c0*/  STL [R1+0x6dc], R9 ;  /* 0x0006dc0901007387 */ /* 0x000fe80000100800 */
[----:B------:R-:W4:Y:S04]  /*150d0*/  LDL.LU R22, [R1+0x1c8] ;  /* 0x0001c80001167983 */ /* 0x000f280000300800 */
[----:B------:R-:W0:Y:S04]  /*150e0*/  LDS.U8 R8, [R15+UR48+0xc40] ;  /* 0x000c40300f087984 */ /* 0x000e280008000000 */
[----:B------:R-:W1:Y:S04]  /*150f0*/  LDS.U8 R9, [R15+UR48+0xc60] ;  /* 0x000c60300f097984 */ /* 0x000e680008000000 */
[----:B0-----:R-:W-:Y:S04]  /*15100*/  STL [R1+0x720], R8 ;  /* 0x0007200801007387 */ /* 0x001fe80000100800 */
[----:B------:R-:W0:Y:S04]  /*15110*/  LDS.U8 R8, [R15+UR48+0xe00] ;  /* 0x000e00300f087984 */ /* 0x000e280008000000 */
[----:B-1----:R-:W-:Y:S04]  /*15120*/  STL [R1+0x71c], R9 ;  /* 0x00071c0901007387 */ /* 0x002fe80000100800 */
[----:B------:R-:W4:Y:S04]  /*15130*/  LDL.LU R14, [R1+0x228] ;  /* 0x00022800010e7983 */ /* 0x000f280000300800 */
[----:B------:R-:W4:Y:S04]  /*15140*/  LDL.LU R11, [R1+0x23c] ;  /* 0x00023c00010b7983 */ /* 0x000f280000300800 */
[----:B------:R-:W-:Y:S04]  /*15150*/  LDS.U8 R9, [R15+UR48+0xe60] ;  /* 0x000e60300f097984 */ /* 0x000fe80008000000 */
[----:B0-----:R-:W-:Y:S04]  /*15160*/  STL [R1+0x6e8], R8 ;  /* 0x0006e80801007387 */ /* 0x001fe80000100800 */
[----:B------:R0:W1:Y:S04]  /*15170*/  LDS.U8 R8, [R15+UR48+0xe40] ;  /* 0x000e40300f087984 */ /* 0x0000680008000000 */
[----:B------:R-:W4:Y:S04]  /*15180*/  LDL.LU R13, [R1+0x25c] ;  /* 0x00025c00010d7983 */ /* 0x000f280000300800 */
[----:B------:R-:W-:Y:S04]  /*15190*/  STL [R1+0x6e4], R10 ;  /* 0x0006e40a01007387 */ /* 0x000fe80000100800 */
[----:B0-----:R-:W4:Y:S01]  /*151a0*/  LDL.LU R15, [R1+0x200] ;  /* 0x00020000010f7983 */ /* 0x001f220000300800 */
[----:B------:R-:W0:Y:S03]  /*151b0*/  S2R R12, SR_TID.X ;  /* 0x00000000000c7919 */ /* 0x000e260000002100 */
[----:B-1----:R1:W-:Y:S04]  /*151c0*/  STL [R1+0x728], R8 ;  /* 0x0007280801007387 */ /* 0x0023e80000100800 */
[----:B-1----:R-:W4:Y:S01]  /*151d0*/  LDL.LU R8, [R1+0x298] ;  /* 0x0002980001087983 */ /* 0x002f220000300800 */
[----:B0-----:R-:W-:Y:S01]  /*151e0*/  LOP3.LUT R12, R12, 0x7f, RZ, 0xc0, !PT ;  /* 0x0000007f0c0c7812 */ /* 0x001fe200078ec0ff */
[----:B------:R-:W-:Y:S06]  /*151f0*/  BAR.SYNC.DEFER_BLOCKING 0x0 ;  /* 0x0000000000007b1d */ /* 0x000fec0000010000 */
[----:B------:R-:W-:Y:S04]  /*15200*/  STL [R1+0x718], R9 ;  /* 0x0007180901007387 */ /* 0x000fe80000100800 */
[----:B------:R-:W4:Y:S04]  /*15210*/  LDL.LU R10, [R1+0x34] ;  /* 0x00003400010a7983 */ /* 0x000f280000300800 */
[----:B-----5:R0:W-:Y:S04]  /*15220*/  STS.U8 [R12+UR48], R4 ;  /* 0x000000040c007988 */ /* 0x0201e80008000030 */
[----:B------:R1:W-:Y:S04]  /*15230*/  STS.U8 [R12+UR48+0x400], R2 ;  /* 0x000400020c007988 */ /* 0x0003e80008000030 */
[----:B------:R5:W-:Y:S04]  /*15240*/  STS.U8 [R12+UR48+0xc00], R3 ;  /* 0x000c00030c007988 */ /* 0x000be80008000030 */
[----:B0-----:R-:W4:Y:S04]  /*15250*/  LDL.LU R4, [R1+0x4] ;  /* 0x0000040001047983 */ /* 0x001f280000300800 */
[----:B-1----:R-:W4:Y:S04]  /*15260*/  LDL.LU R2, [R1+0xb30] ;  /* 0x000b300001027983 */ /* 0x002f280000300800 */
[----:B-----5:R-:W5:Y:S04]  /*15270*/  LDL.LU R3, [R1+0x9c] ;  /* 0x00009c0001037983 */ /* 0x020f680000300800 */
[----:B------:R0:W-:Y:S04]  /*15280*/  STS.U8 [R12+UR48+0x800], R28 ;  /* 0x0008001c0c007988 */ /* 0x0001e80008000030 */
[----:B---3--:R1:W-:Y:S04]  /*15290*/  STS.U8 [R12+UR48+0x1000], R7 ;  /* 0x001000070c007988 */ /* 0x0083e80008000030 */
[----:B0-----:R-:W3:Y:S04]  /*152a0*/  LDL.LU R28, [R1+0x60] ;  /* 0x00006000011c7983 */ /* 0x001ee80000300800 */
[----:B------:R-:W3:Y:S04]  /*152b0*/  LDL.LU R20, [R1+0x80] ;  /* 0x0000800001147983 */ /* 0x000ee80000300800 */
[----:B------:R-:W3:Y:S04]  /*152c0*/  LDL.LU R9, [R1+0xc0] ;  /* 0x0000c00001097983 */ /* 0x000ee80000300800 */
[----:B-1----:R-:W3:Y:S04]  /*152d0*/  LDL.LU R7, [R1+0x160] ;  /* 0x0001600001077983 */ /* 0x002ee80000300800 */
[----:B--2---:R0:W-:Y:S04]  /*152e0*/  STS.U8 [R12+UR48+0x1400], R6 ;  /* 0x001400060c007988 */ /* 0x0041e80008000030 */
[----:B0-----:R-:W2:Y:S04]  /*152f0*/  LDL.LU R6, [R1+0x188] ;  /* 0x0001880001067983 */ /* 0x001ea80000300800 */
[----:B----4-:R0:W-:Y:S04]  /*15300*/  STS.U8 [R12+UR48+0x1c00], R24 ;  /* 0x001c00180c007988 */ /* 0x0101e80008000030 */
[----:B------:R1:W-:Y:S04]  /*15310*/  STS.U8 [R12+UR48+0x2000], R5 ;  /* 0x002000050c007988 */ /* 0x0003e80008000030 */
[----:B0-----:R-:W4:Y:S04]  /*15320*/  LDL.LU R24, [R1+0x1a4] ;  /* 0x0001a40001187983 */ /* 0x001f280000300800 */
[----:B-1----:R-:W4:Y:S04]  /*15330*/  LDL.LU R5, [R1+0x1c4] ;  /* 0x0001c40001057983 */ /* 0x002f280000300800 */
[----:B------:R0:W-:Y:S04]  /*15340*/  STS.U8 [R12+UR48+0x2400], R29 ;  /* 0x0024001d0c007988 */ /* 0x0001e80008000030 */
[----:B------:R1:W-:Y:S04]  /*15350*/  STS.U8 [R12+UR48+0x2800], R22 ;  /* 0x002800160c007988 */ /* 0x0003e80008000030 */
[----:B0-----:R-:W4:Y:S04]  /*15360*/  LDL.LU R29, [R1+0x208] ;  /* 0x00020800011d7983 */ /* 0x001f280000300800 */
[----:B-1----:R-:W4:Y:S04]  /*15370*/  LDL.LU R22, [R1+0x224] ;  /* 0x0002240001167983 */ /* 0x002f280000300800 */
[----:B------:R-:W-:Y:S04]  /*15380*/  STS.U8 [R12+UR48+0x3000], R14 ;  /* 0x0030000e0c007988 */ /* 0x000fe80008000030 */
[----:B------:R-:W-:Y:S04]  /*15390*/  STS.U8 [R12+UR48+0x3400], R11 ;  /* 0x0034000b0c007988 */ /* 0x000fe80008000030 */
[----:B------:R-:W-:Y:S04]  /*153a0*/  STS.U8 [R12+UR48+0x3800], R13 ;  /* 0x0038000d0c007988 */ /* 0x000fe80008000030 */
[----:B------:R0:W-:Y:S04]  /*153b0*/  STS.U8 [R12+UR48+0x2c00], R15 ;  /* 0x002c000f0c007988 */ /* 0x0001e80008000030 */
[----:B0-----:R-:W4:Y:S04]  /*153c0*/  LDL.LU R15, [R1+0x248] ;  /* 0x00024800010f7983 */ /* 0x001f280000300800 */
[----:B------:R-:W4:Y:S04]  /*153d0*/  LDL.LU R14, [R1+0x264] ;  /* 0x00026400010e7983 */ /* 0x000f280000300800 */
[----:B------:R-:W4:Y:S04]  /*153e0*/  LDL.LU R13, [R1+0x2a0] ;  /* 0x0002a000010d7983 */ /* 0x000f280000300800 */
[----:B------:R0:W-:Y:S04]  /*153f0*/  STS.U8 [R12+UR48+0x3c00], R8 ;  /* 0x003c00080c007988 */ /* 0x0001e80008000030 */
[----:B0-----:R-:W4:Y:S01]  /*15400*/  LDL.LU R8, [R1+0x30] ;  /* 0x0000300001087983 */ /* 0x001f220000300800 */
[----:B------:R-:W-:-:S03]  /*15410*/  LOP3.LUT R11, R12, 0x10, RZ, 0x3c, !PT ;  /* 0x000000100c0b7812 */ /* 0x000fc600078e3cff */
[----:B-----5:R-:W-:Y:S04]  /*15420*/  STS.U8 [R12+UR48+0x1800], R3 ;  /* 0x001800030c007988 */ /* 0x020fe80008000030 */
[----:B------:R0:W-:Y:S04]  /*15430*/  STS.U8 [R11+UR48+0x80], R10 ;  /* 0x0000800a0b007988 */ /* 0x0001e80008000030 */
[----:B------:R1:W-:Y:S04]  /*15440*/  STS.U8 [R11+UR48+0x480], R4 ;  /* 0x000480040b007988 */ /* 0x0003e80008000030 */
[----:B------:R-:W-:Y:S04]  /*15450*/  STS.U8 [R11+UR48+0x880], R23 ;  /* 0x000880170b007988 */ /* 0x000fe80008000030 */
[----:B0-----:R-:W5:Y:S04]  /*15460*/  LDL.LU R10, [R1+0x2c] ;  /* 0x00002c00010a7983 */ /* 0x001f680000300800 */
[----:B-1----:R-:W5:Y:S04]  /*15470*/  LDL.LU R4, [R1+0x28] ;  /* 0x0000280001047983 */ /* 0x002f680000300800 */
[----:B------:R-:W-:Y:S04]  /*15480*/  STS.U8 [R11+UR48+0xc80], R2 ;  /* 0x000c80020b007988 */ /* 0x000fe80008000030 */
[----:B---3--:R-:W-:Y:S04]  /*15490*/  STS.U8 [R11+UR48+0x1080], R28 ;  /* 0x0010801c0b007988 */ /* 0x008fe80008000030 */
[----:B------:R-:W-:Y:S04]  /*154a0*/  STS.U8 [R11+UR48+0x1480], R20 ;  /* 0x001480140b007988 */ /* 0x000fe80008000030 */
[----:B------:R0:W-:Y:S04]  /*154b0*/  STS.U8 [R11+UR48+0x1880], R9 ;  /* 0x001880090b007988 */ /* 0x0001e80008000030 */
[----:B------:R1:W-:Y:S04]  /*154c0*/  STS.U8 [R11+UR48+0x1c80], R7 ;  /* 0x001c80070b007988 */ /* 0x0003e80008000030 */
[----:B0-----:R-:W3:Y:S04]  /*154d0*/  LDL.LU R9, [R1+0x38] ;  /* 0x0000380001097983 */ /* 0x001ee80000300800 */
[----:B------:R-:W3:Y:S04]  /*154e0*/  LDL.LU R20, [R1+0x6c] ;  /* 0x00006c0001147983 */ /* 0x000ee80000300800 */
[----:B-1----:R-:W3:Y:S01]  /*154f0*/  LDL.LU R7, [R1+0x8c] ;  /* 0x00008c0001077983 */ /* 0x002ee20000300800 */
[----:B------:R-:W-:-:S03]  /*15500*/  LOP3.LUT R2, R12, 0x20, RZ, 0x3c, !PT ;  /* 0x000000200c027812 */ /* 0x000fc600078e3cff */
        /* <DEDUP_REMOVED lines=10> */
[----:B------:R-:W4:Y:S04]  /*155b0*/  LDL.LU R12, [R1+0x190] ;  /* 0x00019000010c7983 */ /* 0x000f280000300800 */
[----:B------:R-:W4:Y:S04]  /*155c0*/  LDL.LU R23, [R1+0x22c] ;  /* 0x00022c0001177983 */ /* 0x000f280000300800 */
[----:B------:R-:W4:Y:S04]  /*155d0*/  LDL.LU R28, [R1+0x24c] ;  /* 0x00024c00011c7983 */ /* 0x000f280000300800 */
[----:B------:R-:W-:Y:S04]  /*155e0*/  STS.U8 [R11+UR48+0x3480], R15 ;  /* 0x0034800f0b007988 */ /* 0x000fe80008000030 */
[----:B------:R-:W-:Y:S04]  /*155f0*/  STS.U8 [R11+UR48+0x3880], R14 ;  /* 0x0038800e0b007988 */ /* 0x000fe80008000030 */
[----:B------:R-:W-:Y:S04]  /*15600*/  STS.U8 [R11+UR48+0x3c80], R13 ;  /* 0x003c800d0b007988 */ /* 0x000fe80008000030 */
[----:B------:R0:W-:Y:S04]  /*15610*/  STS.U8 [R2+UR48+0x100], R8 ;  /* 0x0001000802007988 */ /* 0x0001e80008000030 */
[----:B0-----:R-:W4:Y:S04]  /*15620*/  LDL.LU R8, [R1+0x268] ;  /* 0x0002680001087983 */ /* 0x001f280000300800 */
[----:B------:R-:W4:Y:S04]  /*15630*/  LDL.LU R3, [R1+0xcc] ;  /* 0x0000cc0001037983 */ /* 0x000f280000300800 */
[----:B-----5:R0:W-:Y:S04]  /*15640*/  STS.U8 [R2+UR48+0x500], R10 ;  /* 0x0005000a02007988 */ /* 0x0201e80008000030 */
[----:B------:R1:W-:Y:S04]  /*15650*/  STS.U8 [R2+UR48+0x900], R4 ;  /* 0x0009000402007988 */ /* 0x0003e80008000030 */
[----:B0-----:R-:W5:Y:S04]  /*15660*/  LDL.LU R10, [R1+0x1c] ;  /* 0x00001c00010a7983 */ /* 0x001f680000300800 */
[----:B-1----:R-:W5:Y:S04]  /*15670*/  LDL.LU R4, [R1+0x18] ;  /* 0x0000180001047983 */ /* 0x002f680000300800 */
[----:B------:R-:W5:Y:S04]  /*15680*/  LDL.LU R15, [R1+0x14] ;  /* 0x00001400010f7983 */ /* 0x000f680000300800 */
[----:B------:R-:W5:Y:S04]  /*15690*/  LDL.LU R14, [R1+0x3c] ;  /* 0x00003c00010e7983 */ /* 0x000f680000300800 */
[----:B------:R-:W5:Y:S04]  /*156a0*/  LDL.LU R11, [R1+0x70] ;  /* 0x00007000010b7983 */ /* 0x000f680000300800 */
[----:B------:R-:W5:Y:S04]  /*156b0*/  LDL.LU R13, [R1+0x90] ;  /* 0x00009000010d7983 */ /* 0x000f680000300800 */
[----:B---3--:R0:W-:Y:S04]  /*156c0*/  STS.U8 [R2+UR48+0xd00], R9 ;  /* 0x000d000902007988 */ /* 0x0081e80008000030 */
[----:B------:R1:W-:Y:S04]  /*156d0*/  STS.U8 [R2+UR48+0x1100], R20 ;  /* 0x0011001402007988 */ /* 0x0003e80008000030 */
[----:B------:R3:W-:Y:S04]  /*156e0*/  STS.U8 [R2+UR48+0x1500], R7 ;  /* 0x0015000702007988 */ /* 0x0007e80008000030 */
[----:B0-----:R-:W5:Y:S04]  /*156f0*/  LDL.LU R9, [R1+0x130] ;  /* 0x0001300001097983 */ /* 0x001f680000300800 */
[----:B-1----:R-:W5:Y:S04]  /*15700*/  LDL.LU R20, [R1+0xb2c] ;  /* 0x000b2c0001147983 */ /* 0x002f680000300800 */
[----:B--2---:R0:W-:Y:S04]  /*15710*/  STS.U8 [R2+UR48+0x1900], R6 ;  /* 0x0019000602007988 */ /* 0x0041e80008000030 */
[----:B---3--:R-:W2:Y:S04]  /*15720*/  LDL.LU R7, [R1+0x174] ;  /* 0x0001740001077983 */ /* 0x008ea80000300800 */
[----:B0-----:R-:W3:Y:S04]  /*15730*/  LDL.LU R6, [R1+0x194] ;  /* 0x0001940001067983 */ /* 0x001ee80000300800 */
[----:B----4-:R0:W-:Y:S04]  /*15740*/  STS.U8 [R2+UR48+0x1d00], R24 ;  /* 0x001d001802007988 */ /* 0x0101e80008000030 */
[----:B------:R1:W-:Y:S04]  /*15750*/  STS.U8 [R2+UR48+0x2500], R5 ;  /* 0x0025000502007988 */ /* 0x0003e80008000030 */
[----:B0-----:R-:W4:Y:S04]  /*15760*/  LDL.LU R24, [R1+0x1b4] ;  /* 0x0001b40001187983 */ /* 0x001f280000300800 */
[----:B-1----:R-:W4:Y:S04]  /*15770*/  LDL.LU R5, [R1+0x1f0] ;  /* 0x0001f00001057983 */ /* 0x002f280000300800 */
[----:B------:R0:W-:Y:S04]  /*15780*/  STS.U8 [R2+UR48+0x2900], R29 ;  /* 0x0029001d02007988 */ /* 0x0001e80008000030 */
[----:B------:R1:W-:Y:S04]  /*15790*/  STS.U8 [R2+UR48+0x2d00], R22 ;  /* 0x002d001602007988 */ /* 0x0003e80008000030 */
[----:B0-----:R-:W4:Y:S04]  /*157a0*/  LDL.LU R29, [R1+0x230] ;  /* 0x00023000011d7983 */ /* 0x001f280000300800 */
[----:B------:R0:W-:Y:S04]  /*157b0*/  STS.U8 [R2+UR48+0x2100], R12 ;  /* 0x0021000c02007988 */ /* 0x0001e80008000030 */
[----:B-1----:R-:W4:Y:S04]  /*157c0*/  LDL.LU R22, [R1+0x250] ;  /* 0x0002500001167983 */ /* 0x002f280000300800 */
[----:B0-----:R-:W4:Y:S04]  /*157d0*/  LDL.LU R12, [R1+0x214] ;  /* 0x00021400010c7983 */ /* 0x001f280000300800 */
[----:B------:R0:W-:Y:S04]  /*157e0*/  STS.U8 [R2+UR48+0x3100], R23 ;  /* 0x0031001702007988 */ /* 0x0001e80008000030 */
[----:B------:R1:W-:Y:S04]  /*157f0*/  STS.U8 [R2+UR48+0x3500], R28 ;  /* 0x0035001c02007988 */ /* 0x0003e80008000030 */
[----:B0-----:R-:W4:Y:S04]  /*15800*/  LDL.LU R23, [R1+0x120] ;  /* 0x0001200001177983 */ /* 0x001f280000300800 */
[----:B-1----:R-:W4:Y:S04]  /*15810*/  LDL.LU R28, [R1+0xc] ;  /* 0x00000c00011c7983 */ /* 0x002f280000300800 */
[----:B------:R0:W-:Y:S02]  /*15820*/  STS.U8 [R2+UR48+0x3d00], R3 ;  /* 0x003d000302007988 */ /* 0x0001e40008000030 */
[----:B0-----:R-:W0:Y:S02]  /*15830*/  S2R R3, SR_TID.X ;  /* 0x0000000000037919 */ /* 0x001e240000002100 */
[----:B------:R1:W-:Y:S04]  /*15840*/  STS.U8 [R2+UR48+0x3900], R8 ;  /* 0x0039000802007988 */ /* 0x0003e80008000030 */
[----:B-1----:R-:W4:Y:S04]  /*15850*/  LDL.LU R8, [R1+0xb28] ;  /* 0x000b280001087983 */ /* 0x002f280000300800 */
[----:B------:R-:W4:Y:S01]  /*15860*/  LDL.LU R2, [R1+0x27c] ;  /* 0x00027c0001027983 */ /* 0x000f220000300800 */
[----:B0-----:R-:W-:-:S04]  /*15870*/  LOP3.LUT R3, R3, 0x7f, RZ, 0xc0, !PT ;  /* 0x0000007f03037812 */ /* 0x001fc800078ec0ff */
[----:B------:R-:W-:-:S05]  /*15880*/  LOP3.LUT R3, R3, 0x30, RZ, 0x3c, !PT ;  /* 0x0000003003037812 */ /* 0x000fca00078e3cff */
[----:B-----5:R0:W-:Y:S04]  /*15890*/  STS.U8 [R3+UR48+0x180], R10 ;  /* 0x0001800a03007988 */ /* 0x0201e80008000030 */
[----:B------:R1:W-:Y:S04]  /*158a0*/  STS.U8 [R3+UR48+0x580], R4 ;  /* 0x0005800403007988 */ /* 0x0003e80008000030 */
[----:B------:R5:W-:Y:S04]  /*158b0*/  STS.U8 [R3+UR48+0x980], R15 ;  /* 0x0009800f03007988 */ /* 0x000be80008000030 */
[----:B0-----:R-:W4:Y:S04]  /*158c0*/  LDL.LU R10, [R1+0xb24] ;  /* 0x000b2400010a7983 */ /* 0x001f280000300800 */
[----:B-1----:R-:W4:Y:S04]  /*158d0*/  LDL.LU R4, [R1+0xb20] ;  /* 0x000b200001047983 */ /* 0x002f280000300800 */
[----:B-----5:R-:W5:Y:S04]  /*158e0*/  LDL.LU R15, [R1+0x74] ;  /* 0x00007400010f7983 */ /* 0x020f680000300800 */
[----:B------:R-:W-:Y:S04]  /*158f0*/  STS.U8 [R3+UR48+0xd80], R14 ;  /* 0x000d800e03007988 */ /* 0x000fe80008000030 */
[----:B------:R-:W-:Y:S04]  /*15900*/  STS.U8 [R3+UR48+0x1580], R13 ;  /* 0x0015800d03007988 */ /* 0x000fe80008000030 */
[----:B------:R-:W-:Y:S04]  /*15910*/  STS.U8 [R3+UR48+0x1180], R11 ;  /* 0x0011800b03007988 */ /* 0x000fe80008000030 */
[----:B------:R0:W-:Y:S04]  /*15920*/  STS.U8 [R3+UR48+0x1980], R9 ;  /* 0x0019800903007988 */ /* 0x0001e80008000030 */
[----:B0-----:R-:W5:Y:S04]  /*15930*/  LDL.LU R9, [R1+0x94] ;  /* 0x0000940001097983 */ /* 0x001f680000300800 */
[----:B------:R-:W5:Y:S04]  /*15940*/  LDL.LU R14, [R1+0x138] ;  /* 0x00013800010e7983 */ /* 0x000f680000300800 */
[----:B------:R-:W5:Y:S04]  /*15950*/  LDL.LU R13, [R1+0x178] ;  /* 0x00017800010d7983 */ /* 0x000f680000300800 */
[----:B--2---:R0:W-:Y:S04]  /*15960*/  STS.U8 [R3+UR48+0x1d80], R7 ;  /* 0x001d800703007988 */ /* 0x0041e80008000030 */
[----:B------:R-:W2:Y:S04]  /*15970*/  LDL.LU R11, [R1+0x198] ;  /* 0x00019800010b7983 */ /* 0x000ea80000300800 */
[----:B---3--:R1:W-:Y:S04]  /*15980*/  STS.U8 [R3+UR48+0x2180], R6 ;  /* 0x0021800603007988 */ /* 0x0083e80008000030 */
[----:B0-----:R-:W3:Y:S04]  /*15990*/  LDL.LU R7, [R1+0x1b8] ;  /* 0x0001b80001077983 */ /* 0x001ee80000300800 */
[----:B-1----:R-:W3:Y:S04]  /*159a0*/  LDL.LU R6, [R1+0x1f8] ;  /* 0x0001f80001067983 */ /* 0x002ee80000300800 */
[----:B----4-:R0:W-:Y:S04]  /*159b0*/  STS.U8 [R3+UR48+0x2580], R24 ;  /* 0x0025801803007988 */ /* 0x0101e80008000030 */
[----:B------:R1:W-:Y:S04]  /*159c0*/  STS.U8 [R3+UR48+0x2980], R5 ;  /* 0x0029800503007988 */ /* 0x0003e80008000030 */
[----:B0-----:R-:W4:Y:S04]  /*159d0*/  LDL.LU R24, [R1+0x234] ;  /* 0x0002340001187983 */ /* 0x001f280000300800 */
[----:B-1----:R-:W4:Y:S04]  /*159e0*/  LDL.LU R5, [R1+0x254] ;  /* 0x0002540001057983 */ /* 0x002f280000300800 */
[----:B------:R-:W-:Y:S04]  /*159f0*/  STS.U8 [R3+UR48+0x3180], R29 ;  /* 0x0031801d03007988 */ /* 0x000fe80008000030 */
[----:B------:R-:W-:Y:S04]  /*15a00*/  STS.U8 [R3+UR48+0x3580], R22 ;  /* 0x0035801603007988 */ /* 0x000fe80008000030 */
[----:B------:R0:W-:Y:S04]  /*15a10*/  STS.U8 [R3+UR48+0x2d80], R12 ;  /* 0x002d800c03007988 */ /* 0x0001e80008000030 */
[----:B0-----:R-:W4:Y:S04]  /*15a20*/  LDL.LU R12, [R1+0x218] ;  /* 0x00021800010c7983 */ /* 0x001f280000300800 */
[----:B------:R-:W4:Y:S04]  /*15a30*/  LDL.LU R29, [R1+0xb1c] ;  /* 0x000b1c00011d7983 */ /* 0x000f280000300800 */
[----:B------:R-:W4:Y:S04]  /*15a40*/  LDL.LU R22, [R1+0xb18] ;  /* 0x000b180001167983 */ /* 0x000f280000300800 */
[----:B------:R-:W-:Y:S04]  /*15a50*/  STS.U8 [R3+UR48+0x3d80], R23 ;  /* 0x003d801703007988 */ /* 0x000fe80008000030 */
[----:B------:R0:W-:Y:S02]  /*15a60*/  STS.U8 [R3+UR48+0x3980], R2 ;  /* 0x0039800203007988 */ /* 0x0001e40008000030 */
[----:B0-----:R-:W0:Y:S02]  /*15a70*/  S2R R2, SR_TID.X ;  /* 0x0000000000027919 */ /* 0x001e240000002100 */
[----:B------:R-:W4:Y:S04]  /*15a80*/  LDL.LU R3, [R1+0x284] ;  /* 0x0002840001037983 */ /* 0x000f280000300800 */
[----:B------:R-:W4:Y:S01]  /*15a90*/  LDL.LU R23, [R1+0x1bc] ;  /* 0x0001bc0001177983 */ /* 0x000f220000300800 */
[----:B0-----:R-:W-:-:S04]  /*15aa0*/  LOP3.LUT R2, R2, 0x7f, RZ, 0xc0, !PT ;  /* 0x0000007f02027812 */ /* 0x001fc800078ec0ff */
[----:B------:R-:W-:-:S05]  /*15ab0*/  LOP3.LUT R2, R2, 0x40, RZ, 0x3c, !PT ;  /* 0x0000004002027812 */ /* 0x000fca00078e3cff */
[----:B------:R0:W-:Y:S04]  /*15ac0*/  STS.U8 [R2+UR48+0x200], R28 ;  /* 0x0002001c02007988 */ /* 0x0001e80008000030 */
[----:B------:R-:W-:Y:S04]  /*15ad0*/  STS.U8 [R2+UR48+0xe00], R4 ;  /* 0x000e000402007988 */ /* 0x000fe80008000030 */
[----:B0-----:R-:W4:Y:S04]  /*15ae0*/  LDL.LU R28, [R1+0x1fc] ;  /* 0x0001fc00011c7983 */ /* 0x001f280000300800 */
[----:B-----5:R-:W-:Y:S04]  /*15af0*/  STS.U8 [R2+UR48+0x1200], R15 ;  /* 0x0012000f02007988 */ /* 0x020fe80008000030 */
[----:B------:R-:W-:Y:S04]  /*15b00*/  STS.U8 [R2+UR48+0x1600], R9 ;  /* 0x0016000902007988 */ /* 0x000fe80008000030 */
[----:B------:R-:W-:Y:S04]  /*15b10*/  STS.U8 [R2+UR48+0x1a00], R14 ;  /* 0x001a000e02007988 */ /* 0x000fe80008000030 */
[----:B------:R-:W-:Y:S04]  /*15b20*/  STS.U8 [R2+UR48+0x1e00], R13 ;  /* 0x001e000d02007988 */ /* 0x000fe80008000030 */
[----:B--2---:R-:W-:Y:S04]  /*15b30*/  STS.U8 [R2+UR48+0x2200], R11 ;  /* 0x0022000b02007988 */ /* 0x004fe80008000030 */
[----:B---3--:R-:W-:Y:S04]  /*15b40*/  STS.U8 [R2+UR48+0x2600], R7 ;  /* 0x0026000702007988 */ /* 0x008fe80008000030 */
[----:B------:R-:W-:Y:S04]  /*15b50*/  STS.U8 [R2+UR48+0x2a00], R6 ;  /* 0x002a000602007988 */ /* 0x000fe80008000030 */
[----:B----4-:R-:W-:Y:S04]  /*15b60*/  STS.U8 [R2+UR48+0x3200], R24 ;  /* 0x0032001802007988 */ /* 0x010fe80008000030 */
[----:B------:R-:W-:Y:S04]  /*15b70*/  STS.U8 [R2+UR48+0x3600], R5 ;  /* 0x0036000502007988 */ /* 0x000fe80008000030 */
[----:B------:R0:W-:Y:S04]  /*15b80*/  STS.U8 [R2+UR48+0x600], R29 ;  /* 0x0006001d02007988 */ /* 0x0001e80008000030 */
[----:B------:R1:W-:Y:S04]  /*15b90*/  STS.U8 [R2+UR48+0xa00], R22 ;  /* 0x000a001602007988 */ /* 0x0003e80008000030 */
[----:B0-----:R-:W2:Y:S04]  /*15ba0*/  LDL.LU R29, [R1+0x19c] ;  /* 0x00019c00011d7983 */ /* 0x001ea80000300800 */
[----:B-1----:R-:W3:Y:S04]  /*15bb0*/  LDL.LU R22, [R1+0x17c] ;  /* 0x00017c0001167983 */ /* 0x002ee80000300800 */
[----:B------:R-:W4:Y:S04]  /*15bc0*/  LDL.LU R4, [R1] ;  /* 0x0000000001047983 */ /* 0x000f280000300800 */
[----:B------:R-:W5:Y:S04]  /*15bd0*/  LDL.LU R15, [R1+0x21c] ;  /* 0x00021c00010f7983 */ /* 0x000f680000300800 */
[----:B------:R-:W2:Y:S04]  /*15be0*/  LDL.LU R9, [R1+0xb14] ;  /* 0x000b140001097983 */ /* 0x000ea80000300800 */
[----:B------:R-:W2:Y:S04]  /*15bf0*/  LDL.LU R13, [R1+0x238] ;  /* 0x00023800010d7983 */ /* 0x000ea80000300800 */
[----:B------:R-:W2:Y:S04]  /*15c00*/  LDL.LU R14, [R1+0x258] ;  /* 0x00025800010e7983 */ /* 0x000ea80000300800 */
[----:B------:R-:W2:Y:S04]  /*15c10*/  LDL.LU R11, [R1+0x28c] ;  /* 0x00028c00010b7983 */ /* 0x000ea80000300800 */
[----:B------:R-:W2:Y:S04]  /*15c20*/  LDL.LU R7, [R1+0xb10] ;  /* 0x000b100001077983 */ /* 0x000ea80000300800 */
[----:B------:R-:W2:Y:S04]  /*15c30*/  LDL.LU R6, [R1+0xb0c] ;  /* 0x000b0c0001067983 */ /* 0x000ea80000300800 */
[----:B------:R0:W-:Y:S04]  /*15c40*/  STS.U8 [R2+UR48+0x2e00], R12 ;  /* 0x002e000c02007988 */ /* 0x0001e80008000030 */
[----:B0-----:R-:W2:Y:S04]  /*15c50*/  LDL.LU R12, [R1+0x124] ;  /* 0x00012400010c7983 */ /* 0x001ea80000300800 */
[----:B------:R-:W3:Y:S04]  /*15c60*/  LDL.LU R24, [R1+0xb08] ;  /* 0x000b080001187983 */ /* 0x000ee80000300800 */
[----:B------:R-:W3:Y:S04]  /*15c70*/  LDL.LU R5, [R1+0xb04] ;  /* 0x000b040001057983 */ /* 0x000ee80000300800 */
[----:B------:R0:W-:Y:S02]  /*15c80*/  STS.U8 [R2+UR48+0x3a00], R3 ;  /* 0x003a000302007988 */ /* 0x0001e40008000030 */
[----:B0-----:R-:W0:Y:S02]  /*15c90*/  S2R R3, SR_TID.X ;  /* 0x0000000000037919 */ /* 0x001e240000002100 */
[----:B0-----:R-:W-:-:S04]  /*15ca0*/  LOP3.LUT R3, R3, 0x7f, RZ, 0xc0, !PT ;  /* 0x0000007f03037812 */ /* 0x001fc800078ec0ff */
[----:B------:R-:W-:Y:S01]  /*15cb0*/  LOP3.LUT R3, R3, 0x50, RZ, 0x3c, !PT ;  /* 0x0000005003037812 */ /* 0x000fe200078e3cff */
[----:B--2---:R0:W-:Y:S04]  /*15cc0*/  STS.U8 [R2+UR48+0x3e00], R12 ;  /* 0x003e000c02007988 */ /* 0x0041e80008000030 */
[----:B----4-:R1:W-:Y:S04]  /*15cd0*/  STS.U8 [R3+UR48+0x280], R4 ;  /* 0x0002800403007988 */ /* 0x0103e80008000030 */
[----:B---3--:R2:W-:Y:S04]  /*15ce0*/  STS.U8 [R3+UR48+0x680], R24 ;  /* 0x0006801803007988 */ /* 0x0085e80008000030 */
[----:B0-----:R-:W3:Y:S04]  /*15cf0*/  LDL.LU R2, [R1+0x158] ;  /* 0x0001580001027983 */ /* 0x001ee80000300800 */
[----:B-1----:R-:W4:Y:S04]  /*15d00*/  LDL.LU R4, [R1+0x7c] ;  /* 0x00007c0001047983 */ /* 0x002f280000300800 */
[----:B--2---:R-:W2:Y:S04]  /*15d10*/  LDL.LU R24, [R1+0x128] ;  /* 0x0001280001187983 */ /* 0x004ea80000300800 */
[----:B------:R0:W-:Y:S04]  /*15d20*/  STS.U8 [R3+UR48+0xa80], R5 ;  /* 0x000a800503007988 */ /* 0x0001e80008000030 */
[----:B------:R1:W-:Y:S04]  /*15d30*/  STS.U8 [R3+UR48+0xe80], R6 ;  /* 0x000e800603007988 */ /* 0x0003e80008000030 */
[----:B0-----:R-:W4:Y:S04]  /*15d40*/  LDL.LU R5, [R1+0x98] ;  /* 0x0000980001057983 */ /* 0x001f280000300800 */
[----:B-1----:R-:W4:Y:S04]  /*15d50*/  LDL.LU R6, [R1+0x78] ;  /* 0x0000780001067983 */ /* 0x002f280000300800 */
[----:B------:R0:W-:Y:S04]  /*15d60*/  STS.U8 [R3+UR48+0x1e80], R22 ;  /* 0x001e801603007988 */ /* 0x0001e80008000030 */
[----:B------:R1:W-:Y:S04]  /*15d70*/  STS.U8 [R3+UR48+0x2280], R29 ;  /* 0x0022801d03007988 */ /* 0x0003e80008000030 */
[----:B------:R5:W-:Y:S04]  /*15d80*/  STS.U8 [R3+UR48+0x2a80], R28 ;  /* 0x002a801c03007988 */ /* 0x000be80008000030 */
[----:B0-----:R-:W4:Y:S04]  /*15d90*/  LDL.LU R22, [R1+0xbc] ;  /* 0x0000bc0001167983 */ /* 0x001f280000300800 */
[----:B-1----:R-:W4:Y:S04]  /*15da0*/  LDL.LU R29, [R1+0x15c] ;  /* 0x00015c00011d7983 */ /* 0x002f280000300800 */
[----:B------:R0:W-:Y:S04]  /*15db0*/  STS.U8 [R3+UR48+0x2680], R23 ;  /* 0x0026801703007988 */ /* 0x0001e80008000030 */
[----:B-----5:R-:W5:Y:S04]  /*15dc0*/  LDL.LU R28, [R1+0x184] ;  /* 0x00018400011c7983 */ /* 0x020f680000300800 */
[----:B------:R1:W-:Y:S04]  /*15dd0*/  STS.U8 [R3+UR48+0x3280], R13 ;  /* 0x0032800d03007988 */ /* 0x0003e80008000030 */
[----:B0-----:R-:W5:Y:S04]  /*15de0*/  LDL.LU R23, [R1+0x1a0] ;  /* 0x0001a00001177983 */ /* 0x001f680000300800 */
[----:B-1----:R-:W5:Y:S04]  /*15df0*/  LDL.LU R13, [R1+0x1c0] ;  /* 0x0001c000010d7983 */ /* 0x002f680000300800 */
[----:B------:R0:W-:Y:S04]  /*15e00*/  STS.U8 [R3+UR48+0x2e80], R15 ;  /* 0x002e800f03007988 */ /* 0x0001e80008000030 */
[----:B------:R1:W-:Y:S04]  /*15e10*/  STS.U8 [R3+UR48+0x3680], R14 ;  /* 0x0036800e03007988 */ /* 0x0003e80008000030 */
[----:B------:R1:W-:Y:S04]  /*15e20*/  STS.U8 [R3+UR48+0x3a80], R11 ;  /* 0x003a800b03007988 */ /* 0x0003e80008000030 */
[----:B0-----:R-:W5:Y:S04]  /*15e30*/  LDL.LU R15, [R1+0x260] ;  /* 0x00026000010f7983 */ /* 0x001f680000300800 */
[----:B-1----:R-:W5:Y:S04]  /*15e40*/  LDL.LU R14, [R1+0x2a8] ;  /* 0x0002a800010e7983 */ /* 0x002f680000300800 */
[----:B------:R-:W5:Y:S01]  /*15e50*/  LDL.LU R11, [R1+0x144] ;  /* 0x00014400010b7983 */ /* 0x000f620000300800 */
[----:B------:R-:W0:Y:S02]  /*15e60*/  S2R R12, SR_TID.X ;  /* 0x00000000000c7919 */ /* 0x000e240000002100 */
[----:B0-----:R-:W-:Y:S01]  /*15e70*/  LOP3.LUT R12, R12, 0x7f, RZ, 0xc0, !PT ;  /* 0x0000007f0c0c7812 */ /* 0x001fe200078ec0ff */
[----:B---3--:R-:W-:Y:S04]  /*15e80*/  STS.U8 [R3+UR48+0x1a80], R2 ;  /* 0x001a800203007988 */ /* 0x008fe80008000030 */
[----:B--2---:R-:W-:Y:S04]  /*15e90*/  STS.U8 [R3+UR48+0x3e80], R24 ;  /* 0x003e801803007988 */ /* 0x004fe80008000030 */
[----:B----4-:R-:W-:Y:S04]  /*15ea0*/  STS.U8 [R3+UR48+0x1680], R5 ;  /* 0x0016800503007988 */ /* 0x010fe80008000030 */
[----:B------:R0:W-:Y:S04]  /*15eb0*/  STS.U8 [R3+UR48+0x1280], R6 ;  /* 0x0012800603007988 */ /* 0x0001e80008000030 */
[----:B0-----:R-:W2:Y:S01]  /*15ec0*/  LDL.LU R3, [R1+0x204] ;  /* 0x0002040001037983 */ /* 0x001ea20000300800 */
[----:B------:R-:W-:-:S05]  /*15ed0*/  LOP3.LUT R2, R12, 0x60, RZ, 0x3c, !PT ;  /* 0x000000600c027812 */ /* 0x000fca00078e3cff */
[----:B------:R0:W-:Y:S04]  /*15ee0*/  STS.U8 [R2+UR48+0xb00], R7 ;  /* 0x000b000702007988 */ /* 0x0001e80008000030 */
[----:B------:R1:W-:Y:S04]  /*15ef0*/  STS.U8 [R2+UR48+0xf00], R8 ;  /* 0x000f000802007988 */ /* 0x0003e80008000030 */
[----:B------:R3:W-:Y:S04]  /*15f00*/  STS.U8 [R2+UR48+0x700], R10 ;  /* 0x0007000a02007988 */ /* 0x0007e80008000030 */
[----:B0-----:R-:W4:Y:S04]  /*15f10*/  LDL.LU R7, [R1+0x244] ;  /* 0x0002440001077983 */ /* 0x001f280000300800 */
[----:B-1----:R-:W4:Y:S04]  /*15f20*/  LDL.LU R8, [R1+0x220] ;  /* 0x0002200001087983 */ /* 0x002f280000300800 */
[----:B------:R0:W-:Y:S04]  /*15f30*/  STS.U8 [R2+UR48+0x300], R9 ;  /* 0x0003000902007988 */ /* 0x0001e80008000030 */
[----:B---3--:R-:W3:Y:S04]  /*15f40*/  LDL.LU R10, [R1+0x68] ;  /* 0x00006800010a7983 */ /* 0x008ee80000300800 */
[----:B0-----:R-:W3:Y:S04]  /*15f50*/  LDL.LU R9, [R1+0x88] ;  /* 0x0000880001097983 */ /* 0x001ee80000300800 */
[----:B------:R-:W3:Y:S04]  /*15f60*/  LDL.LU R12, [R1+0xc4] ;  /* 0x0000c400010c7983 */ /* 0x000ee80000300800 */
[----:B------:R-:W3:Y:S04]  /*15f70*/  LDL.LU R6, [R1+0x168] ;  /* 0x0001680001067983 */ /* 0x000ee80000300800 */
[----:B------:R-:W3:Y:S04]  /*15f80*/  LDL.LU R5, [R1+0x18c] ;  /* 0x00018c0001057983 */ /* 0x000ee80000300800 */
[----:B------:R0:W-:Y:S04]  /*15f90*/  STS.U8 [R2+UR48+0x1300], R4 ;  /* 0x0013000402007988 */ /* 0x0001e80008000030 */
[----:B------:R-:W3:Y:S04]  /*15fa0*/  LDL.LU R24, [R1+0x1ac] ;  /* 0x0001ac0001187983 */ /* 0x000ee80000300800 */
[----:B------:R1:W-:Y:S04]  /*15fb0*/  STS.U8 [R2+UR48+0x1700], R22 ;  /* 0x0017001602007988 */ /* 0x0003e80008000030 */
[----:B0-----:R-:W3:Y:S04]  /*15fc0*/  LDL.LU R4, [R1+0x1cc] ;  /* 0x0001cc0001047983 */ /* 0x001ee80000300800 */
[----:B------:R0:W-:Y:S04]  /*15fd0*/  STS.U8 [R2+UR48+0x1b00], R29 ;  /* 0x001b001d02007988 */ /* 0x0001e80008000030 */
[----:B-1----:R-:W3:Y:S04]  /*15fe0*/  LDL.LU R22, [R1+0x20c] ;  /* 0x00020c0001167983 */ /* 0x002ee80000300800 */
[----:B-----5:R1:W-:Y:S04]  /*15ff0*/  STS.U8 [R2+UR48+0x1f00], R28 ;  /* 0x001f001c02007988 */ /* 0x0203e80008000030 */
[----:B0-----:R-:W5:Y:S04]  /*16000*/  LDL.LU R29, [R1+0x240] ;  /* 0x00024000011d7983 */ /* 0x001f680000300800 */
[----:B------:R0:W-:Y:S04]  /*16010*/  STS.U8 [R2+UR48+0x2300], R23 ;  /* 0x0023001702007988 */ /* 0x0001e80008000030 */
[----:B-1----:R-:W5:Y:S04]  /*16020*/  LDL.LU R28, [R1+0x2a4] ;  /* 0x0002a400011c7983 */ /* 0x002f680000300800 */
[----:B------:R1:W-:Y:S04]  /*16030*/  STS.U8 [R2+UR48+0x2700], R13 ;  /* 0x0027000d02007988 */ /* 0x0003e80008000030 */
[----:B0-----:R-:W5:Y:S04]  /*16040*/  LDL R23, [R1+0xb8] ;  /* 0x0000b80001177983 */ /* 0x001f680000100800 */
[----:B-1----:R-:W5:Y:S04]  /*16050*/  LDL.LU R13, [R1+0xb00] ;  /* 0x000b0000010d7983 */ /* 0x002f680000300800 */
[----:B------:R0:W-:Y:S04]  /*16060*/  STS.U8 [R2+UR48+0x3700], R15 ;  /* 0x0037000f02007988 */ /* 0x0001e80008000030 */
[----:B------:R1:W-:Y:S04]  /*16070*/  STS.U8 [R2+UR48+0x3b00], R14 ;  /* 0x003b000e02007988 */ /* 0x0003e80008000030 */
[----:B------:R1:W-:Y:S04]  /*16080*/  STS.U8 [R2+UR48+0x3f00], R11 ;  /* 0x003f000b02007988 */ /* 0x0003e80008000030 */
[----:B0-----:R-:W5:Y:S04]  /*16090*/  LDL.LU R15, [R1+0x24] ;  /* 0x00002400010f7983 */ /* 0x001f680000300800 */
[----:B-1----:R-:W5:Y:S04]  /*160a0*/  LDL.LU R14, [R1+0x20] ;  /* 0x00002000010e7983 */ /* 0x002f680000300800 */
[----:B------:R-:W5:Y:S01]  /*160b0*/  LDL.LU R11, [R1+0x10] ;  /* 0x00001000010b7983 */ /* 0x000f620000300800 */
[----:B------:R-:W0:Y:S01]  /*160c0*/  S2UR UR76, SR_CgaCtaId ;  /* 0x00000000004c79c3 */ /* 0x000e220000008800 */
[----:B------:R-:W-:-:S02]  /*160d0*/  UMOV UR52, 0x400 ;  /* 0x0000040000347882 */ /* 0x000fc40000000000 */
[----:B0-----:R-:W-:Y:S01]  /*160e0*/  ULEA UR52, UR76, UR52, 0x18 ;  /* 0x000000344c347291 */ /* 0x001fe2000f8ec0ff */
[----:B--2---:R0:W-:Y:S02]  /*160f0*/  STS.U8 [R2+UR48+0x2b00], R3 ;  /* 0x002b000302007988 */ /* 0x0041e40008000030 */
[----:B0-----:R-:W0:Y:S02]  /*16100*/  S2R R3, SR_TID.X ;  /* 0x0000000000037919 */ /* 0x001e240000002100 */
[----:B----4-:R-:W-:Y:S04]  /*16110*/  STS.U8 [R2+UR48+0x3300], R7 ;  /* 0x0033000702007988 */ /* 0x010fe80008000030 */
[----:B------:R-:W-:Y:S01]  /*16120*/  STS.U8 [R2+UR48+0x2f00], R8 ;  /* 0x002f000802007988 */ /* 0x000fe20008000030 */
[----:B0-----:R-:W-:-:S04]  /*16130*/  LOP3.LUT R3, R3, 0x7f, RZ, 0xc0, !PT ;  /* 0x0000007f03037812 */ /* 0x001fc800078ec0ff */
[----:B------:R-:W-:-:S05]  /*16140*/  LOP3.LUT R3, R3, 0x70, RZ, 0x3c, !PT ;  /* 0x0000007003037812 */ /* 0x000fca00078e3cff */
[----:B------:R-:W-:Y:S04]  /*16150*/  STS.U8 [R3+UR48+0x380], R21 ;  /* 0x0003801503007988 */ /* 0x000fe80008000030 */
[----:B------:R-:W-:Y:S04]  /*16160*/  STS.U8 [R3+UR48+0x780], R20 ;  /* 0x0007801403007988 */ /* 0x000fe80008000030 */
[----:B---3--:R-:W-:Y:S04]  /*16170*/  STS.U8 [R3+UR48+0xf80], R10 ;  /* 0x000f800a03007988 */ /* 0x008fe80008000030 */
[----:B------:R-:W-:Y:S04]  /*16180*/  STS.U8 [R3+UR48+0x1380], R9 ;  /* 0x0013800903007988 */ /* 0x000fe80008000030 */
[----:B------:R-:W-:Y:S04]  /*16190*/  STS.U8 [R3+UR48+0x1780], R12 ;  /* 0x0017800c03007988 */ /* 0x000fe80008000030 */
[----:B------:R-:W-:Y:S04]  /*161a0*/  STS.U8 [R3+UR48+0x1b80], R6 ;  /* 0x001b800603007988 */ /* 0x000fe80008000030 */
[----:B------:R-:W-:Y:S04]  /*161b0*/  STS.U8 [R3+UR48+0x1f80], R5 ;  /* 0x001f800503007988 */ /* 0x000fe80008000030 */
[----:B------:R-:W-:Y:S04]  /*161c0*/  STS.U8 [R3+UR48+0x2380], R24 ;  /* 0x0023801803007988 */ /* 0x000fe80008000030 */
[----:B------:R-:W-:Y:S04]  /*161d0*/  STS.U8 [R3+UR48+0x2780], R4 ;  /* 0x0027800403007988 */ /* 0x000fe80008000030 */
[----:B------:R-:W-:Y:S04]  /*161e0*/  STS.U8 [R3+UR48+0x2b80], R22 ;  /* 0x002b801603007988 */ /* 0x000fe80008000030 */
[----:B------:R-:W-:Y:S04]  /*161f0*/  STS.U8 [R3+UR48+0x2f80], R27 ;  /* 0x002f801b03007988 */ /* 0x000fe80008000030 */
[----:B-----5:R-:W-:Y:S04]  /*16200*/  STS.U8 [R3+UR48+0x3380], R29 ;  /* 0x0033801d03007988 */ /* 0x020fe80008000030 */
[----:B------:R-:W-:Y:S04]  /*16210*/  STS.U8 [R3+UR48+0x3780], R26 ;  /* 0x0037801a03007988 */ /* 0x000fe80008000030 */
[----:B------:R-:W-:Y:S04]  /*16220*/  STS.U8 [R3+UR48+0xb80], R13 ;  /* 0x000b800d03007988 */ /* 0x000fe80008000030 */
[----:B------:R-:W-:Y:S04]  /*16230*/  STS.U8 [R3+UR48+0x3b80], R28 ;  /* 0x003b801c03007988 */ /* 0x000fe80008000030 */
[----:B------:R-:W-:Y:S01]  /*16240*/  STS.U8 [R3+UR48+0x3f80], R25 ;  /* 0x003f801903007988 */ /* 0x000fe20008000030 */
[----:B------:R-:W-:Y:S06]  /*16250*/  BAR.SYNC.DEFER_BLOCKING 0x0 ;  /* 0x0000000000007b1d */ /* 0x000fec0000010000 */
[----:B------:R-:W0:Y:S04]  /*16260*/  LDSM.16.M88.4 R4, [R23+UR52] ;  /* 0x000000341704783b */ /* 0x000e280008000200 */
[----:B0-----:R-:W-:Y:S01]  /*16270*/  STL.64 [R1+0x60], R4 ;  /* 0x0000600401007387 */ /* 0x001fe20000100a00 */
[----:B------:R-:W-:-:S02]  /*16280*/  IMAD.MOV.U32 R12, RZ, RZ, R4 ;  /* 0x000000ffff0c7224 */ /* 0x000fc400078e0004 */
[----:B------:R-:W-:Y:S01]  /*16290*/  IMAD.MOV.U32 R13, RZ, RZ, R5 ;  /* 0x000000ffff0d7224 */ /* 0x000fe200078e0005 */
[----:B------:R-:W-:Y:S04]  /*162a0*/  STL.64 [R1+0x68], R6 ;  /* 0x0000680601007387 */ /* 0x000fe80000100a00 */
[----:B------:R-:W0:Y:S02]  /*162b0*/  LDSM.16.M88.4 R4, [R23+UR52+0x1000] ;  /* 0x001000341704783b */ /* 0x000e240008000200 */
[----:B0-----:R-:W-:Y:S02]  /*162c0*/  IMAD.MOV.U32 R28, RZ, RZ, R4 ;  /* 0x000000ffff1c7224 */ /* 0x001fe400078e0004 */
[----:B------:R-:W-:Y:S01]  /*162d0*/  STL.64 [R1+0x78], R6 ;  /* 0x0000780601007387 */ /* 0x000fe20000100a00 */
[----:B------:R-:W-:-:S03]  /*162e0*/  IMAD.MOV.U32 R29, RZ, RZ, R5 ;  /* 0x000000ffff1d7224 */ /* 0x000fc600078e0005 */
[----:B------:R-:W0:Y:S04]  /*162f0*/  LDSM.16.M88.4 R4, [R23+UR52+0x2000] ;  /* 0x002000341704783b */ /* 0x000e280008000200 */
[----:B0-----:R-:W-:Y:S01]  /*16300*/  STL.64 [R1+0x80], R4 ;  /* 0x0000800401007387 */ /* 0x001fe20000100a00 */
[----:B------:R-:W-:Y:S02]  /*16310*/  IMAD.MOV.U32 R24, RZ, RZ, R4 ;  /* 0x000000ffff187224 */ /* 0x000fe400078e0004 */
[----:B------:R-:W-:Y:S01]  /*16320*/  IMAD.MOV.U32 R25, RZ, RZ, R5 ;  /* 0x000000ffff197224 */ /* 0x000fe200078e0005 */
[----:B------:R-:W-:Y:S04]  /*16330*/  STL.64 [R1+0x88], R6 ;  /* 0x0000880601007387 */ /* 0x000fe80000100a00 */
[----:B------:R-:W0:Y:S01]  /*16340*/  LDSM.16.M88.4 R4, [R23+UR52+0x3000] ;  /* 0x003000341704783b */ /* 0x000e220008000200 */
[----:B------:R-:W-:-:S03]  /*16350*/  IMAD R3, R19, 0x100, R11 ;  /* 0x0000010013037824 */ /* 0x000fc600078e020b */
[----:B0-----:R0:W-:Y:S04]  /*16360*/  STL.64 [R1+0x90], R4 ;  /* 0x0000900401007387 */ /* 0x0011e80000100a00 */
[----:B------:R-:W-:Y:S04]  /*16370*/  STL.64 [R1+0x98], R6 ;  /* 0x0000980601007387 */ /* 0x000fe80000100a00 */
[----:B------:R-:W2:Y:S04]  /*16380*/  LDL.LU R19, [R1+0x134] ;  /* 0x0001340001137983 */ /* 0x000ea80000300800 */
[----:B------:R-:W3:Y:S01]  /*16390*/  LDL.LU R26, [R1+0x12c] ;  /* 0x00012c00011a7983 */ /* 0x000ee20000300800 */
[----:B------:R-:W-:-:S02]  /*163a0*/  IMAD.MOV.U32 R27, RZ, RZ, R5 ;  /* 0x000000ffff1b7224 */ /* 0x000fc400078e0005 */
[----:B------:R-:W-:Y:S02]  /*163b0*/  IMAD R2, R14, 0x100, R15 ;  /* 0x000001000e027824 */ /* 0x000fe400078e020f */
[----:B0-----:R-:W-:Y:S02]  /*163c0*/  IMAD R4, R17, 0x100, R18 ;  /* 0x0000010011047824 */ /* 0x001fe400078e0212 */
[----:B------:R-:W-:Y:S01]  /*163d0*/  IMAD R0, R0, 0x100, R16 ;  /* 0x0000010000007824 */ /* 0x000fe200078e0210 */
[----:B---3--:R-:W-:Y:S04]  /*163e0*/  STL.64 [R1+0xaf8], R26 ;  /* 0x000af81a01007387 */ /* 0x008fe80000100a00 */
[----:B------:R0:W-:Y:S04]  /*163f0*/  STL.64 [R1+0xaf0], R24 ;  /* 0x000af01801007387 */ /* 0x0001e80000100a00 */
[----:B0-----:R-:W3:Y:S04]  /*16400*/  LDL.LU.64 R24, [R1+0x100] ;  /* 0x0001000001187983 */ /* 0x001ee80000300a00 */
[----:B------:R-:W3:Y:S04]  /*16410*/  LDL.LU.64 R26, [R1+0x108] ;  /* 0x00010800011a7983 */ /* 0x000ee80000300a00 */
[----:B------:R-:W4:Y:S04]  /*16420*/  LDL.LU R20, [R1+0x14c] ;  /* 0x00014c0001147983 */ /* 0x000f280000300800 */
[----:B------:R-:W5:Y:S04]  /*16430*/  LDL.LU R14, [R1+0x148] ;  /* 0x00014800010e7983 */ /* 0x000f680000300800 */
[----:B------:R-:W4:Y:S04]  /*16440*/  LDL.LU R21, [R1+0x140] ;  /* 0x0001400001157983 */ /* 0x000f280000300800 */
[----:B------:R-:W2:Y:S04]  /*16450*/  LDL.LU R15, [R1+0x13c] ;  /* 0x00013c00010f7983 */ /* 0x000ea80000300800 */
[----:B------:R-:W2:Y:S04]  /*16460*/  LDL.LU R22, [R1+0x154] ;  /* 0x0001540001167983 */ /* 0x000ea80000300800 */
[----:B------:R-:W2:Y:S01]  /*16470*/  LDL.LU R23, [R1+0x150] ;  /* 0x0001500001177983 */ /* 0x000ea20000300800 */
[----:B------:R-:W-:-:S02]  /*16480*/  F2FP.F16.E4M3.UNPACK_B R8, R2 ;  /* 0x00000002ff08723e */ /* 0x000fc400020006ff */
[----:B------:R-:W-:Y:S02]  /*16490*/  F2FP.F16.E4M3.UNPACK_B R10, R3 ;  /* 0x00000003ff0a723e */ /* 0x000fe400020006ff */
[----:B------:R-:W-:Y:S02]  /*164a0*/  F2FP.F16.E4M3.UNPACK_B R9, R4 ;  /* 0x00000004ff09723e */ /* 0x000fe400020006ff */
[----:B------:R-:W-:Y:S02]  /*164b0*/  F2FP.F16.E4M3.UNPACK_B R11, R0 ;  /* 0x00000000ff0b723e */ /* 0x000fe400020006ff */
[----:B------:R-:W-:Y:S02]  /*164c0*/  F2FP.F16.E4M3.UNPACK_B R12, R12 ;  /* 0x0000000cff0c723e */ /* 0x000fe400020006ff */
[----:B------:R-:W-:-:S07]  /*164d0*/  F2FP.F16.E4M3.UNPACK_B R13, R13 ;  /* 0x0000000dff0d723e */ /* 0x000fce00020006ff */
[----:B---3--:R-:W-:Y:S01]  /*164e0*/  HMMA.16816.F32 R24, R8, R12, R24 ;  /* 0x0000000c0818723c */ /* 0x008fe20000001818 */
[----:B--2---:R-:W-:Y:S04]  /*164f0*/  STL.64 [R1+0xae8], R22 ;  /* 0x000ae81601007387 */ /* 0x004fe80000100a00 */
[----:B----4-:R0:W-:Y:S04]  /*16500*/  STL.64 [R1+0xae0], R20 ;  /* 0x000ae01401007387 */ /* 0x0101e80000100a00 */
[----:B0-----:R-:W2:Y:S04]  /*16510*/  LDL.LU.64 R20, [R1+0xe0] ;  /* 0x0000e00001147983 */ /* 0x001ea80000300a00 */
[----:B------:R-:W2:Y:S04]  /*16520*/  LDL.LU.64 R22, [R1+0xe8] ;  /* 0x0000e80001167983 */ /* 0x000ea80000300a00 */
[----:B------:R-:W3:Y:S04]  /*16530*/  LDL R18, [R1+0x90] ;  /* 0x0000900001127983 */ /* 0x000ee80000100800 */
[----:B------:R-:W4:Y:S04]  /*16540*/  LDL.LU.64 R4, [R1+0xf0] ;  /* 0x0000f00001047983 */ /* 0x000f280000300a00 */
[----:B------:R-:W4:Y:S04]  /*16550*/  LDL.LU.64 R6, [R1+0xf8] ;  /* 0x0000f80001067983 */ /* 0x000f280000300a00 */
[----:B------:R-:W-:Y:S04]  /*16560*/  STL [R1+0xab0], R28 ;  /* 0x000ab01c01007387 */ /* 0x000fe80000100800 */
[----:B------:R-:W-:Y:S04]  /*16570*/  STL.64 [R1], R24 ;  /* 0x0000001801007387 */ /* 0x000fe80000100a00 */
[----:B------:R0:W-:Y:S04]  /*16580*/  STL.64 [R1+0x8], R26 ;  /* 0x0000081a01007387 */ /* 0x0001e80000100a00 */
[----:B0-----:R-:W2:Y:S04]  /*16590*/  LDL.LU.64 R26, [R1+0xaf8] ;  /* 0x000af800011a7983 */ /* 0x001ea80000300a00 */
[----:B------:R-:W2:Y:S01]  /*165a0*/  LDL.LU.64 R24, [R1+0xaf0] ;  /* 0x000af00001187983 */ /* 0x000ea20000300a00 */
[----:B------:R-:W-:-:S02]  /*165b0*/  F2FP.F16.E4M3.UNPACK_B R16, R28 ;  /* 0x0000001cff10723e */ /* 0x000fc400020006ff */
[----:B------:R-:W-:Y:S01]  /*165c0*/  F2FP.F16.E4M3.UNPACK_B R17, R29 ;  /* 0x0000001dff11723e */ /* 0x000fe200020006ff */
[----:B------:R-:W-:Y:S06]  /*165d0*/  STL [R1+0xab4], R29 ;  /* 0x000ab41d01007387 */ /* 0x000fec0000100800 */
[----:B----4-:R-:W-:Y:S01]  /*165e0*/  HMMA.16816.F32 R4, R8, R16, R4 ;  /* 0x000000100804723c */ /* 0x010fe20000001804 */
[----:B--2---:R-:W-:Y:S02]  /*165f0*/  F2FP.F16.E4M3.UNPACK_B R24, R24 ;  /* 0x00000018ff18723e */ /* 0x004fe400020006ff */
[----:B------:R-:W-:-:S07]  /*16600*/  F2FP.F16.E4M3.UNPACK_B R25, R25 ;  /* 0x00000019ff19723e */ /* 0x000fce00020006ff */
[----:B------:R-:W-:Y:S09]  /*16610*/  HMMA.16816.F32 R20, R8, R24, R20 ;  /* 0x000000180814723c */ /* 0x000ff20000001814 */
[----:B------:R-:W-:Y:S04]  /*16620*/  STL.64 [R1+0xaa8], R6 ;  /* 0x000aa80601007387 */ /* 0x000fe80000100a00 */
[----:B------:R0:W-:Y:S01]  /*16630*/  STL.64 [R1+0xaa0], R4 ;  /* 0x000aa00401007387 */ /* 0x0001e20000100a00 */
[----:B------:R-:W-:Y:S01]  /*16640*/  F2FP.F16.E4M3.UNPACK_B R3, R27 ;  /* 0x0000001bff03723e */ /* 0x000fe200020006ff */
[----:B------:R-:W-:-:S02]  /*16650*/  IMAD R0, R26, 0x100, R19 ;  /* 0x000001001a007824 */ /* 0x000fc400078e0213 */
[----:B0-----:R-:W2:Y:S02]  /*16660*/  LDL.LU.64 R4, [R1+0x110] ;  /* 0x0001100001047983 */ /* 0x001ea40000300a00 */
[----:B------:R-:W-:Y:S02]  /*16670*/  IMAD.MOV.U32 R28, RZ, RZ, R23 ;  /* 0x000000ffff1c7224 */ /* 0x000fe400078e0017 */
[----:B------:R-:W2:Y:S01]  /*16680*/  LDL.LU.64 R6, [R1+0x118] ;  /* 0x0001180001067983 */ /* 0x000ea20000300a00 */
[----:B------:R-:W-:-:S03]  /*16690*/  IMAD.MOV.U32 R29, RZ, RZ, R22 ;  /* 0x000000ffff1d7224 */ /* 0x000fc600078e0016 */
[----:B------:R0:W-:Y:S04]  /*166a0*/  STL.64 [R1+0x30], R20 ;  /* 0x0000301401007387 */ /* 0x0001e80000100a00 */
[----:B------:R-:W4:Y:S04]  /*166b0*/  LDL.LU.64 R22, [R1+0xae8] ;  /* 0x000ae80001167983 */ /* 0x000f280000300a00 */
[----:B0-----:R-:W5:Y:S04]  /*166c0*/  LDL.LU.64 R20, [R1+0xae0] ;  /* 0x000ae00001147983 */ /* 0x001f680000300a00 */
[----:B------:R0:W-:Y:S04]  /*166d0*/  STL [R1+0xabc], R28 ;  /* 0x000abc1c01007387 */ /* 0x0001e80000100800 */
[----:B------:R1:W-:Y:S04]  /*166e0*/  STL [R1+0xab8], R29 ;  /* 0x000ab81d01007387 */ /* 0x0003e80000100800 */
[----:B------:R-:W2:Y:S04]  /*166f0*/  LDL.LU R27, [R1+0x1ec] ;  /* 0x0001ec00011b7983 */ /* 0x000ea80000300800 */
[----:B0-----:R-:W2:Y:S04]  /*16700*/  LDL.LU R28, [R1+0x1d8] ;  /* 0x0001d800011c7983 */ /* 0x001ea80000300800 */
[----:B-1----:R-:W2:Y:S04]  /*16710*/  LDL.LU R29, [R1+0x1e8] ;  /* 0x0001e800011d7983 */ /* 0x002ea80000300800 */
[----:B------:R-:W2:Y:S04]  /*16720*/  LDL.LU R26, [R1+0x1e4] ;  /* 0x0001e400011a7983 */ /* 0x000ea80000300800 */
[----:B--2---:R-:W-:Y:S04]  /*16730*/  STL.64 [R1+0xac8], R26 ;  /* 0x000ac81a01007387 */ /* 0x004fe80000100a00 */
[----:B------:R0:W-:Y:S04]  /*16740*/  STL.64 [R1+0xac0], R24 ;  /* 0x000ac01801007387 */ /* 0x0001e80000100a00 */
[----:B0-----:R-:W2:Y:S04]  /*16750*/  LDL.LU.64 R24, [R1+0x50] ;  /* 0x0000500001187983 */ /* 0x001ea80000300a00 */
[----:B------:R-:W2:Y:S01]  /*16760*/  LDL.LU.64 R26, [R1+0x58] ;  /* 0x00005800011a7983 */ /* 0x000ea20000300a00 */
[----:B---3--:R-:W-:-:S07]  /*16770*/  F2FP.F16.E4M3.UNPACK_B R2, R18 ;  /* 0x00000012ff02723e */ /* 0x008fce00020006ff */
[----:B------:R-:W-:Y:S01]  /*16780*/  HMMA.16816.F32 R8, R8, R2, R4 ;  /* 0x000000020808723c */ /* 0x000fe20000001804 */
[----:B-----5:R-:W-:Y:S01]  /*16790*/  IMAD R14, R14, 0x100, R20 ;  /* 0x000001000e0e7824 */ /* 0x020fe200078e0214 */
[----:B--2---:R-:W-:Y:S04]  /*167a0*/  STL.64 [R1+0xad8], R26 ;  /* 0x000ad81a01007387 */ /* 0x004fe80000100a00 */
[----:B------:R0:W-:Y:S04]  /*167b0*/  STL.64 [R1+0xad0], R24 ;  /* 0x000ad01801007387 */ /* 0x0001e80000100a00 */
[----:B0-----:R-:W2:Y:S04]  /*167c0*/  LDL.LU.64 R24, [R1+0xd0] ;  /* 0x0000d00001187983 */ /* 0x001ea80000300a00 */
[----:B------:R-:W2:Y:S01]  /*167d0*/  LDL.LU.64 R26, [R1+0xd8] ;  /* 0x0000d800011a7983 */ /* 0x000ea20000300a00 */
[----:B------:R-:W-:-:S02]  /*167e0*/  IMAD R15, R15, 0x100, R21 ;  /* 0x000001000f0f7824 */ /* 0x000fc400078e0215 */
[----:B----4-:R-:W-:Y:S01]  /*167f0*/  IMAD R18, R23, 0x100, R22 ;  /* 0x0000010017127824 */ /* 0x010fe200078e0216 */
[----:B------:R-:W3:Y:S01]  /*16800*/  LDL.LU.64 R4, [R1+0x40] ;  /* 0x0000400001047983 */ /* 0x000ee20000300a00 */
[----:B------:R-:W-:Y:S02]  /*16810*/  F2FP.F16.E4M3.UNPACK_B R20, R0 ;  /* 0x00000000ff14723e */ /* 0x000fe400020006ff */
[----:B------:R-:W-:Y:S01]  /*16820*/  F2FP.F16.E4M3.UNPACK_B R22, R14 ;  /* 0x0000000eff16723e */ /* 0x000fe200020006ff */
[----:B------:R-:W3:Y:S01]  /*16830*/  LDL.LU.64 R6, [R1+0x48] ;  /* 0x0000480001067983 */ /* 0x000ee20000300a00 */
[----:B------:R-:W-:Y:S02]  /*16840*/  F2FP.F16.E4M3.UNPACK_B R21, R15 ;  /* 0x0000000fff15723e */ /* 0x000fe400020006ff */
[----:B------:R-:W-:Y:S01]  /*16850*/  F2FP.F16.E4M3.UNPACK_B R23, R18 ;  /* 0x00000012ff17723e */ /* 0x000fe200020006ff */
[----:B------:R-:W-:Y:S04]  /*16860*/  STL [R1+0xa84], R8 ;  /* 0x000a840801007387 */ /* 0x000fe80000100800 */
[----:B------:R0:W-:Y:S04]  /*16870*/  STL [R1+0xa80], R9 ;  /* 0x000a800901007387 */ /* 0x0001e80000100800 */
[----:B------:R-:W-:Y:S04]  /*16880*/  STL [R1+0xa7c], R10 ;  /* 0x000a7c0a01007387 */ /* 0x000fe80000100800 */
[----:B------:R1:W-:Y:S04]  /*16890*/  STL [R1+0xa78], R11 ;  /* 0x000a780b01007387 */ /* 0x0003e80000100800 */
[----:B0-----:R-:W4:Y:S04]  /*168a0*/  LDL.LU.64 R8, [R1+0xa0] ;  /* 0x0000a00001087983 */ /* 0x001f280000300a00 */
[----:B-1----:R-:W4:Y:S04]  /*168b0*/  LDL.LU.64 R10, [R1+0xa8] ;  /* 0x0000a800010a7983 */ /* 0x002f280000300a00 */
[----:B------:R-:W5:Y:S01]  /*168c0*/  LDL.LU R0, [R1+0x1d4] ;  /* 0x0001d40001007983 */ /* 0x000f620000300800 */
[----:B--2---:R-:W-:Y:S03]  /*168d0*/  HMMA.16816.F32 R12, R20, R12, R24 ;  /* 0x0000000c140c723c */ /* 0x004fe60000001818 */
[----:B------:R-:W2:Y:S04]  /*168e0*/  LDL.LU.64 R26, [R1+0xad8] ;  /* 0x000ad800011a7983 */ /* 0x000ea80000300a00 */
[----:B------:R-:W2:-:S12]  /*168f0*/  LDL.LU.64 R24, [R1+0xad0] ;  /* 0x000ad00001187983 */ /* 0x000e980000300a00 */
[----:B------:R0:W-:Y:S04]  /*16900*/  STL [R1+0xa88], R15 ;  /* 0x000a880f01007387 */ /* 0x0001e80000100800 */
[----:B0-----:R-:W3:Y:S01]  /*16910*/  LDL.LU R15, [R1+0x1f4] ;  /* 0x0001f400010f7983 */ /* 0x001ee20000300800 */
[----:B--2---:R-:W-:Y:S03]  /*16920*/  HMMA.16816.F32 R16, R20, R16, R24 ;  /* 0x000000101410723c */ /* 0x004fe60000001818 */
[----:B------:R-:W2:Y:S04]  /*16930*/  LDL.LU.64 R26, [R1+0xac8] ;  /* 0x000ac800011a7983 */ /* 0x000ea80000300a00 */
[----:B------:R-:W3:Y:S01]  /*16940*/  LDL.LU.64 R24, [R1+0xac0] ;  /* 0x000ac00001187983 */ /* 0x000ee20000300a00 */
[----:B-----5:R-:W-:-:S11]  /*16950*/  IMAD R0, R0, 0x100, R28 ;  /* 0x0000010000007824 */ /* 0x020fd600078e021c */
[----:B------:R-:W-:Y:S04]  /*16960*/  STL [R1+0xa74], R18 ;  /* 0x000a741201007387 */ /* 0x000fe80000100800 */
[----:B------:R0:W-:Y:S01]  /*16970*/  STL [R1+0xa70], R19 ;  /* 0x000a701301007387 */ /* 0x0001e20000100800 */
[----:B---3--:R-:W-:Y:S03]  /*16980*/  HMMA.16816.F32 R4, R20, R24, R4 ;  /* 0x000000181404723c */ /* 0x008fe60000001804 */
[----:B------:R-:W3:Y:S04]  /*16990*/  LDL.LU R24, [R1+0x1e0] ;  /* 0x0001e00001187983 */ /* 0x000ee80000300800 */
[----:B------:R-:W3:Y:S01]  /*169a0*/  LDL.LU R25, [R1+0x1dc] ;  /* 0x0001dc0001197983 */ /* 0x000ee20000300800 */
[----:B--2---:R-:W-:-:S02]  /*169b0*/  IMAD R26, R26, 0x100, R29 ;  /* 0x000001001a1a7824 */ /* 0x004fc400078e021d */
[----:B------:R-:W-:-:S09]  /*169c0*/  IMAD R27, R27, 0x100, R15 ;  /* 0x000001001b1b7824 */ /* 0x000fd200078e020f */
[----:B------:R1:W-:Y:S04]  /*169d0*/  STL.64 [R1+0x20], R4 ;  /* 0x0000200401007387 */ /* 0x0003e80000100a00 */
[----:B------:R2:W-:Y:S04]  /*169e0*/  STL.64 [R1+0x28], R6 ;  /* 0x0000280601007387 */ /* 0x0005e80000100a00 */
[----:B0-----:R-:W5:Y:S04]  /*169f0*/  LDL.LU R19, [R1+0x60] ;  /* 0x0000600001137983 */ /* 0x001f680000300800 */
[----:B------:R-:W5:Y:S04]  /*16a00*/  LDL.LU R18, [R1+0x64] ;  /* 0x0000640001127983 */ /* 0x000f680000300800 */
[----:B-1----:R-:W5:Y:S04]  /*16a10*/  LDL.LU R4, [R1] ;  /* 0x0000000001047983 */ /* 0x002f680000300800 */
[----:B------:R-:W5:Y:S04]  /*16a20*/  LDL.LU R5, [R1+0x4] ;  /* 0x0000040001057983 */ /* 0x000f680000300800 */
[----:B--2---:R-:W2:Y:S04]  /*16a30*/  LDL.LU R6, [R1+0x8] ;  /* 0x0000080001067983 */ /* 0x004ea80000300800 */
[----:B------:R-:W2:Y:S04]  /*16a40*/  LDL.LU R7, [R1+0xc] ;  /* 0x00000c0001077983 */ /* 0x000ea80000300800 */
[----:B------:R-:W2:Y:S04]  /*16a50*/  LDL.LU R28, [R1+0xabc] ;  /* 0x000abc00011c7983 */ /* 0x000ea80000300800 */
[----:B------:R-:W2:Y:S04]  /*16a60*/  LDL.LU R29, [R1+0xab8] ;  /* 0x000ab800011d7983 */ /* 0x000ea80000300800 */
[----:B------:R-:W2:Y:S01]  /*16a70*/  LDL.LU R15, [R1+0x270] ;  /* 0x00027000010f7983 */ /* 0x000ea20000300800 */
[----:B----4-:R-:W-:Y:S01]  /*16a80*/  HMMA.16816.F32 R20, R20, R2, R8 ;  /* 0x000000021414723c */ /* 0x010fe20000001808 */
[----:B------:R-:W-:-:S02]  /*16a90*/  F2FP.F16.E4M3.UNPACK_B R26, R26 ;  /* 0x0000001aff1a723e */ /* 0x000fc400020006ff */
[----:B------:R-:W-:Y:S01]  /*16aa0*/  F2FP.F16.E4M3.UNPACK_B R27, R27 ;  /* 0x0000001bff1b723e */ /* 0x000fe200020006ff */
[----:B---3--:R-:W-:Y:S01]  /*16ab0*/  IMAD R25, R25, 0x100, R24 ;  /* 0x0000010019197824 */ /* 0x008fe200078e0218 */
[----:B------:R-:W-:-:S04]  /*16ac0*/  F2FP.F16.E4M3.UNPACK_B R24, R0 ;  /* 0x00000000ff18723e */ /* 0x000fc800020006ff */
[----:B------:R-:W-:Y:S01]  /*16ad0*/  F2FP.F16.E4M3.UNPACK_B R25, R25 ;  /* 0x00000019ff19723e */ /* 0x000fe200020006ff */
[----:B--2---:R0:W-:Y:S04]  /*16ae0*/  STL.64 [R1+0xa98], R14 ;  /* 0x000a980e01007387 */ /* 0x0041e80000100a00 */
[----:B------:R1:W-:Y:S01]  /*16af0*/  STL.64 [R1+0xa90], R12 ;  /* 0x000a900c01007387 */ /* 0x0003e20000100a00 */
[----:B0-----:R-:W-:Y:S02]  /*16b00*/  IMAD.MOV.U32 R14, RZ, RZ, R29 ;  /* 0x000000ffff0e7224 */ /* 0x001fe400078e001d */
[----:B------:R-:W-:Y:S01]  /*16b10*/  IMAD.MOV.U32 R15, RZ, RZ, R28 ;  /* 0x000000ffff0f7224 */ /* 0x000fe200078e001c */
[----:B-1----:R-:W2:Y:S04]  /*16b20*/  LDL.LU R12, [R1+0x30] ;  /* 0x00003000010c7983 */ /* 0x002ea80000300800 */
[----:B------:R-:W2:Y:S04]  /*16b30*/  LDL.LU R13, [R1+0x34] ;  /* 0x00003400010d7983 */ /* 0x000ea80000300800 */
[----:B------:R-:W3:Y:S04]  /*16b40*/  LDL.LU R29, [R1+0xab4] ;  /* 0x000ab400011d7983 */ /* 0x000ee80000300800 */
[----:B------:R-:W4:Y:S04]  /*16b50*/  LDL.LU R28, [R1+0xab0] ;  /* 0x000ab000011c7983 */ /* 0x000f280000300800 */
[----:B------:R-:W2:Y:S04]  /*16b60*/  LDL.LU R2, [R1+0x80] ;  /* 0x0000800001027983 */ /* 0x000ea80000300800 */
[----:B------:R-:W2:Y:S04]  /*16b70*/  LDL.LU R3, [R1+0x84] ;  /* 0x0000840001037983 */ /* 0x000ea80000300800 */
[----:B------:R-:W2:Y:S04]  /*16b80*/  LDL.LU R8, [R1+0x288] ;  /* 0x0002880001087983 */ /* 0x000ea80000300800 */
[----:B------:R-:W2:Y:S04]  /*16b90*/  LDL.LU R9, [R1+0x278] ;  /* 0x0002780001097983 */ /* 0x000ea80000300800 */
[----:B------:R-:W2:Y:S04]  /*16ba0*/  LDL.LU R10, [R1+0x294] ;  /* 0x00029400010a7983 */ /* 0x000ea80000300800 */
[----:B------:R-:W2:Y:S04]  /*16bb0*/  LDL.LU R11, [R1+0x290] ;  /* 0x00029000010b7983 */ /* 0x000ea80000300800 */
[----:B------:R5:W-:Y:S04]  /*16bc0*/  STL [R1+0xa5c], R20 ;  /* 0x000a5c1401007387 */ /* 0x000be80000100800 */
[----:B------:R0:W-:Y:S01]  /*16bd0*/  STL [R1+0xa58], R21 ;  /* 0x000a581501007387 */ /* 0x0001e20000100800 */
[----:B-----5:R-:W-:-:S02]  /*16be0*/  F2FP.F16.E4M3.UNPACK_B R20, R19.H1 ;  /* 0x00000013ff14723e */ /* 0x020fc400030006ff */
[----:B0-----:R-:W-:-:S07]  /*16bf0*/  F2FP.F16.E4M3.UNPACK_B R21, R18.H1 ;  /* 0x00000012ff15723e */ /* 0x001fce00030006ff */
[----:B------:R-:W-:Y:S01]  /*16c00*/  HMMA.16816.F32 R4, R24, R20, R4 ;  /* 0x000000141804723c */ /* 0x000fe20000001804 */
[----:B------:R0:W-:Y:S01]  /*16c10*/  STL [R1+0xa54], R22 ;  /* 0x000a541601007387 */ /* 0x0001e20000100800 */
[----:B------:R-:W-:Y:S02]  /*16c20*/  IMAD.MOV.U32 R18, RZ, RZ, R20 ;  /* 0x000000ffff127224 */ /* 0x000fe400078e0014 */
[----:B------:R-:W-:Y:S01]  /*16c30*/  IMAD.MOV.U32 R19, RZ, RZ, R21 ;  /* 0x000000ffff137224 */ /* 0x000fe200078e0015 */
[----:B------:R1:W-:Y:S04]  /*16c40*/  STL [R1+0xa50], R23 ;  /* 0x000a501701007387 */ /* 0x0003e80000100800 */
[----:B------:R-:W5:Y:S10]  /*16c50*/  LDL.LU R0, [R1+0x26c] ;  /* 0x00026c0001007983 */ /* 0x000f740000300800 */
[----:B0-----:R-:W-:-:S02]  /*16c60*/  IMAD.MOV.U32 R22, RZ, RZ, R6 ;  /* 0x000000ffff167224 */ /* 0x001fc400078e0006 */
[----:B-1----:R-:W-:Y:S02]  /*16c70*/  IMAD.MOV.U32 R23, RZ, RZ, R7 ;  /* 0x000000ffff177224 */ /* 0x002fe400078e0007 */
[----:B------:R-:W-:Y:S01]  /*16c80*/  IMAD.MOV.U32 R20, RZ, RZ, R4 ;  /* 0x000000ffff147224 */ /* 0x000fe200078e0004 */
[----:B------:R-:W5:Y:S01]  /*16c90*/  LDL.LU.64 R6, [R1+0xaa8] ;  /* 0x000aa80001067983 */ /* 0x000f620000300a00 */
[----:B------:R-:W-:-:S03]  /*16ca0*/  IMAD.MOV.U32 R21, RZ, RZ, R5 ;  /* 0x000000ffff157224 */ /* 0x000fc600078e0005 */
[----:B------:R-:W5:Y:S04]  /*16cb0*/  LDL.LU.64 R4, [R1+0xaa0] ;  /* 0x000aa00001047983 */ /* 0x000f680000300a00 */
[----:B------:R0:W-:Y:S04]  /*16cc0*/  STL [R1+0xa6c], R20 ;  /* 0x000a6c1401007387 */ /* 0x0001e80000100800 */
[----:B0-----:R-:W5:Y:S04]  /*16cd0*/  LDL.LU R20, [R1+0x90] ;  /* 0x0000900001147983 */ /* 0x001f680000300800 */
[----:B------:R-:W-:Y:S04]  /*16ce0*/  STL [R1+0xa68], R21 ;  /* 0x000a681501007387 */ /* 0x000fe80000100800 */
[----:B------:R0:W-:Y:S04]  /*16cf0*/  STL [R1+0xa64], R22 ;  /* 0x000a641601007387 */ /* 0x0001e80000100800 */
[----:B------:R1:W-:Y:S01]  /*16d00*/  STL [R1+0xa60], R23 ;  /* 0x000a601701007387 */ /* 0x0003e20000100800 */
[----:B---3--:R-:W-:-:S02]  /*16d10*/  F2FP.F16.E4M3.UNPACK_B R29, R29.H1 ;  /* 0x0000001dff1d723e */ /* 0x008fc400030006ff */
[----:B----4-:R-:W-:Y:S02]  /*16d20*/  F2FP.F16.E4M3.UNPACK_B R28, R28.H1 ;  /* 0x0000001cff1c723e */ /* 0x010fe400030006ff */
[----:B--2---:R-:W-:Y:S02]  /*16d30*/  F2FP.F16.E4M3.UNPACK_B R2, R2.H1 ;  /* 0x00000002ff02723e */ /* 0x004fe400030006ff */
[----:B------:R-:W-:-:S07]  /*16d40*/  F2FP.F16.E4M3.UNPACK_B R3, R3.H1 ;  /* 0x00000003ff03723e */ /* 0x000fce00030006ff */
[----:B------:R-:W-:-:S15]  /*16d50*/  HMMA.16816.F32 R12, R24, R2, R12 ;  /* 0x00000002180c723c */ /* 0x000fde000000180c */
[----:B------:R-:W-:-:S04]  /*16d60*/  NOP ;  /* 0x0000000000007918 */ /* 0x000fc80000000000 */
[----:B0-----:R-:W-:Y:S02]  /*16d70*/  IMAD.MOV.U32 R22, RZ, RZ, R14 ;  /* 0x000000ffff167224 */ /* 0x001fe400078e000e */
[----:B-1----:R-:W-:Y:S01]  /*16d80*/  IMAD.MOV.U32 R23, RZ, RZ, R15 ;  /* 0x000000ffff177224 */ /* 0x002fe200078e000f */
[----:B-----5:R-:W-:-:S15]  /*16d90*/  HMMA.16816.F32 R4, R24, R28, R4 ;  /* 0x0000001c1804723c */ /* 0x020fde0000001804 */
[----:B------:R-:W-:-:S04]  /*16da0*/  NOP ;  /* 0x0000000000007918 */ /* 0x000fc80000000000 */
[----:B------:R0:W-:Y:S04]  /*16db0*/  STL.64 [R1+0x40], R4 ;  /* 0x0000400401007387 */ /* 0x0001e80000100a00 */
[----:B------:R1:W-:Y:S04]  /*16dc0*/  STL.64 [R1+0x48], R6 ;  /* 0x0000480601007387 */ /* 0x0003e80000100a00 */
[----:B0-----:R-:W2:Y:S04]  /*16dd0*/  LDL.LU R5, [R1+0x94] ;  /* 0x0000940001057983 */ /* 0x001ea80000300800 */
[----:B-1----:R-:W3:Y:S04]  /*16de0*/  LDL.LU R6, [R1+0x280] ;  /* 0x0002800001067983 */ /* 0x002ee80000300800 */
[----:B------:R-:W4:Y:S04]  /*16df0*/  LDL.LU R7, [R1+0x274] ;  /* 0x0002740001077983 */ /* 0x000f280000300800 */
[----:B------:R-:W5:Y:S01]  /*16e00*/  LDL.LU.64 R14, [R1+0xa98] ;  /* 0x000a9800010e7983 */ /* 0x000f620000300a00 */
[----:B------:R-:W-:Y:S01]  /*16e10*/  F2FP.F16.E4M3.UNPACK_B R4, R20.H1 ;  /* 0x00000014ff04723e */ /* 0x000fe200030006ff */
[----:B------:R-:W-:-:S02]  /*16e20*/  IMAD.MOV.U32 R20, RZ, RZ, R12 ;  /* 0x000000ffff147224 */ /* 0x000fc400078e000c */
[----:B------:R-:W-:Y:S02]  /*16e30*/  IMAD.MOV.U32 R21, RZ, RZ, R13 ;  /* 0x000000ffff157224 */ /* 0x000fe400078e000d */
[----:B------:R-:W2:Y:S01]  /*16e40*/  LDL.LU.64 R12, [R1+0xa90] ;  /* 0x000a9000010c7983 */ /* 0x000ea20000300a00 */
[----:B------:R-:W-:Y:S02]  /*16e50*/  IMAD R11, R11, 0x100, R10 ;  /* 0x000001000b0b7824 */ /* 0x000fe400078e020a */
[----:B---3--:R-:W-:Y:S02]  /*16e60*/  IMAD R6, R6, 0x100, R8 ;  /* 0x0000010006067824 */ /* 0x008fe400078e0208 */
[----:B----4-:R-:W-:Y:S02]  /*16e70*/  IMAD R7, R7, 0x100, R9 ;  /* 0x0000010007077824 */ /* 0x010fe400078e0209 */
[----:B-----5:R-:W-:Y:S02]  /*16e80*/  IMAD R0, R0, 0x100, R15 ;  /* 0x0000010000007824 */ /* 0x020fe400078e020f */
[----:B------:R-:W3:Y:S04]  /*16e90*/  LDL.LU R15, [R1+0xa88] ;  /* 0x000a8800010f7983 */ /* 0x000ee80000300800 */
[----:B------:R-:W4:Y:S04]  /*16ea0*/  LDL.LU R8, [R1+0xa84] ;  /* 0x000a840001087983 */ /* 0x000f280000300800 */
[----:B------:R-:W4:Y:S04]  /*16eb0*/  LDL.LU R9, [R1+0xa80] ;  /* 0x000a800001097983 */ /* 0x000f280000300800 */
[----:B------:R-:W4:Y:S04]  /*16ec0*/  LDL.LU R10, [R1+0xa7c] ;  /* 0x000a7c00010a7983 */ /* 0x000f280000300800 */
[----:B------:R0:W-:Y:S04]  /*16ed0*/  STL [R1+0x18], R11 ;  /* 0x0000180b01007387 */ /* 0x0001e80000100800 */
[----:B0-----:R-:W4:Y:S01]  /*16ee0*/  LDL.LU R11, [R1+0xa78] ;  /* 0x000a7800010b7983 */ /* 0x001f220000300800 */
[----:B--2---:R-:W-:-:S07]  /*16ef0*/  F2FP.F16.E4M3.UNPACK_B R5, R5.H1 ;  /* 0x00000005ff05723e */ /* 0x004fce00030006ff */
[----:B----4-:R-:W-:Y:S01]  /*16f00*/  HMMA.16816.F32 R24, R24, R4, R8 ;  /* 0x000000041818723c */ /* 0x010fe20000001808 */
[----:B------:R-:W2:-:S15]  /*16f10*/  LDL.LU R11, [R1+0x18] ;  /* 0x00001800010b7983 */ /* 0x000e9e0000300800 */
[----:B------:R-:W-:-:S03]  /*16f20*/  NOP ;  /* 0x0000000000007918 */ /* 0x000fc60000000000 */
[----:B------:R-:W-:Y:S04]  /*16f30*/  STL.64 [R1+0x30], R24 ;  /* 0x0000301801007387 */ /* 0x000fe80000100a00 */
[----:B------:R0:W-:Y:S02]  /*16f40*/  STL.64 [R1+0x38], R26 ;  /* 0x0000381a01007387 */ /* 0x0001e40000100a00 */
[----:B0-----:R-:W-:Y:S02]  /*16f50*/  IMAD.MOV.U32 R26, RZ, RZ, R18 ;  /* 0x000000ffff1a7224 */ /* 0x001fe400078e0012 */
[----:B------:R-:W4:Y:S01]  /*16f60*/  LDL.LU R18, [R1+0xa74] ;  /* 0x000a740001127983 */ /* 0x000f220000300800 */
[----:B------:R-:W-:-:S03]  /*16f70*/  IMAD.MOV.U32 R27, RZ, RZ, R19 ;  /* 0x000000ffff1b7224 */ /* 0x000fc600078e0013 */
[----:B------:R-:W4:Y:S01]  /*16f80*/  LDL.LU R19, [R1+0xa70] ;  /* 0x000a700001137983 */ /* 0x000f220000300800 */
[----:B------:R-:W-:Y:S02]  /*16f90*/  F2FP.F16.E4M3.UNPACK_B R8, R0 ;  /* 0x00000000ff08723e */ /* 0x000fe400020006ff */
[----:B------:R-:W-:Y:S01]  /*16fa0*/  F2FP.F16.E4M3.UNPACK_B R10, R6 ;  /* 0x00000006ff0a723e */ /* 0x000fe200020006ff */
[----:B------:R-:W5:Y:S01]  /*16fb0*/  LDL.LU R0, [R1+0x2ac] ;  /* 0x0002ac0001007983 */ /* 0x000f620000300800 */
[----:B------:R-:W-:-:S03]  /*16fc0*/  F2FP.F16.E4M3.UNPACK_B R9, R7 ;  /* 0x00000007ff09723e */ /* 0x000fc600020006ff */
[----:B------:R-:W5:Y:S04]  /*16fd0*/  LDL.LU R6, [R1+0x2c0] ;  /* 0x0002c00001067983 */ /* 0x000f680000300800 */
[----:B------:R-:W5:Y:S01]  /*16fe0*/  LDL.LU R7, [R1+0x2c8] ;  /* 0x0002c80001077983 */ /* 0x000f620000300800 */
[----:B--2---:R-:W-:-:S07]  /*16ff0*/  F2FP.F16.E4M3.UNPACK_B R11, R11 ;  /* 0x0000000bff0b723e */ /* 0x004fce00020006ff */
[----:B---3--:R-:W-:-:S15]  /*17000*/  HMMA.16816.F32 R12, R8, R26, R12 ;  /* 0x0000001a080c723c */ /* 0x008fde000000180c */
[----:B------:R-:W-:-:S04]  /*17010*/  NOP ;  /* 0x0000000000007918 */ /* 0x000fc80000000000 */
[----:B------:R-:W-:Y:S02]  /*17020*/  IMAD.MOV.U32 R27, RZ, RZ, R12 ;  /* 0x000000ffff1b7224 */ /* 0x000fe400078e000c */
[----:B------:R-:W-:Y:S02]  /*17030*/  IMAD.MOV.U32 R26, RZ, RZ, R13 ;  /* 0x000000ffff1a7224 */ /* 0x000fe400078e000d */
[----:B------:R-:W-:Y:S02]  /*17040*/  IMAD.MOV.U32 R25, RZ, RZ, R14 ;  /* 0x000000ffff197224 */ /* 0x000fe400078e000e */
[----:B------:R-:W-:Y:S02]  /*17050*/  IMAD.MOV.U32 R24, RZ, RZ, R15 ;  /* 0x000000ffff187224 */ /* 0x000fe400078e000f */
[C---:B----4-:R-:W-:Y:S01]  /*17060*/  HMMA.16816.F32 R12, R8.reuse, R28, R16 ;  /* 0x0000001c080c723c */ /* 0x050fe20000001810 */
[----:B------:R-:W2:Y:S04]  /*17070*/  LDL.LU R16, [R1+0x20] ;  /* 0x0000200001107983 */ /* 0x000ea80000300800 */
[----:B------:R-:W2:Y:S04]  /*17080*/  LDL.LU R17, [R1+0x24] ;  /* 0x0000240001117983 */ /* 0x000ea80000300800 */
[----:B------:R-:W2:Y:S04]  /*17090*/  LDL.LU R18, [R1+0x28] ;  /* 0x0000280001127983 */ /* 0x000ea80000300800 */
[----:B------:R-:W2:Y:S04]  /*170a0*/  LDL.LU R19, [R1+0x2c] ;  /* 0x00002c0001137983 */ /* 0x000ea80000300800 */
[----:B------:R-:W3:Y:S04]  /*170b0*/  LDL.LU R28, [R1+0x2b8] ;  /* 0x0002b800011c7983 */ /* 0x000ee80000300800 */
[----:B------:R-:W5:Y:S04]  /*170c0*/  LDL.LU R29, [R1+0x2cc] ;  /* 0x0002cc00011d7983 */ /* 0x000f680000300800 */
[----:B------:R0:W-:Y:S04]  /*170d0*/  STL.64 [R1+0xa08], R14 ;  /* 0x000a080e01007387 */ /* 0x0001e80000100a00 */
[----:B0-----:R-:W4:Y:S04]  /*170e0*/  LDL.LU R14, [R1+0x2c4] ;  /* 0x0002c400010e7983 */ /* 0x001f280000300800 */
[----:B------:R-:W3:Y:S04]  /*170f0*/  LDL.LU R15, [R1+0x2bc] ;  /* 0x0002bc00010f7983 */ /* 0x000ee80000300800 */
[----:B------:R0:W-:Y:S04]  /*17100*/  STL.64 [R1+0xa00], R12 ;  /* 0x000a000c01007387 */ /* 0x0001e80000100a00 */
[----:B0-----:R-:W3:Y:S01]  /*17110*/  LDL.LU R13, [R1+0x2b4] ;  /* 0x0002b400010d7983 */ /* 0x001ee20000300800 */
[----:B------:R-:W-:Y:S01]  /*17120*/  IMAD.MOV.U32 R12, RZ, RZ, R27 ;  /* 0x000000ffff0c7224 */ /* 0x000fe200078e001b */
[----:B--2---:R-:W-:Y:S01]  /*17130*/  HMMA.16816.F32 R16, R8, R2, R16 ;  /* 0x000000020810723c */ /* 0x004fe20000001810 */
[----:B-----5:R-:W-:-:S15]  /*17140*/  IMAD R7, R7, 0x100, R29 ;  /* 0x0000010007077824 */ /* 0x020fde00078e021d */
[----:B------:R-:W-:-:S03]  /*17150*/  NOP ;  /* 0x0000000000007918 */ /* 0x000fc60000000000 */
[----:B------:R-:W-:Y:S01]  /*17160*/  STL.64 [R1+0xa18], R18 ;  /* 0x000a181201007387 */ /* 0x000fe20000100a00 */
[----:B----4-:R-:W-:Y:S02]  /*17170*/  IMAD R6, R6, 0x100, R14 ;  /* 0x0000010006067824 */ /* 0x010fe400078e020e */
[----:B------:R-:W-:Y:S01]  /*17180*/  IMAD.MOV.U32 R14, RZ, RZ, R25 ;  /* 0x000000ffff0e7224 */ /* 0x000fe200078e0019 */
[----:B------:R-:W-:Y:S04]  /*17190*/  STL.64 [R1+0xa10], R16 ;  /* 0x000a101001007387 */ /* 0x000fe80000100a00 */
[----:B------:R-:W-:Y:S01]  /*171a0*/  STL [R1+0xa20], R12 ;  /* 0x000a200c01007387 */ /* 0x000fe20000100800 */
[----:B---3--:R-:W-:Y:S02]  /*171b0*/  IMAD R0, R0, 0x100, R13 ;  /* 0x0000010000007824 */ /* 0x008fe400078e020d */
[----:B------:R-:W-:-:S05]  /*171c0*/  IMAD.MOV.U32 R13, RZ, RZ, R26 ;  /* 0x000000ffff0d7224 */ /* 0x000fca00078e001a */
[----:B------:R-:W-:Y:S04]  /*171d0*/  STL [R1+0xa24], R13 ;  /* 0x000a240d01007387 */ /* 0x000fe80000100800 */
[----:B------:R0:W-:Y:S04]  /*171e0*/  STL [R1+0xa28], R14 ;  /* 0x000a280e01007387 */ /* 0x0001e80000100800 */
[----:B------:R-:W2:Y:S04]  /*171f0*/  LDL R29, [R1+0x98] ;  /* 0x00009800011d7983 */ /* 0x000ea80000100800 */
[----:B------:R-:W3:Y:S04]  /*17200*/  LDL R3, [R1+0x9c] ;  /* 0x00009c0001037983 */ /* 0x000ee80000100800 */
[----:B0-----:R-:W4:Y:S04]  /*17210*/  LDL.LU R14, [R1+0x2d4] ;  /* 0x0002d400010e7983 */ /* 0x001f280000300800 */
[----:B------:R-:W5:Y:S04]  /*17220*/  LDL.LU R13, [R1+0x2e4] ;  /* 0x0002e400010d7983 */ /* 0x000f680000300800 */
[----:B------:R-:W2:Y:S04]  /*17230*/  LDL.LU R26, [R1+0x2e0] ;  /* 0x0002e000011a7983 */ /* 0x000ea80000300800 */
[----:B------:R-:W5:Y:S01]  /*17240*/  LDL.LU R12, [R1+0x2dc] ;  /* 0x0002dc00010c7983 */ /* 0x000f620000300800 */
[----:B------:R-:W-:-:S02]  /*17250*/  IMAD R2, R28, 0x100, R15 ;  /* 0x000001001c027824 */ /* 0x000fc400078e020f */
[----:B------:R-:W-:-:S05]  /*17260*/  IMAD.MOV.U32 R15, RZ, RZ, R24 ;  /* 0x000000ffff0f7224 */ /* 0x000fca00078e0018 */
[----:B----4-:R0:W-:Y:S04]  /*17270*/  STL.64 [R1+0xa38], R14 ;  /* 0x000a380e01007387 */ /* 0x0101e80000100a00 */
[----:B-----5:R1:W-:Y:S01]  /*17280*/  STL.64 [R1+0xa30], R12 ;  /* 0x000a300c01007387 */ /* 0x0203e20000100a00 */
[----:B0-----:R-:W-:Y:S02]  /*17290*/  IMAD.MOV.U32 R14, RZ, RZ, R22 ;  /* 0x000000ffff0e7224 */ /* 0x001fe400078e0016 */
[----:B------:R-:W-:Y:S02]  /*172a0*/  IMAD.MOV.U32 R15, RZ, RZ, R23 ;  /* 0x000000ffff0f7224 */ /* 0x000fe400078e0017 */
[----:B-1----:R-:W-:Y:S02]  /*172b0*/  IMAD.MOV.U32 R12, RZ, RZ, R20 ;  /* 0x000000ffff0c7224 */ /* 0x002fe400078e0014 */
[----:B------:R-:W4:Y:S01]  /*172c0*/  LDL.LU R20, [R1+0xa6c] ;  /* 0x000a6c0001147983 */ /* 0x000f220000300800 */
[----:B------:R-:W-:-:S03]  /*172d0*/  IMAD.MOV.U32 R13, RZ, RZ, R21 ;  /* 0x000000ffff0d7224 */ /* 0x000fc600078e0015 */
[----:B------:R-:W5:Y:S04]  /*172e0*/  LDL.LU R21, [R1+0xa68] ;  /* 0x000a680001157983 */ /* 0x000f680000300800 */
[----:B------:R-:W2:Y:S04]  /*172f0*/  LDL.LU R22, [R1+0xa64] ;  /* 0x000a640001167983 */ /* 0x000ea80000300800 */
[----:B------:R-:W3:Y:S04]  /*17300*/  LDL.LU R23, [R1+0xa60] ;  /* 0x000a600001177983 */ /* 0x000ee80000300800 */
[----:B------:R-:W3:Y:S04]  /*17310*/  LDL R24, [R1+0x68] ;  /* 0x0000680001187983 */ /* 0x000ee80000100800 */
[----:B------:R-:W3:Y:S04]  /*17320*/  LDL R25, [R1+0x6c] ;  /* 0x00006c0001197983 */ /* 0x000ee80000100800 */
[----:B------:R-:W-:Y:S04]  /*17330*/  STL.64 [R1+0xa48], R14 ;  /* 0x000a480e01007387 */ /* 0x000fe80000100a00 */
[----:B------:R4:W-:Y:S02]  /*17340*/  STL.64 [R1+0xa40], R12 ;  /* 0x000a400c01007387 */ /* 0x0009e40000100a00 */
[----:B----4-:R-:W-:-:S02]  /*17350*/  IMAD.MOV.U32 R12, RZ, RZ, R20 ;  /* 0x000000ffff0c7224 */ /* 0x010fc400078e0014 */
[----:B------:R-:W4:Y:S01]  /*17360*/  LDL.LU R20, [R1+0xa5c] ;  /* 0x000a5c0001147983 */ /* 0x000f220000300800 */
[----:B-----5:R-:W-:-:S03]  /*17370*/  IMAD.MOV.U32 R13, RZ, RZ, R21 ;  /* 0x000000ffff0d7224 */ /* 0x020fc600078e0015 */
[----:B------:R-:W4:Y:S01]  /*17380*/  LDL.LU R21, [R1+0xa58] ;  /* 0x000a580001157983 */ /* 0x000f220000300800 */
[----:B--2---:R-:W-:-:S03]  /*17390*/  IMAD.MOV.U32 R14, RZ, RZ, R22 ;  /* 0x000000ffff0e7224 */ /* 0x004fc600078e0016 */
[----:B------:R-:W4:Y:S01]  /*173a0*/  LDL.LU R22, [R1+0xa54] ;  /* 0x000a540001167983 */ /* 0x000f220000300800 */
[----:B---3--:R-:W-:-:S03]  /*173b0*/  IMAD.MOV.U32 R15, RZ, RZ, R23 ;  /* 0x000000ffff0f7224 */ /* 0x008fc600078e0017 */
[----:B------:R-:W4:Y:S01]  /*173c0*/  LDL.LU R23, [R1+0xa50] ;  /* 0x000a500001177983 */ /* 0x000f220000300800 */
[----:B------:R-:W-:Y:S02]  /*173d0*/  F2FP.F16.E4M3.UNPACK_B R6, R6 ;  /* 0x00000006ff06723e */ /* 0x000fe400020006ff */
[----:B------:R-:W-:Y:S01]  /*173e0*/  F2FP.F16.E4M3.UNPACK_B R7, R7 ;  /* 0x00000007ff07723e */ /* 0x000fe200020006ff */
[----:B------:R-:W2:Y:S01]  /*173f0*/  LDL.LU R27, [R1+0x2d8] ;  /* 0x0002d800011b7983 */ /* 0x000ea20000300800 */
[----:B------:R-:W-:Y:S02]  /*17400*/  F2FP.F16.E4M3.UNPACK_B R24, R24 ;  /* 0x00000018ff18723e */ /* 0x000fe400020006ff */
[----:B------:R-:W-:Y:S01]  /*17410*/  F2FP.F16.E4M3.UNPACK_B R25, R25 ;  /* 0x00000019ff19723e */ /* 0x000fe200020006ff */
[----:B------:R-:W3:Y:S04]  /*17420*/  LDL.LU R28, [R1+0x2e8] ;  /* 0x0002e800011c7983 */ /* 0x000ee80000300800 */
[----:B------:R-:W5:Y:S04]  /*17430*/  LDL.LU R16, [R1+0x30] ;  /* 0x0000300001107983 */ /* 0x000f680000300800 */
[----:B------:R-:W5:Y:S04]  /*17440*/  LDL.LU R17, [R1+0x34] ;  /* 0x0000340001117983 */ /* 0x000f680000300800 */
[----:B------:R-:W5:Y:S04]  /*17450*/  LDL.LU R18, [R1+0x38] ;  /* 0x0000380001127983 */ /* 0x000f680000300800 */
[----:B------:R-:W5:Y:S01]  /*17460*/  LDL.LU R19, [R1+0x3c] ;  /* 0x00003c0001137983 */ /* 0x000f620000300800 */
[----:B----4-:R-:W-:Y:S01]  /*17470*/  HMMA.16816.F32 R20, R8, R4, R20 ;  /* 0x000000040814723c */ /* 0x010fe20000001814 */
[----:B------:R-:W-:-:S02]  /*17480*/  F2FP.F16.E4M3.UNPACK_B R4, R0 ;  /* 0x00000000ff04723e */ /* 0x000fc400020006ff */
[----:B------:R-:W4:Y:S01]  /*17490*/  LDL R10, [R1+0x78] ;  /* 0x00007800010a7983 */ /* 0x000f220000100800 */
[----:B------:R-:W-:-:S03]  /*174a0*/  F2FP.F16.E4M3.UNPACK_B R5, R2 ;  /* 0x00000002ff05723e */ /* 0x000fc600020006ff */
[----:B------:R-:W2:Y:S04]  /*174b0*/  LDL R11, [R1+0x7c] ;  /* 0x00007c00010b7983 */ /* 0x000ea80000100800 */
[----:B------:R-:W-:Y:S01]  /*174c0*/  HMMA.16816.F32 R12, R4, R24, R12 ;  /* 0x00000018040c723c */ /* 0x000fe2000000180c */
[----:B------:R-:W3:Y:S04]  /*174d0*/  LDL R8, [R1+0x88] ;  /* 0x0000880001087983 */ /* 0x000ee80000100800 */
[----:B------:R-:W5:Y:S04]  /*174e0*/  LDL R9, [R1+0x8c] ;  /* 0x00008c0001097983 */ /* 0x000f680000100800 */
[----:B------:R0:W-:Y:S04]  /*174f0*/  STL [R1+0x9f4], R20 ;  /* 0x0009f41401007387 */ /* 0x0001e80000100800 */
[----:B------:R1:W-:Y:S04]  /*17500*/  STL [R1+0x9f0], R21 ;  /* 0x0009f01501007387 */ /* 0x0003e80000100800 */
[----:B------:R1:W-:Y:S04]  /*17510*/  STL [R1+0x9ec], R22 ;  /* 0x0009ec1601007387 */ /* 0x0003e80000100800 */
[----:B------:R1:W-:Y:S04]  /*17520*/  STL [R1+0x9e8], R23 ;  /* 0x0009e81701007387 */ /* 0x0003e80000100800 */
[----:B0-----:R-:W5:Y:S04]  /*17530*/  LDL.LU R20, [R1+0x40] ;  /* 0x0000400001147983 */ /* 0x001f680000300800 */
[----:B-1----:R-:W5:Y:S04]  /*17540*/  LDL.LU R21, [R1+0x44] ;  /* 0x0000440001157983 */ /* 0x002f680000300800 */
[----:B------:R-:W5:Y:S04]  /*17550*/  LDL.LU R22, [R1+0x48] ;  /* 0x0000480001167983 */ /* 0x000f680000300800 */
[----:B------:R-:W5:Y:S04]  /*17560*/  LDL.LU R23, [R1+0x4c] ;  /* 0x00004c0001177983 */ /* 0x000f680000300800 */
[----:B------:R-:W5:Y:S04]  /*17570*/  LDL.LU R0, [R1+0x2d0] ;  /* 0x0002d00001007983 */ /* 0x000f680000300800 */
[----:B------:R-:W-:Y:S04]  /*17580*/  STL.64 [R1], R12 ;  /* 0x0000000c01007387 */ /* 0x000fe80000100a00 */
[----:B------:R0:W-:Y:S04]  /*17590*/  STL.64 [R1+0x8], R14 ;  /* 0x0000080e01007387 */ /* 0x0001e80000100a00 */
[----:B0-----:R-:W5:Y:S04]  /*175a0*/  LDL.LU.64 R14, [R1+0xa48] ;  /* 0x000a4800010e7983 */ /* 0x001f680000300a00 */
[----:B------:R-:W5:Y:S01]  /*175b0*/  LDL.LU.64 R12, [R1+0xa40] ;  /* 0x000a4000010c7983 */ /* 0x000f620000300a00 */
[----:B------:R-:W-:-:S02]  /*175c0*/  F2FP.F16.E4M3.UNPACK_B R2, R29 ;  /* 0x0000001dff02723e */ /* 0x000fc400020006ff */
[----:B----4-:R-:W-:Y:S02]  /*175d0*/  F2FP.F16.E4M3.UNPACK_B R10, R10 ;  /* 0x0000000aff0a723e */ /* 0x010fe400020006ff */
[----:B--2---:R-:W-:Y:S02]  /*175e0*/  F2FP.F16.E4M3.UNPACK_B R11, R11 ;  /* 0x0000000bff0b723e */ /* 0x004fe400020006ff */
[----:B---3--:R-:W-:Y:S02]  /*175f0*/  F2FP.F16.E4M3.UNPACK_B R8, R8 ;  /* 0x00000008ff08723e */ /* 0x008fe400020006ff */
[----:B-----5:R-:W-:-:S03]  /*17600*/  F2FP.F16.E4M3.UNPACK_B R9, R9 ;  /* 0x00000009ff09723e */ /* 0x020fc600020006ff */
[C---:B------:R-:W-:Y:S08]  /*17610*/  HMMA.16816.F32 R20, R4.reuse, R10, R20 ;  /* 0x0000000a0414723c */ /* 0x040ff00000001814 */
[----:B------:R-:W-:Y:S11]  /*17620*/  HMMA.16816.F32 R12, R4, R8, R12 ;  /* 0x00000008040c723c */ /* 0x000ff6000000180c */
[----:B------:R0:W-:Y:S04]  /*17630*/  STL.64 [R1+0x40], R20 ;  /* 0x0000401401007387 */ /* 0x0001e80000100a00 */
[----:B------:R1:W-:Y:S01]  /*17640*/  STL [R1+0x48], R22 ;  /* 0x0000481601007387 */ /* 0x0003e20000100800 */
[----:B0-----:R-:W-:-:S05]  /*17650*/  IMAD.MOV.U32 R20, RZ, RZ, R23 ;  /* 0x000000ffff147224 */ /* 0x001fca00078e0017 */
[----:B------:R0:W-:Y:S01]  /*17660*/  STL [R1+0x9f8], R20 ;  /* 0x0009f81401007387 */ /* 0x0001e20000100800 */
[----:B------:R-:W-:Y:S02]  /*17670*/  IMAD.MOV.U32 R23, RZ, RZ, R14 ;  /* 0x000000ffff177224 */ /* 0x000fe400078e000e */
[----:B------:R-:W-:Y:S02]  /*17680*/  IMAD.MOV.U32 R29, RZ, RZ, R15 ;  /* 0x000000ffff1d7224 */ /* 0x000fe400078e000f */
[----:B------:R-:W-:Y:S02]  /*17690*/  IMAD.MOV.U32 R21, RZ, RZ, R12 ;  /* 0x000000ffff157224 */ /* 0x000fe400078e000c */
[----:B-1----:R-:W-:Y:S01]  /*176a0*/  IMAD.MOV.U32 R22, RZ, RZ, R13 ;  /* 0x000000ffff167224 */ /* 0x002fe200078e000d */
[----:B0-----:R-:W2:Y:S04]  /*176b0*/  LDL.LU R20, [R1+0x2ec] ;  /* 0x0002ec0001147983 */ /* 0x001ea80000300800 */
[----:B------:R-:W3:Y:S04]  /*176c0*/  LDL.LU.64 R14, [R1+0xa38] ;  /* 0x000a3800010e7983 */ /* 0x000ee80000300a00 */
[----:B------:R-:W4:Y:S01]  /*176d0*/  LDL.LU.64 R12, [R1+0xa30] ;  /* 0x000a3000010c7983 */ /* 0x000f220000300a00 */
[----:B------:R-:W-:-:S07]  /*176e0*/  F2FP.F16.E4M3.UNPACK_B R3, R3 ;  /* 0x00000003ff03723e */ /* 0x000fce00020006ff */
[----:B------:R-:W-:Y:S01]  /*176f0*/  HMMA.16816.F32 R4, R4, R2, R16 ;  /* 0x000000020404723c */ /* 0x000fe20000001810 */
[----:B---3--:R-:W-:Y:S02]  /*17700*/  IMAD R0, R0, 0x100, R14 ;  /* 0x0000010000007824 */ /* 0x008fe400078e020e */
[----:B------:R-:W3:Y:S01]  /*17710*/  LDL.LU R14, [R1+0xa28] ;  /* 0x000a2800010e7983 */ /* 0x000ee20000300800 */
[----:B----4-:R-:W-:-:S03]  /*17720*/  IMAD R26, R26, 0x100, R13 ;  /* 0x000001001a1a7824 */ /* 0x010fc600078e020d */
[----:B------:R-:W3:Y:S01]  /*17730*/  LDL.LU R13, [R1+0xa24] ;  /* 0x000a2400010d7983 */ /* 0x000ee20000300800 */
[----:B------:R-:W-:-:S03]  /*17740*/  IMAD R27, R27, 0x100, R12 ;  /* 0x000001001b1b7824 */ /* 0x000fc600078e020c */
[----:B------:R-:W3:Y:S01]  /*17750*/  LDL.LU R12, [R1+0xa20] ;  /* 0x000a2000010c7983 */ /* 0x000ee20000300800 */
[----:B--2---:R-:W-:-:S03]  /*17760*/  IMAD R28, R28, 0x100, R20 ;  /* 0x000001001c1c7824 */ /* 0x004fc600078e0214 */
[----:B------:R-:W2:Y:S04]  /*17770*/  LDL.LU.64 R18, [R1+0xa18] ;  /* 0x000a180001127983 */ /* 0x000ea80000300a00 */
[----:B------:R-:W-:Y:S01]  /*17780*/  IMAD.MOV.U32 R20, RZ, RZ, R5 ;  /* 0x000000ffff147224 */ /* 0x000fe200078e0005 */
[----:B------:R-:W2:Y:S01]  /*17790*/  LDL.LU.64 R16, [R1+0xa10] ;  /* 0x000a100001107983 */ /* 0x000ea20000300a00 */
[----:B------:R-:W-:-:S03]  /*177a0*/  F2FP.F16.E4M3.UNPACK_B R5, R27 ;  /* 0x0000001bff05723e */ /* 0x000fc600020006ff */
[----:B------:R0:W-:Y:S04]  /*177b0*/  STL [R1+0x20], R4 ;  /* 0x0000200401007387 */ /* 0x0001e80000100800 */
[----:B------:R1:W-:Y:S01]  /*177c0*/  STL.64 [R1+0x28], R6 ;  /* 0x0000280601007387 */ /* 0x0003e20000100a00 */
[----:B0-----:R-:W-:-:S03]  /*177d0*/  F2FP.F16.E4M3.UNPACK_B R4, R0 ;  /* 0x00000000ff04723e */ /* 0x001fc600020006ff */
[----:B------:R-:W4:Y:S01]  /*177e0*/  LDL.LU R0, [R1+0x2f0] ;  /* 0x0002f00001007983 */ /* 0x000f220000300800 */
[----:B-1----:R-:W-:Y:S02]  /*177f0*/  F2FP.F16.E4M3.UNPACK_B R6, R26 ;  /* 0x0000001aff06723e */ /* 0x002fe400020006ff */
[----:B------:R-:W-:Y:S01]  /*17800*/  F2FP.F16.E4M3.UNPACK_B R7, R28 ;  /* 0x0000001cff07723e */ /* 0x000fe200020006ff */
[----:B------:R-:W5:Y:S04]  /*17810*/  LDL.LU R26, [R1+0x308] ;  /* 0x00030800011a7983 */ /* 0x000f680000300800 */
[----:B------:R-:W5:Y:S04]  /*17820*/  LDL.LU R27, [R1+0x30c] ;  /* 0x00030c00011b7983 */ /* 0x000f680000300800 */
[----:B------:R-:W2:Y:S01]  /*17830*/  LDL.LU R28, [R1+0x2f8] ;  /* 0x0002f800011c7983 */ /* 0x000ea20000300800 */
[----:B---3--:R-:W-:-:S15]  /*17840*/  HMMA.16816.F32 R12, R4, R24, R12 ;  /* 0x00000018040c723c */ /* 0x008fde000000180c */
[----:B------:R-:W-:-:S04]  /*17850*/  NOP ;  /* 0x0000000000007918 */ /* 0x000fc80000000000 */
[----:B------:R-:W-:Y:S04]  /*17860*/  STL.64 [R1+0x10], R12 ;  /* 0x0000100c01007387 */ /* 0x000fe80000100a00 */
[----:B------:R0:W-:Y:S04]  /*17870*/  STL.64 [R1+0x18], R14 ;  /* 0x0000180e01007387 */ /* 0x0001e80000100a00 */
[----:B0-----:R-:W3:Y:S04]  /*17880*/  LDL.LU.64 R14, [R1+0xa08] ;  /* 0x000a0800010e7983 */ /* 0x001ee80000300a00 */
[----:B------:R-:W3:Y:S04]  /*17890*/  LDL.LU.64 R12, [R1+0xa00] ;  /* 0x000a0000010c7983 */ /* 0x000ee80000300a00 */
[----:B------:R-:W2:Y:S04]  /*178a0*/  LDL.LU R24, [R1+0x300] ;  /* 0x0003000001187983 */ /* 0x000ea80000300800 */
[----:B------:R-:W2:Y:S01]  /*178b0*/  LDL.LU R25, [R1+0x2fc] ;  /* 0x0002fc0001197983 */ /* 0x000ea20000300800 */
[----:B---3--:R-:W-:-:S15]  /*178c0*/  HMMA.16816.F32 R12, R4, R10, R12 ;  /* 0x0000000a040c723c */ /* 0x008fde000000180c */
[----:B------:R-:W-:-:S04]  /*178d0*/  NOP ;  /* 0x0000000000007918 */ /* 0x000fc80000000000 */
[----:B------:R0:W-:Y:S04]  /*178e0*/  STL.64 [R1+0x998], R14 ;  /* 0x0009980e01007387 */ /* 0x0001e80000100a00 */
[----:B0-----:R-:W4:Y:S04]  /*178f0*/  LDL.LU R14, [R1+0x2f4] ;  /* 0x0002f400010e7983 */ /* 0x001f280000300800 */
[----:B------:R-:W3:Y:S01]  /*17900*/  LDL.LU R15, [R1+0x304] ;  /* 0x00030400010f7983 */ /* 0x000ee20000300800 */
[----:B--2---:R-:W-:Y:S03]  /*17910*/  HMMA.16816.F32 R8, R4, R8, R16 ;  /* 0x000000080408723c */ /* 0x004fe60000001810 */
[----:B------:R0:W-:Y:S02]  /*17920*/  STL.64 [R1+0x990], R12 ;  /* 0x0009900c01007387 */ /* 0x0001e40000100a00 */
[----:B0-----:R-:W-:-:S14]  /*17930*/  IMAD.MOV.U32 R13, RZ, RZ, R20 ;  /* 0x000000ffff0d7224 */ /* 0x001fdc00078e0014 */
[----:B------:R-:W-:Y:S04]  /*17940*/  STL.64 [R1+0x980], R10 ;  /* 0x0009800a01007387 */ /* 0x000fe80000100a00 */
[----:B------:R0:W-:Y:S04]  /*17950*/  STL.64 [R1+0x978], R8 ;  /* 0x0009780801007387 */ /* 0x0001e80000100a00 */
[----:B------:R-:W2:Y:S04]  /*17960*/  LDL.LU R12, [R1+0x20] ;  /* 0x00002000010c7983 */ /* 0x000ea80000300800 */
[----:B------:R-:W2:Y:S01]  /*17970*/  LDL.LU R20, [R1+0x9f8] ;  /* 0x0009f80001147983 */ /* 0x000ea20000300800 */
[----:B----4-:R-:W-:-:S03]  /*17980*/  IMAD R0, R0, 0x100, R14 ;  /* 0x0000010000007824 */ /* 0x010fc600078e020e */
[----:B------:R-:W4:Y:S01]  /*17990*/  LDL.LU R14, [R1+0x28] ;  /* 0x00002800010e7983 */ /* 0x000f220000300800 */
[----:B---3--:R-:W-:-:S03]  /*179a0*/  IMAD R24, R24, 0x100, R15 ;  /* 0x0000010018187824 */ /* 0x008fc600078e020f */
[----:B------:R-:W4:Y:S04]  /*179b0*/  LDL.LU R15, [R1+0x2c] ;  /* 0x00002c00010f7983 */ /* 0x000f280000300800 */
[----:B0-----:R-:W3:Y:S04]  /*179c0*/  LDL.LU R8, [R1+0x40] ;  /* 0x0000400001087983 */ /* 0x001ee80000300800 */
[----:B------:R-:W3:Y:S04]  /*179d0*/  LDL.LU R9, [R1+0x44] ;  /* 0x0000440001097983 */ /* 0x000ee80000300800 */
[----:B------:R-:W3:Y:S01]  /*179e0*/  LDL.LU R10, [R1+0x48] ;  /* 0x00004800010a7983 */ /* 0x000ee20000300800 */
[----:B--2---:R-:W-:-:S03]  /*179f0*/  IMAD.MOV.U32 R11, RZ, RZ, R20 ;  /* 0x000000ffff0b7224 */ /* 0x004fc600078e0014 */
[----:B------:R-:W2:Y:S04]  /*17a00*/  LDL.LU R20, [R1+0x9f4] ;  /* 0x0009f40001147983 */ /* 0x000ea80000300800 */
[----:B---3--:R-:W-:Y:S04]  /*17a10*/  STL.64 [R1+0x9e0], R10 ;  /* 0x0009e00a01007387 */ /* 0x008fe80000100a00 */
[----:B------:R0:W-:Y:S04]  /*17a20*/  STL.64 [R1+0x9d8], R8 ;  /* 0x0009d80801007387 */ /* 0x0001e80000100a00 */
[----:B0-----:R-:W3:Y:S04]  /*17a30*/  LDL.LU R8, [R1] ;  /* 0x0000000001087983 */ /* 0x001ee80000300800 */
[----:B------:R-:W3:Y:S04]  /*17a40*/  LDL.LU R9, [R1+0x4] ;  /* 0x0000040001097983 */ /* 0x000ee80000300800 */
[----:B------:R-:W3:Y:S04]  /*17a50*/  LDL.LU R10, [R1+0x8] ;  /* 0x00000800010a7983 */ /* 0x000ee80000300800 */
[----:B------:R-:W3:Y:S04]  /*17a60*/  LDL.LU R11, [R1+0xc] ;  /* 0x00000c00010b7983 */ /* 0x000ee80000300800 */
[----:B----4-:R0:W-:Y:S04]  /*17a70*/  STL.64 [R1+0x9c0], R14 ;  /* 0x0009c00e01007387 */ /* 0x0101e80000100a00 */
[----:B------:R1:W-:Y:S01]  /*17a80*/  STL.64 [R1+0x9b8], R12 ;  /* 0x0009b80c01007387 */ /* 0x0003e20000100a00 */
[----:B0-----:R-:W-:-:S02]  /*17a90*/  IMAD.MOV.U32 R14, RZ, RZ, R23 ;  /* 0x000000ffff0e7224 */ /* 0x001fc400078e0017 */
[----:B-1----:R-:W-:Y:S02]  /*17aa0*/  IMAD.MOV.U32 R12, RZ, RZ, R21 ;  /* 0x000000ffff0c7224 */ /* 0x002fe400078e0015 */
[----:B------:R-:W2:Y:S01]  /*17ab0*/  LDL.LU R21, [R1+0x9f0] ;  /* 0x0009f00001157983 */ /* 0x000ea20000300800 */
[----:B------:R-:W-:-:S03]  /*17ac0*/  IMAD.MOV.U32 R13, RZ, RZ, R22 ;  /* 0x000000ffff0d7224 */ /* 0x000fc600078e0016 */
[----:B------:R-:W2:Y:S04]  /*17ad0*/  LDL.LU R22, [R1+0x9ec] ;  /* 0x0009ec0001167983 */ /* 0x000ea80000300800 */
[----:B------:R-:W2:Y:S01]  /*17ae0*/  LDL.LU R23, [R1+0x9e8] ;  /* 0x0009e80001177983 */ /* 0x000ea20000300800 */
[----:B------:R-:W-:-:S05]  /*17af0*/  IMAD.MOV.U32 R15, RZ, RZ, R29 ;  /* 0x000000ffff0f7224 */ /* 0x000fca00078e001d */
[----:B------:R0:W-:Y:S01]  /*17b00*/  STL.64 [R1+0x9d0], R14 ;  /* 0x0009d00e01007387 */ /* 0x0001e20000100a00 */
[----:B-----5:R-:W-:Y:S02]  /*17b10*/  IMAD R26, R26, 0x100, R27 ;  /* 0x000001001a1a7824 */ /* 0x020fe400078e021b */
[----:B------:R-:W-:Y:S01]  /*17b20*/  IMAD R25, R28, 0x100, R25 ;  /* 0x000001001c197824 */ /* 0x000fe200078e0219 */
[----:B0-----:R-:W4:Y:S04]  /*17b30*/  LDL.LU R14, [R1+0x7c] ;  /* 0x00007c00010e7983 */ /* 0x001f280000300800 */
[----:B------:R-:W5:Y:S04]  /*17b40*/  LDL.LU R15, [R1+0x88] ;  /* 0x00008800010f7983 */ /* 0x000f680000300800 */
[----:B------:R0:W-:Y:S04]  /*17b50*/  STL.64 [R1+0x9c8], R12 ;  /* 0x0009c80c01007387 */ /* 0x0001e80000100a00 */
[----:B0-----:R-:W3:Y:S04]  /*17b60*/  LDL.LU R12, [R1+0x6c] ;  /* 0x00006c00010c7983 */ /* 0x001ee80000300800 */
[----:B------:R-:W4:Y:S04]  /*17b70*/  LDL.LU R13, [R1+0x78] ;  /* 0x00007800010d7983 */ /* 0x000f280000300800 */
[----:B------:R-:W4:Y:S04]  /*17b80*/  LDL.LU R27, [R1+0x324] ;  /* 0x00032400011b7983 */ /* 0x000f280000300800 */
[----:B------:R-:W4:Y:S04]  /*17b90*/  LDL.LU R28, [R1+0x31c] ;  /* 0x00031c00011c7983 */ /* 0x000f280000300800 */
[----:B------:R-:W4:Y:S01]  /*17ba0*/  LDL.LU R29, [R1+0x32c] ;  /* 0x00032c00011d7983 */ /* 0x000f220000300800 */
[----:B--2---:R-:W-:Y:S03]  /*17bb0*/  HMMA.16816.F32 R16, R4, R2, R20 ;  /* 0x000000020410723c */ /* 0x004fe60000001814 */
[----:B------:R-:W2:Y:S01]  /*17bc0*/  LDL.LU R23, [R1+0x68] ;  /* 0x0000680001177983 */ /* 0x000ea20000300800 */
[----:B------:R-:W-:-:S02]  /*17bd0*/  F2FP.F16.E4M3.UNPACK_B R20, R0 ;  /* 0x00000000ff14723e */ /* 0x000fc400020006ff */
[----:B------:R-:W-:Y:S01]  /*17be0*/  F2FP.F16.E4M3.UNPACK_B R22, R24 ;  /* 0x00000018ff16723e */ /* 0x000fe200020006ff */
[----:B------:R-:W4:Y:S01]  /*17bf0*/  LDL.LU R5, [R1+0x8c] ;  /* 0x00008c0001057983 */ /* 0x000f220000300800 */
[----:B------:R-:W-:-:S03]  /*17c00*/  F2FP.F16.E4M3.UNPACK_B R21, R25 ;  /* 0x00000019ff15723e */ /* 0x000fc600020006ff */
[----:B------:R-:W4:Y:S04]  /*17c10*/  LDL.LU R2, [R1+0x98] ;  /* 0x0000980001027983 */ /* 0x000f280000300800 */
[----:B------:R-:W4:Y:S04]  /*17c20*/  LDL.LU R3, [R1+0x9c] ;  /* 0x00009c0001037983 */ /* 0x000f280000300800 */
[----:B------:R0:W-:Y:S04]  /*17c30*/  STL [R1+0x974], R16 ;  /* 0x0009741001007387 */ /* 0x0001e80000100800 */
[----:B0-----:R-:W4:Y:S01]  /*17c40*/  LDL.LU R16, [R1+0x330] ;  /* 0x0003300001107983 */ /* 0x001f220000300800 */
[----:B---3--:R-:W-:-:S03]  /*17c50*/  F2FP.F16.E4M3.UNPACK_B R7, R12.H1 ;  /* 0x0000000cff07723e */ /* 0x008fc600030006ff */
[----:B------:R0:W-:Y:S04]  /*17c60*/  STL [R1+0x970], R17 ;  /* 0x0009701101007387 */ /* 0x0001e80000100800 */
[----:B0-----:R-:W3:Y:S04]  /*17c70*/  LDL.LU R17, [R1+0x320] ;  /* 0x0003200001117983 */ /* 0x001ee80000300800 */
[----:B------:R0:W-:Y:S04]  /*17c80*/  STL [R1+0x96c], R18 ;  /* 0x00096c1201007387 */ /* 0x0001e80000100800 */
[----:B0-----:R-:W3:Y:S04]  /*17c90*/  LDL.LU R18, [R1+0x328] ;  /* 0x0003280001127983 */ /* 0x001ee80000300800 */
[----:B------:R0:W-:Y:S04]  /*17ca0*/  STL [R1+0x968], R19 ;  /* 0x0009681301007387 */ /* 0x0001e80000100800 */
[----:B0-----:R-:W3:Y:S04]  /*17cb0*/  LDL.LU R19, [R1+0x314] ;  /* 0x0003140001137983 */ /* 0x001ee80000300800 */
[----:B------:R-:W3:Y:S01]  /*17cc0*/  LDL.LU R0, [R1+0xb8] ;  /* 0x0000b80001007983 */ /* 0x000ee20000300800 */
[----:B--2---:R-:W-:-:S02]  /*17cd0*/  F2FP.F16.E4M3.UNPACK_B R6, R23.H1 ;  /* 0x00000017ff06723e */ /* 0x004fc400030006ff */
[----:B------:R-:W-:Y:S02]  /*17ce0*/  F2FP.F16.E4M3.UNPACK_B R23, R26 ;  /* 0x0000001aff17723e */ /* 0x000fe400020006ff */
[----:B------:R-:W2:Y:S05]  /*17cf0*/  LDL.LU R26, [R1+0x318] ;  /* 0x00031800011a7983 */ /* 0x000eaa0000300800 */
[----:B------:R-:W-:-:S15]  /*17d00*/  HMMA.16816.F32 R8, R20, R6, R8 ;  /* 0x000000061408723c */ /* 0x000fde0000001808 */
[----:B------:R-:W-:-:S04]  /*17d10*/  NOP ;  /* 0x0000000000007918 */ /* 0x000fc80000000000 */
[----:B------:R-:W-:Y:S04]  /*17d20*/  STL.64 [R1], R8 ;  /* 0x0000000801007387 */ /* 0x000fe80000100a00 */
[----:B------:R0:W-:Y:S04]  /*17d30*/  STL.64 [R1+0x8], R10 ;  /* 0x0000080a01007387 */ /* 0x0001e80000100a00 */
[----:B0-----:R-:W2:Y:S04]  /*17d40*/  LDL.LU.64 R10, [R1+0x9e0] ;  /* 0x0009e000010a7983 */ /* 0x001ea80000300a00 */
[----:B------:R-:W2:Y:S01]  /*17d50*/  LDL.LU.64 R8, [R1+0x9d8] ;  /* 0x0009d80001087983 */ /* 0x000ea20000300a00 */
[----:B----4-:R-:W-:-:S02]  /*17d60*/  F2FP.F16.E4M3.UNPACK_B R24, R13.H1 ;  /* 0x0000000dff18723e */ /* 0x010fc400030006ff */
[----:B------:R-:W-:Y:S02]  /*17d70*/  F2FP.F16.E4M3.UNPACK_B R25, R14.H1 ;  /* 0x0000000eff19723e */ /* 0x000fe400030006ff */
[----:B-----5:R-:W-:-:S05]  /*17d80*/  F2FP.F16.E4M3.UNPACK_B R4, R15.H1 ;  /* 0x0000000fff04723e */ /* 0x020fca00030006ff */
[----:B--2---:R-:W-:-:S15]  /*17d90*/  HMMA.16816.F32 R12, R20, R24, R8 ;  /* 0x00000018140c723c */ /* 0x004fde0000001808 */
[----:B------:R-:W-:-:S04]  /*17da0*/  NOP ;  /* 0x0000000000007918 */ /* 0x000fc80000000000 */
[----:B------:R-:W-:Y:S02]  /*17db0*/  IMAD.MOV.U32 R9, RZ, RZ, R14 ;  /* 0x000000ffff097224 */ /* 0x000fe400078e000e */
[----:B------:R-:W-:Y:S02]  /*17dc0*/  IMAD.MOV.U32 R8, RZ, RZ, R15 ;  /* 0x000000ffff087224 */ /* 0x000fe400078e000f */
[----:B------:R-:W-:Y:S01]  /*17dd0*/  IMAD.MOV.U32 R11, RZ, RZ, R12 ;  /* 0x000000ffff0b7224 */ /* 0x000fe200078e000c */
[----:B------:R-:W2:Y:S01]  /*17de0*/  LDL.LU.64 R14, [R1+0x9d0] ;  /* 0x0009d000010e7983 */ /* 0x000ea20000300a00 */
[----:B------:R-:W-:-:S03]  /*17df0*/  IMAD.MOV.U32 R10, RZ, RZ, R13 ;  /* 0x000000ffff0a7224 */ /* 0x000fc600078e000d */
[----:B------:R-:W2:Y:S01]  /*17e00*/  LDL.LU.64 R12, [R1+0x9c8] ;  /* 0x0009c800010c7983 */ /* 0x000ea20000300a00 */
[----:B------:R-:W-:-:S03]  /*17e10*/  F2FP.F16.E4M3.UNPACK_B R5, R5.H1 ;  /* 0x00000005ff05723e */ /* 0x000fc600030006ff */
[----:B------:R-:W-:Y:S04]  /*17e20*/  STL [R1+0x98c], R10 ;  /* 0x00098c0a01007387 */ /* 0x000fe80000100800 */
[----:B------:R-:W-:Y:S01]  /*17e30*/  STL [R1+0x988], R11 ;  /* 0x0009880b01007387 */ /* 0x000fe20000100800 */
[----:B---3--:R-:W-:Y:S01]  /*17e40*/  LOP3.LUT R0, R0, 0x40, RZ, 0x3c, !PT ;  /* 0x0000004000007812 */ /* 0x008fe200078e3cff */
[----:B--2---:R-:W-:-:S15]  /*17e50*/  HMMA.16816.F32 R12, R20, R4, R12 ;  /* 0x00000004140c723c */ /* 0x004fde000000180c */
[----:B------:R-:W-:-:S04]  /*17e60*/  NOP ;  /* 0x0000000000007918 */ /* 0x000fc80000000000 */
[----:B------:R-:W-:Y:S04]  /*17e70*/  STL.64 [R1+0x50], R12 ;  /* 0x0000500c01007387 */ /* 0x000fe80000100a00 */
[----:B------:R0:W-:Y:S04]  /*17e80*/  STL.64 [R1+0x58], R14 ;  /* 0x0000580e01007387 */ /* 0x0001e80000100a00 */
[----:B0-----:R-:W2:Y:S04]  /*17e90*/  LDL.LU.64 R14, [R1+0x9c0] ;  /* 0x0009c000010e7983 */ /* 0x001ea80000300a00 */
[----:B------:R-:W2:Y:S04]  /*17ea0*/  LDL.LU.64 R12, [R1+0x9b8] ;  /* 0x0009b800010c7983 */ /* 0x000ea80000300a00 */
[----:B------:R-:W-:Y:S04]  /*17eb0*/  STL.64 [R1+0x9b0], R6 ;  /* 0x0009b00601007387 */ /* 0x000fe80000100a00 */
[----:B------:R-:W-:Y:S04]  /*17ec0*/  STL.64 [R1+0x9a8], R4 ;  /* 0x0009a80401007387 */ /* 0x000fe80000100a00 */
[----:B------:R-:W0:Y:S01]  /*17ed0*/  LDSM.16.M88.4 R4, [R0+UR52] ;  /* 0x000000340004783b */ /* 0x000e220008000200 */
[----:B------:R-:W-:-:S02]  /*17ee0*/  F2FP.F16.E4M3.UNPACK_B R2, R2.H1 ;  /* 0x00000002ff02723e */ /* 0x000fc400030006ff */
[----:B------:R-:W-:Y:S01]  /*17ef0*/  F2FP.F16.E4M3.UNPACK_B R3, R3.H1 ;  /* 0x00000003ff03723e */ /* 0x000fe200030006ff */
[----:B------:R-:W-:Y:S01]  /*17f00*/  IMAD R26, R19, 0x100, R26 ;  /* 0x00000100131a7824 */ /* 0x000fe200078e021a */
[----:B0-----:R-:W-:Y:S04]  /*17f10*/  STL.64 [R1+0xa0], R4 ;  /* 0x0000a00401007387 */ /* 0x001fe80000100a00 */
[----:B------:R2:W-:Y:S02]  /*17f20*/  STL.64 [R1+0xa8], R6 ;  /* 0x0000a80601007387 */ /* 0x0005e40000100a00 */
[----:B--2---:R-:W-:-:S15]  /*17f30*/  HMMA.16816.F32 R4, R20, R2, R12 ;  /* 0x000000021404723c */ /* 0x004fde000000180c */
[----:B------:R-:W-:-:S04]  /*17f40*/  NOP ;  /* 0x0000000000007918 */ /* 0x000fc80000000000 */
[----:B------:R-:W-:Y:S02]  /*17f50*/  IMAD.MOV.U32 R12, RZ, RZ, R7 ;  /* 0x000000ffff0c7224 */ /* 0x000fe400078e0007 */
[----:B------:R-:W-:Y:S02]  /*17f60*/  IMAD.MOV.U32 R19, RZ, RZ, R6 ;  /* 0x000000ffff137224 */ /* 0x000fe400078e0006 */
[----:B------:R-:W-:Y:S02]  /*17f70*/  IMAD.MOV.U32 R10, RZ, RZ, R5 ;  /* 0x000000ffff0a7224 */ /* 0x000fe400078e0005 */
[----:B------:R-:W-:Y:S02]  /*17f80*/  IMAD.MOV.U32 R11, RZ, RZ, R4 ;  /* 0x000000ffff0b7224 */ /* 0x000fe400078e0004 */
[----:B------:R-:W0:Y:S04]  /*17f90*/  LDSM.16.M88.4 R4, [R0+UR52+0x1000] ;  /* 0x001000340004783b */ /* 0x000e280008000200 */
[----:B------:R1:W-:Y:S04]  /*17fa0*/  STL [R1+0x9a0], R12 ;  /* 0x0009a00c01007387 */ /* 0x0003e80000100800 */
[----:B-1----:R-:W2:Y:S04]  /*17fb0*/  LDL.LU R12, [R1+0x10] ;  /* 0x00001000010c7983 */ /* 0x002ea80000300800 */
[----:B------:R-:W2:Y:S04]  /*17fc0*/  LDL.LU R13, [R1+0x14] ;  /* 0x00001400010d7983 */ /* 0x000ea80000300800 */
[----:B------:R-:W2:Y:S04]  /*17fd0*/  LDL.LU R14, [R1+0x18] ;  /* 0x00001800010e7983 */ /* 0x000ea80000300800 */
[----:B------:R-:W2:Y:S04]  /*17fe0*/  LDL.LU R15, [R1+0x1c] ;  /* 0x00001c00010f7983 */ /* 0x000ea80000300800 */
[----:B0-----:R-:W-:Y:S04]  /*17ff0*/  STL.64 [R1+0x90], R4 ;  /* 0x0000900401007387 */ /* 0x001fe80000100a00 */
[----:B------:R0:W-:Y:S04]  /*18000*/  STL.64 [R1+0x98], R6 ;  /* 0x0000980601007387 */ /* 0x0001e80000100a00 */
[----:B0-----:R-:W2:Y:S01]  /*18010*/  LDL.LU.64 R6, [R1+0x9b0] ;  /* 0x0009b00001067983 */ /* 0x001ea20000300a00 */
[----:B------:R-:W-:-:S02]  /*18020*/  IMAD R27, R27, 0x100, R18 ;  /* 0x000001001b1b7824 */ /* 0x000fc400078e0212 */
[----:B------:R-:W-:Y:S02]  /*18030*/  IMAD R28, R28, 0x100, R17 ;  /* 0x000001001c1c7824 */ /* 0x000fe400078e0211 */
[----:B------:R-:W-:Y:S01]  /*18040*/  IMAD R29, R29, 0x100, R16 ;  /* 0x000001001d1d7824 */ /* 0x000fe200078e0210 */
[----:B------:R-:W-:Y:S02]  /*18050*/  F2FP.F16.E4M3.UNPACK_B R20, R26 ;  /* 0x0000001aff14723e */ /* 0x000fe400020006ff */
[----:B------:R-:W-:Y:S02]  /*18060*/  F2FP.F16.E4M3.UNPACK_B R22, R27 ;  /* 0x0000001bff16723e */ /* 0x000fe400020006ff */
[----:B------:R-:W-:Y:S02]  /*18070*/  F2FP.F16.E4M3.UNPACK_B R21, R28 ;  /* 0x0000001cff15723e */ /* 0x000fe400020006ff */
[----:B------:R-:W-:Y:S01]  /*18080*/  F2FP.F16.E4M3.UNPACK_B R23, R29 ;  /* 0x0000001dff17723e */ /* 0x000fe200020006ff */
[----:B------:R-:W-:-:S02]  /*18090*/  IMAD.MOV.U32 R29, RZ, RZ, R4 ;  /* 0x000000ffff1d7224 */ /* 0x000fc400078e0004 */
[----:B------:R-:W3:Y:S04]  /*180a0*/  LDL.LU.64 R4, [R1+0x9a8] ;  /* 0x0009a80001047983 */ /* 0x000ee80000300a00 */
[----:B--2---:R-:W-:-:S15]  /*180b0*/  HMMA.16816.F32 R12, R20, R6, R12 ;  /* 0x00000006140c723c */ /* 0x004fde000000180c */
[----:B------:R-:W-:-:S04]  /*180c0*/  NOP ;  /* 0x0000000000007918 */ /* 0x000fc80000000000 */
[----:B------:R-:W-:Y:S02]  /*180d0*/  IMAD.MOV.U32 R18, RZ, RZ, R12 ;  /* 0x000000ffff127224 */ /* 0x000fe400078e000c */
[----:B------:R-:W2:Y:S01]  /*180e0*/  LDL.LU R12, [R1+0x9a0] ;  /* 0x0009a000010c7983 */ /* 0x000ea20000300800 */
[----:B------:R-:W-:Y:S02]  /*180f0*/  IMAD.MOV.U32 R17, RZ, RZ, R13 ;  /* 0x000000ffff117224 */ /* 0x000fe400078e000d */
[----:B------:R-:W-:Y:S02]  /*18100*/  IMAD.MOV.U32 R16, RZ, RZ, R14 ;  /* 0x000000ffff107224 */ /* 0x000fe400078e000e */
[----:B------:R-:W-:Y:S02]  /*18110*/  IMAD.MOV.U32 R6, RZ, RZ, R15 ;  /* 0x000000ffff067224 */ /* 0x000fe400078e000f */
[----:B--2---:R-:W-:Y:S02]  /*18120*/  IMAD.MOV.U32 R7, RZ, RZ, R12 ;  /* 0x000000ffff077224 */ /* 0x004fe400078e000c */
[----:B------:R-:W0:Y:S04]  /*18130*/  LDSM.16.M88.4 R12, [R0+UR52+0x2000] ;  /* 0x00200034000c783b */ /* 0x000e280008000200 */
[----:B0-----:R-:W-:Y:S04]  /*18140*/  STL.64 [R1+0x80], R12 ;  /* 0x0000800c01007387 */ /* 0x001fe80000100a00 */
[----:B------:R0:W-:Y:S04]  /*18150*/  STL.64 [R1+0x88], R14 ;  /* 0x0000880e01007387 */ /* 0x0001e80000100a00 */
[----:B0-----:R-:W2:Y:S04]  /*18160*/  LDL.LU.64 R14, [R1+0x998] ;  /* 0x00099800010e7983 */ /* 0x001ea80000300a00 */
[----:B------:R-:W2:Y:S02]  /*18170*/  LDL.LU.64 R12, [R1+0x990] ;  /* 0x00099000010c7983 */ /* 0x000ea40000300a00 */
[----:B--2---:R-:W-:Y:S01]  /*18180*/  HMMA.16816.F32 R12, R20, R24, R12 ;  /* 0x00000018140c723c */ /* 0x004fe2000000180c */
[----:B------:R-:W-:-:S15]  /*18190*/  IMAD.MOV.U32 R24, RZ, RZ, R19 ;  /* 0x000000ffff187224 */ /* 0x000fde00078e0013 */
[----:B------:R-:W-:-:S03]  /*181a0*/  NOP ;  /* 0x0000000000007918 */ /* 0x000fc60000000000 */
[----:B------:R0:W-:Y:S04]  /*181b0*/  STL.64 [R1+0x910], R14 ;  /* 0x0009100e01007387 */ /* 0x0001e80000100a00 */
[----:B------:R1:W-:Y:S01]  /*181c0*/  STL.64 [R1+0x908], R12 ;  /* 0x0009080c01007387 */ /* 0x0003e20000100a00 */
[----:B0-----:R-:W-:-:S03]  /*181d0*/  IMAD.MOV.U32 R14, RZ, RZ, R16 ;  /* 0x000000ffff0e7224 */ /* 0x001fc600078e0010 */
[----:B------:R-:W2:Y:S01]  /*181e0*/  LDL.LU R16, [R1+0x46c] ;  /* 0x00046c0001107983 */ /* 0x000ea20000300800 */
[----:B-1----:R-:W-:Y:S02]  /*181f0*/  IMAD.MOV.U32 R13, RZ, RZ, R17 ;  /* 0x000000ffff0d7224 */ /* 0x002fe400078e0011 */
[----:B------:R-:W-:Y:S01]  /*18200*/  IMAD.MOV.U32 R12, RZ, RZ, R18 ;  /* 0x000000ffff0c7224 */ /* 0x000fe200078e0012 */
[----:B------:R-:W4:Y:S01]  /*18210*/  LDL.LU R17, [R1+0x47c] ;  /* 0x00047c0001117983 */ /* 0x000f220000300800 */
[----:B------:R-:W-:-:S03]  /*18220*/  IMAD.MOV.U32 R15, RZ, RZ, R6 ;  /* 0x000000ffff0f7224 */ /* 0x000fc600078e0006 */
[----:B------:R-:W5:Y:S04]  /*18230*/  LDL.LU R18, [R1+0x474] ;  /* 0x0004740001127983 */ /* 0x000f680000300800 */
[----:B------:R-:W2:Y:S04]  /*18240*/  LDL.LU R19, [R1+0x484] ;  /* 0x0004840001137983 */ /* 0x000ea80000300800 */
[----:B------:R-:W2:Y:S04]  /*18250*/  LDL.LU R6, [R1+0x480] ;  /* 0x0004800001067983 */ /* 0x000ea80000300800 */
[----:B------:R-:W2:Y:S04]  /*18260*/  LDL R25, [R1+0x84] ;  /* 0x0000840001197983 */ /* 0x000ea80000100800 */
[----:B------:R-:W2:Y:S04]  /*18270*/  LDL.LU R26, [R1+0x498] ;  /* 0x00049800011a7983 */ /* 0x000ea80000300800 */
[----:B--2---:R0:W-:Y:S04]  /*18280*/  STL [R1+0x934], R26 ;  /* 0x0009341a01007387 */ /* 0x0041e80000100800 */
[----:B0-----:R-:W2:Y:S04]  /*18290*/  LDL.LU R26, [R1+0x48c] ;  /* 0x00048c00011a7983 */ /* 0x001ea80000300800 */
[----:B------:R-:W2:Y:S04]  /*182a0*/  LDL.LU R27, [R1+0x490] ;  /* 0x00049000011b7983 */ /* 0x000ea80000300800 */
[----:B--2---:R0:W-:Y:S04]  /*182b0*/  STL [R1+0x930], R27 ;  /* 0x0009301b01007387 */ /* 0x0041e80000100800 */
[----:B0-----:R-:W2:Y:S04]  /*182c0*/  LDL.LU R27, [R1+0x49c] ;  /* 0x00049c00011b7983 */ /* 0x001ea80000300800 */
[----:B------:R-:W2:Y:S04]  /*182d0*/  LDL.LU R28, [R1+0x4a0] ;  /* 0x0004a000011c7983 */ /* 0x000ea80000300800 */
[----:B--2---:R0:W-:Y:S04]  /*182e0*/  STL [R1+0x92c], R28 ;  /* 0x00092c1c01007387 */ /* 0x0041e80000100800 */
[----:B0-----:R-:W2:Y:S04]  /*182f0*/  LDL.LU R28, [R1+0x494] ;  /* 0x00049400011c7983 */ /* 0x001ea80000300800 */
[----:B------:R0:W-:Y:S02]  /*18300*/  STL.64 [R1+0x920], R14 ;  /* 0x0009200e01007387 */ /* 0x0001e40000100a00 */
[----:B0-----:R-:W-:-:S02]  /*18310*/  IMAD.MOV.U32 R15, RZ, RZ, R10 ;  /* 0x000000ffff0f7224 */ /* 0x001fc400078e000a */
[----:B------:R-:W2:Y:S04]  /*18320*/  LDL.LU R10, [R1+0x98c] ;  /* 0x00098c00010a7983 */ /* 0x000ea80000300800 */
[----:B------:R0:W-:Y:S01]  /*18330*/  STL.64 [R1+0x918], R12 ;  /* 0x0009180c01007387 */ /* 0x0001e20000100a00 */
[----:B------:R-:W-:Y:S02]  /*18340*/  IMAD.MOV.U32 R14, RZ, RZ, R24 ;  /* 0x000000ffff0e7224 */ /* 0x000fe400078e0018 */
[----:B0-----:R-:W-:Y:S02]  /*18350*/  IMAD.MOV.U32 R12, RZ, RZ, R11 ;  /* 0x000000ffff0c7224 */ /* 0x001fe400078e000b */
[----:B------:R-:W2:Y:S04]  /*18360*/  LDL.LU R11, [R1+0x988] ;  /* 0x00098800010b7983 */ /* 0x000ea80000300800 */
[----:B------:R0:W-:Y:S04]  /*18370*/  STL [R1+0x928], R12 ;  /* 0x0009280c01007387 */ /* 0x0001e80000100800 */
[----:B0-----:R-:W2:Y:S04]  /*18380*/  LDL.LU R12, [R1+0x4a4] ;  /* 0x0004a400010c7983 */ /* 0x001ea80000300800 */
[----:B------:R-:W2:Y:S01]  /*18390*/  LDL R24, [R1+0x80] ;  /* 0x0000800001187983 */ /* 0x000ea20000100800 */
[----:B------:R-:W-:-:S02]  /*183a0*/  IMAD.MOV.U32 R13, RZ, RZ, R15 ;  /* 0x000000ffff0d7224 */ /* 0x000fc400078e000f */
[----:B------:R-:W-:Y:S02]  /*183b0*/  IMAD.MOV.U32 R15, RZ, RZ, R7 ;  /* 0x000000ffff0f7224 */ /* 0x000fe400078e0007 */
[----:B------:R-:W3:Y:S04]  /*183c0*/  LDL R7, [R1+0xa4] ;  /* 0x0000a40001077983 */ /* 0x000ee80000100800 */
[----:B------:R-:W-:Y:S04]  /*183d0*/  STL.64 [R1+0x960], R26 ;  /* 0x0009601a01007387 */ /* 0x000fe80000100a00 */
[----:B--2---:R0:W-:Y:S04]  /*183e0*/  STL.64 [R1+0x958], R24 ;  /* 0x0009581801007387 */ /* 0x0041e80000100a00 */
[----:B0-----:R-:W2:Y:S04]  /*183f0*/  LDL.LU R24, [R1] ;  /* 0x0000000001187983 */ /* 0x001ea80000300800 */
[----:B------:R-:W2:Y:S04]  /*18400*/  LDL.LU R25, [R1+0x4] ;  /* 0x0000040001197983 */ /* 0x000ea80000300800 */
[----:B------:R-:W2:Y:S04]  /*18410*/  LDL.LU R26, [R1+0x8] ;  /* 0x00000800011a7983 */ /* 0x000ea80000300800 */
[----:B------:R-:W2:Y:S04]  /*18420*/  LDL.LU R27, [R1+0xc] ;  /* 0x00000c00011b7983 */ /* 0x000ea80000300800 */
[----:B------:R-:W-:Y:S04]  /*18430*/  STL.64 [R1+0x940], R14 ;  /* 0x0009400e01007387 */ /* 0x000fe80000100a00 */
[----:B------:R0:W-:Y:S04]  /*18440*/  STL.64 [R1+0x938], R12 ;  /* 0x0009380c01007387 */ /* 0x0001e80000100a00 */
[----:B0-----:R-:W2:Y:S04]  /*18450*/  LDL.LU R12, [R1+0x50] ;  /* 0x00005000010c7983 */ /* 0x001ea80000300800 */
[----:B------:R-:W2:Y:S04]  /*18460*/  LDL.LU R13, [R1+0x54] ;  /* 0x00005400010d7983 */ /* 0x000ea80000300800 */
[----:B------:R-:W2:Y:S04]  /*18470*/  LDL.LU R14, [R1+0x58] ;  /* 0x00005800010e7983 */ /* 0x000ea80000300800 */
[----:B------:R-:W2:Y:S04]  /*18480*/  LDL.LU R15, [R1+0x5c] ;  /* 0x00005c00010f7983 */ /* 0x000ea80000300800 */
[----:B--2---:R0:W-:Y:S04]  /*18490*/  STL.64 [R1+0x950], R14 ;  /* 0x0009500e01007387 */ /* 0x0041e80000100a00 */
[----:B------:R1:W-:Y:S01]  /*184a0*/  STL.64 [R1+0x948], R12 ;  /* 0x0009480c01007387 */ /* 0x0003e20000100a00 */
[----:B0-----:R-:W-:-:S02]  /*184b0*/  IMAD.MOV.U32 R14, RZ, RZ, R9 ;  /* 0x000000ffff0e7224 */ /* 0x001fc400078e0009 */
[----:B------:R-:W-:Y:S02]  /*184c0*/  IMAD.MOV.U32 R15, RZ, RZ, R8 ;  /* 0x000000ffff0f7224 */ /* 0x000fe400078e0008 */
[----:B-1----:R-:W-:Y:S02]  /*184d0*/  IMAD.MOV.U32 R12, RZ, RZ, R11 ;  /* 0x000000ffff0c7224 */ /* 0x002fe400078e000b */
[----:B------:R-:W-:Y:S02]  /*184e0*/  IMAD.MOV.U32 R13, RZ, RZ, R10 ;  /* 0x000000ffff0d7224 */ /* 0x000fe400078e000a */
[----:B------:R-:W0:Y:S04]  /*184f0*/  LDSM.16.M88.4 R8, [R0+UR52+0x3000] ;  /* 0x003000340008783b */ /* 0x000e280008000200 */
[----:B0-----:R-:W-:Y:S04]  /*18500*/  STL.64 [R1+0x70], R8 ;  /* 0x0000700801007387 */ /* 0x001fe80000100a00 */
[----:B------:R0:W-:Y:S04]  /*18510*/  STL.64 [R1+0x78], R10 ;  /* 0x0000780a01007387 */ /* 0x0001e80000100a00 */
[----:B0-----:R-:W3:Y:S04]  /*18520*/  LDL.LU.64 R10, [R1+0x980] ;  /* 0x00098000010a7983 */ /* 0x001ee80000300a00 */
[----:B------:R-:W3:Y:S04]  /*18530*/  LDL.LU.64 R8, [R1+0x978] ;  /* 0x0009780001087983 */ /* 0x000ee80000300a00 */
[----:B------:R-:W2:Y:S01]  /*18540*/  LDL.LU R0, [R1+0x468] ;  /* 0x0004680001007983 */ /* 0x000ea20000300800 */
[----:B---3--:R-:W-:Y:S03]  /*18550*/  HMMA.16816.F32 R8, R20, R4, R8 ;  /* 0x000000041408723c */ /* 0x008fe60000001808 */
[----:B------:R-:W4:Y:S04]  /*18560*/  LDL.LU R4, [R1+0x478] ;  /* 0x0004780001047983 */ /* 0x000f280000300800 */
[----:B------:R-:W5:Y:S01]  /*18570*/  LDL.LU R5, [R1+0x470] ;  /* 0x0004700001057983 */ /* 0x000f620000300800 */
[----:B--2---:R-:W-:-:S03]  /*18580*/  IMAD R0, R0, 0x100, R16 ;  /* 0x0000010000007824 */ /* 0x004fc600078e0210 */
[----:B------:R-:W2:Y:S01]  /*18590*/  LDL.LU R16, [R1+0x974] ;  /* 0x0009740001107983 */ /* 0x000ea20000300800 */
[----:B------:R-:W-:Y:S02]  /*185a0*/  IMAD R6, R6, 0x100, R19 ;  /* 0x0000010006067824 */ /* 0x000fe400078e0213 */
[----:B----4-:R-:W-:Y:S02]  /*185b0*/  IMAD R4, R4, 0x100, R17 ;  /* 0x0000010004047824 */ /* 0x010fe400078e0211 */
[----:B------:R-:W2:Y:S01]  /*185c0*/  LDL.LU R17, [R1+0x970] ;  /* 0x0009700001117983 */ /* 0x000ea20000300800 */
[----:B-----5:R-:W-:-:S03]  /*185d0*/  IMAD R5, R5, 0x100, R18 ;  /* 0x0000010005057824 */ /* 0x020fc600078e0212 */
[----:B------:R-:W2:Y:S04]  /*185e0*/  LDL.LU R18, [R1+0x96c] ;  /* 0x00096c0001127983 */ /* 0x000ea80000300800 */
[----:B------:R-:W2:Y:S02]  /*185f0*/  LDL.LU R19, [R1+0x968] ;  /* 0x0009680001137983 */ /* 0x000ea40000300800 */
[----:B--2---:R-:W-:Y:S02]  /*18600*/  HMMA.16816.F32 R16, R20, R2, R16 ;  /* 0x000000021410723c */ /* 0x004fe40000001810 */
[----:B------:R-:W2:Y:S01]  /*18610*/  LDL R2, [R1+0x70] ;  /* 0x0000700001027983 */ /* 0x000ea20000100800 */
[----:B------:R-:W-:Y:S02]  /*18620*/  F2FP.F16.E4M3.UNPACK_B R20, R0 ;  /* 0x00000000ff14723e */ /* 0x000fe400020006ff */
[----:B------:R-:W-:Y:S01]  /*18630*/  F2FP.F16.E4M3.UNPACK_B R22, R4 ;  /* 0x00000004ff16723e */ /* 0x000fe200020006ff */
[----:B------:R-:W3:Y:S04]  /*18640*/  LDL R3, [R1+0x74] ;  /* 0x0000740001037983 */ /* 0x000ee80000100800 */
[----:B------:R-:W4:Y:S04]  /*18650*/  LDL.LU R0, [R1+0x488] ;  /* 0x0004880001007983 */ /* 0x000f280000300800 */
[----:B------:R-:W5:Y:S01]  /*18660*/  LDL R4, [R1+0xa0] ;  /* 0x0000a00001047983 */ /* 0x000f620000100800 */
[----:B------:R-:W-:-:S03]  /*18670*/  F2FP.F16.E4M3.UNPACK_B R21, R5 ;  /* 0x00000005ff15723e */ /* 0x000fc600020006ff */
[----:B------:R-:W2:Y:S01]  /*18680*/  LDL R5, [R1+0x94] ;  /* 0x0000940001057983 */ /* 0x000ea20000100800 */
[----:B------:R-:W-:Y:S02]  /*18690*/  F2FP.F16.E4M3.UNPACK_B R23, R6 ;  /* 0x00000006ff17723e */ /* 0x000fe400020006ff */
[----:B------:R-:W-:Y:S02]  /*186a0*/  F2FP.F16.E4M3.UNPACK_B R7, R7 ;  /* 0x00000007ff07723e */ /* 0x000fe400020006ff */
[----:B-----5:R-:W-:Y:S02]  /*186b0*/  F2FP.F16.E4M3.UNPACK_B R6, R4 ;  /* 0x00000004ff06723e */ /* 0x020fe400020006ff */
[----:B------:R-:W-:Y:S02]  /*186c0*/  F2FP.F16.E4M3.UNPACK_B R4, R29 ;  /* 0x0000001dff04723e */ /* 0x000fe400020006ff */
[----:B--2---:R-:W-:-:S03]  /*186d0*/  F2FP.F16.E4M3.UNPACK_B R5, R5 ;  /* 0x00000005ff05723e */ /* 0x004fc600020006ff */
[C---:B------:R-:W-:Y:S08]  /*186e0*/  HMMA.16816.F32 R24, R20.reuse, R6, R24 ;  /* 0x000000061418723c */ /* 0x040ff00000001818 */
[----:B------:R-:W-:Y:S11]  /*186f0*/  HMMA.16816.F32 R12, R20, R4, R12 ;  /* 0x00000004140c723c */ /* 0x000ff6000000180c */
[----:B------:R-:W-:Y:S01]  /*18700*/  STL.64 [R1], R24 ;  /* 0x0000001801007387 */ /* 0x000fe20000100a00 */
[----:B------:R-:W-:-:S03]  /*18710*/  IMAD.MOV.U32 R29, RZ, RZ, R27 ;  /* 0x000000ffff1d7224 */ /* 0x000fc600078e001b */
[----:B------:R0:W-:Y:S04]  /*18720*/  STL [R1+0x8], R26 ;  /* 0x0000081a01007387 */ /* 0x0001e80000100800 */
[----:B0-----:R-:W4:Y:S04]  /*18730*/  LDL.LU.64 R26, [R1+0x960] ;  /* 0x00096000011a7983 */ /* 0x001f280000300a00 */
[----:B------:R-:W2:Y:S04]  /*18740*/  LDL.LU.64 R24, [R1+0x958] ;  /* 0x0009580001187983 */ /* 0x000ea80000300a00 */
[----:B------:R-:W-:Y:S04]  /*18750*/  STL.64 [R1+0x40], R12 ;  /* 0x0000400c01007387 */ /* 0x000fe80000100a00 */
[----:B------:R0:W-:Y:S04]  /*18760*/  STL.64 [R1+0x48], R14 ;  /* 0x0000480e01007387 */ /* 0x0001e80000100a00 */
[----:B0-----:R-:W5:Y:S04]  /*18770*/  LDL.LU.64 R14, [R1+0x950] ;  /* 0x00095000010e7983 */ /* 0x001f680000300a00 */
[----:B------:R-:W5:Y:S01]  /*18780*/  LDL.LU.64 R12, [R1+0x948] ;  /* 0x00094800010c7983 */ /* 0x000f620000300a00 */
[----:B--2---:R-:W-:-:S02]  /*18790*/  F2FP.F16.E4M3.UNPACK_B R24, R24 ;  /* 0x00000018ff18723e */ /* 0x004fc400020006ff */
[----:B------:R-:W-:-:S07]  /*187a0*/  F2FP.F16.E4M3.UNPACK_B R25, R25 ;  /* 0x00000019ff19723e */ /* 0x000fce00020006ff */
[----:B-----5:R-:W-:Y:S01]  /*187b0*/  HMMA.16816.F32 R12, R20, R24, R12 ;  /* 0x00000018140c723c */ /* 0x020fe2000000180c */
[----:B----4-:R-:W-:-:S15]  /*187c0*/  IMAD R0, R0, 0x100, R26 ;  /* 0x0000010000007824 */ /* 0x010fde00078e021a */
[----:B------:R-:W-:-:S03]  /*187d0*/  NOP ;  /* 0x0000000000007918 */ /* 0x000fc60000000000 */
[----:B------:R-:W-:Y:S04]  /*187e0*/  STL.64 [R1+0x50], R12 ;  /* 0x0000500c01007387 */ /* 0x000fe80000100a00 */
[----:B------:R0:W-:Y:S04]  /*187f0*/  STL.64 [R1+0x58], R14 ;  /* 0x0000580e01007387 */ /* 0x0001e80000100a00 */
[----:B0-----:R-:W2:Y:S04]  /*18800*/  LDL.LU.64 R14, [R1+0x940] ;  /* 0x00094000010e7983 */ /* 0x001ea80000300a00 */
[----:B------:R-:W4:Y:S04]  /*18810*/  LDL.LU.64 R12, [R1+0x938] ;  /* 0x00093800010c7983 */ /* 0x000f280000300a00 */
[----:B------:R-:W5:Y:S02]  /*18820*/  LDL.LU R26, [R1+0x934] ;  /* 0x00093400011a7983 */ /* 0x000f640000300800 */
[----:B-----5:R-:W-:-:S02]  /*18830*/  IMAD R26, R26, 0x100, R27 ;  /* 0x000001001a1a7824 */ /* 0x020fc400078e021b */
[----:B------:R-:W5:Y:S02]  /*18840*/  LDL.LU R27, [R1+0x930] ;  /* 0x00093000011b7983 */ /* 0x000f640000300800 */
[----:B-----5:R-:W-:Y:S02]  /*18850*/  IMAD R27, R27, 0x100, R28 ;  /* 0x000001001b1b7824 */ /* 0x020fe400078e021c */
[----:B------:R-:W4:Y:S01]  /*18860*/  LDL.LU R28, [R1+0x92c] ;  /* 0x00092c00011c7983 */ /* 0x000f220000300800 */
[----:B------:R-:W-:Y:S02]  /*18870*/  F2FP.F16.E4M3.UNPACK_B R2, R2 ;  /* 0x00000002ff02723e */ /* 0x000fe400020006ff */
[----:B---3--:R-:W-:Y:S01]  /*18880*/  F2FP.F16.E4M3.UNPACK_B R3, R3 ;  /* 0x00000003ff03723e */ /* 0x008fe200020006ff */
[----:B----4-:R-:W-:Y:S02]  /*18890*/  IMAD R28, R28, 0x100, R12 ;  /* 0x000001001c1c7824 */ /* 0x010fe400078e020c */
[----:B------:R-:W2:Y:S04]  /*188a0*/  LDL.LU R12, [R1+0x928] ;  /* 0x00092800010c7983 */ /* 0x000ea80000300800 */
[----:B--2---:R-:W-:Y:S01]  /*188b0*/  HMMA.16816.F32 R20, R20, R2, R12 ;  /* 0x000000021414723c */ /* 0x004fe2000000180c */
[----:B------:R-:W2:Y:S04]  /*188c0*/  LDL.LU.64 R14, [R1+0x920] ;  /* 0x00092000010e7983 */ /* 0x000ea80000300a00 */
[----:B------:R-:W2:-:S14]  /*188d0*/  LDL.LU.64 R12, [R1+0x918] ;  /* 0x00091800010c7983 */ /* 0x000e9c0000300a00 */
[----:B------:R0:W-:Y:S04]  /*188e0*/  STL.64 [R1+0x30], R20 ;  /* 0x0000301401007387 */ /* 0x0001e80000100a00 */
[----:B------:R1:W-:Y:S01]  /*188f0*/  STL.64 [R1+0x38], R22 ;  /* 0x0000381601007387 */ /* 0x0003e20000100a00 */
[----:B0-----:R-:W-:Y:S02]  /*18900*/  F2FP.F16.E4M3.UNPACK_B R20, R0 ;  /* 0x00000000ff14723e */ /* 0x001fe400020006ff */
[----:B------:R-:W-:Y:S02]  /*18910*/  F2FP.F16.E4M3.UNPACK_B R21, R27 ;  /* 0x0000001bff15723e */ /* 0x000fe400020006ff */
[----:B-1----:R-:W-:Y:S02]  /*18920*/  F2FP.F16.E4M3.UNPACK_B R22, R26 ;  /* 0x0000001aff16723e */ /* 0x002fe400020006ff */
[----:B------:R-:W-:-:S07]  /*18930*/  F2FP.F16.E4M3.UNPACK_B R23, R28 ;  /* 0x0000001cff17723e */ /* 0x000fce00020006ff */
[----:B--2---:R-:W-:-:S15]  /*18940*/  HMMA.16816.F32 R12, R20, R6, R12 ;  /* 0x00000006140c723c */ /* 0x004fde000000180c */
[----:B------:R-:W-:-:S04]  /*18950*/  NOP ;  /* 0x0000000000007918 */ /* 0x000fc80000000000 */
[----:B------:R-:W-:Y:S02]  /*18960*/  IMAD.MOV.U32 R26, RZ, RZ, R14 ;  /* 0x000000ffff1a7224 */ /* 0x000fe400078e000e */
[----:B------:R-:W-:Y:S02]  /*18970*/  IMAD.MOV.U32 R0, RZ, RZ, R15 ;  /* 0x000000ffff007224 */ /* 0x000fe400078e000f */
[----:B------:R-:W-:Y:S01]  /*18980*/  IMAD.MOV.U32 R28, RZ, RZ, R12 ;  /* 0x000000ffff1c7224 */ /* 0x000fe200078e000c */
[----:B------:R-:W2:Y:S01]  /*18990*/  LDL.LU.64 R14, [R1+0x910] ;  /* 0x00091000010e7983 */ /* 0x000ea20000300a00 */
[----:B------:R-:W-:-:S03]  /*189a0*/  IMAD.MOV.U32 R27, RZ, RZ, R13 ;  /* 0x000000ffff1b7224 */ /* 0x000fc600078e000d */
[----:B------:R-:W2:Y:S04]  /*189b0*/  LDL.LU.64 R12, [R1+0x908] ;  /* 0x00090800010c7983 */ /* 0x000ea80000300a00 */
[----:B------:R-:W3:Y:S04]  /*189c0*/  LDL.LU R6, [R1+0x4b8] ;  /* 0x0004b80001067983 */ /* 0x000ee80000300800 */
[----:B------:R-:W4:Y:S01]  /*189d0*/  LDL.LU R7, [R1+0x4c0] ;  /* 0x0004c00001077983 */ /* 0x000f220000300800 */
[C---:B------:R-:W-:Y:S08]  /*189e0*/  HMMA.16816.F32 R8, R20.reuse, R24, R8 ;  /* 0x000000181408723c */ /* 0x040ff00000001808 */
[----:B--2---:R-:W-:Y:S01]  /*189f0*/  HMMA.16816.F32 R12, R20, R4, R12 ;  /* 0x00000004140c723c */ /* 0x004fe2000000180c */
[----:B------:R-:W2:Y:S04]  /*18a00*/  LDL.LU R4, [R1+0x4a8] ;  /* 0x0004a80001047983 */ /* 0x000ea80000300800 */
[----:B------:R-:W5:-:S14]  /*18a10*/  LDL.LU R5, [R1+0x4b4] ;  /* 0x0004b40001057983 */ /* 0x000f5c0000300800 */
[----:B------:R0:W-:Y:S04]  /*18a20*/  STL.64 [R1+0x10], R12 ;  /* 0x0000100c01007387 */ /* 0x0001e80000100a00 */
[----:B------:R1:W-:Y:S04]  /*18a30*/  STL.64 [R1+0x18], R14 ;  /* 0x0000180e01007387 */ /* 0x0003e80000100a00 */
[----:B0-----:R-:W5:Y:S04]  /*18a40*/  LDL.LU R12, [R1+0x4b0] ;  /* 0x0004b000010c7983 */ /* 0x001f680000300800 */
[----:B------:R-:W4:Y:S04]  /*18a50*/  LDL.LU R13, [R1+0x4c4] ;  /* 0x0004c400010d7983 */ /* 0x000f280000300800 */
[----:B-1----:R-:W2:Y:S04]  /*18a60*/  LDL.LU R14, [R1+0xa0] ;  /* 0x0000a000010e7983 */ /* 0x002ea80000300800 */
[----:B------:R-:W3:Y:S04]  /*18a70*/  LDL.LU R15, [R1+0xa4] ;  /* 0x0000a400010f7983 */ /* 0x000ee80000300800 */
[----:B------:R-:W3:Y:S04]  /*18a80*/  LDL.LU R24, [R1+0x4ac] ;  /* 0x0004ac0001187983 */ /* 0x000ee80000300800 */
[----:B------:R-:W3:Y:S01]  /*18a90*/  LDL.LU R25, [R1+0x4bc] ;  /* 0x0004bc0001197983 */ /* 0x000ee20000300800 */
[----:B------:R-:W-:Y:S03]  /*18aa0*/  HMMA.16816.F32 R16, R20, R2, R16 ;  /* 0x000000021410723c */ /* 0x000fe60000001810 */
[----:B------:R-:W-:Y:S04]  /*18ab0*/  STL.64 [R1+0x8c0], R10 ;  /* 0x0008c00a01007387 */ /* 0x000fe80000100a00 */
[----:B------:R-:W-:-:S12]  /*18ac0*/  STL.64 [R1+0x8b8], R8 ;  /* 0x0008b80801007387 */ /* 0x000fd80000100a00 */
[----:B------:R0:W-:Y:S04]  /*18ad0*/  STL.64 [R1+0x8d0], R18 ;  /* 0x0008d01201007387 */ /* 0x0001e80000100a00 */
[----:B------:R1:W-:Y:S04]  /*18ae0*/  STL.64 [R1+0x8c8], R16 ;  /* 0x0008c81001007387 */ /* 0x0003e80000100a00 */
[----:B------:R-:W3:Y:S04]  /*18af0*/  LDL.LU R20, [R1] ;  /* 0x0000000001147983 */ /* 0x000ee80000300800 */
[----:B------:R-:W3:Y:S04]  /*18b00*/  LDL.LU R21, [R1+0x4] ;  /* 0x0000040001157983 */ /* 0x000ee80000300800 */
[----:B------:R-:W3:Y:S01]  /*18b10*/  LDL.LU R22, [R1+0x8] ;  /* 0x0000080001167983 */ /* 0x000ee20000300800 */
[----:B0-----:R-:W-:-:S02]  /*18b20*/  IMAD.MOV.U32 R19, RZ, RZ, R0 ;  /* 0x000000ffff137224 */ /* 0x001fc400078e0000 */
[----:B------:R-:W-:Y:S02]  /*18b30*/  IMAD.MOV.U32 R18, RZ, RZ, R26 ;  /* 0x000000ffff127224 */ /* 0x000fe400078e001a */
[----:B-----5:R-:W-:Y:S02]  /*18b40*/  IMAD R5, R12, 0x100, R5 ;  /* 0x000001000c057824 */ /* 0x020fe400078e0205 */
[----:B----4-:R-:W-:Y:S01]  /*18b50*/  IMAD R7, R7, 0x100, R13 ;  /* 0x0000010007077824 */ /* 0x010fe200078e020d */
[----:B--2---:R-:W-:Y:S02]  /*18b60*/  F2FP.F16.E4M3.UNPACK_B R12, R14.H1 ;  /* 0x0000000eff0c723e */ /* 0x004fe400030006ff */
[----:B------:R-:W2:Y:S01]  /*18b70*/  LDL.LU R14, [R1+0x90] ;  /* 0x00009000010e7983 */ /* 0x000ea20000300800 */
[----:B---3--:R-:W-:-:S03]  /*18b80*/  F2FP.F16.E4M3.UNPACK_B R13, R15.H1 ;  /* 0x0000000fff0d723e */ /* 0x008fc600030006ff */
[----:B------:R-:W3:Y:S01]  /*18b90*/  LDL.LU R15, [R1+0x94] ;  /* 0x00009400010f7983 */ /* 0x000ee20000300800 */
[----:B------:R-:W-:-:S03]  /*18ba0*/  IMAD R4, R4, 0x100, R24 ;  /* 0x0000010004047824 */ /* 0x000fc600078e0218 */
[----:B------:R-:W4:Y:S01]  /*18bb0*/  LDL.LU R24, [R1+0x80] ;  /* 0x0000800001187983 */ /* 0x000f220000300800 */
[----:B------:R-:W-:-:S03]  /*18bc0*/  IMAD R6, R6, 0x100, R25 ;  /* 0x0000010006067824 */ /* 0x000fc600078e0219 */
[----:B------:R-:W5:Y:S04]  /*18bd0*/  LDL.LU R25, [R1+0x84] ;  /* 0x0000840001197983 */ /* 0x000f680000300800 */
[----:B------:R-:W2:Y:S04]  /*18be0*/  LDL.LU R2, [R1+0x70] ;  /* 0x0000700001027983 */ /* 0x000ea80000300800 */
[----:B------:R-:W2:Y:S04]  /*18bf0*/  LDL.LU R3, [R1+0x74] ;  /* 0x0000740001037983 */ /* 0x000ea80000300800 */
[----:B------:R-:W2:Y:S04]  /*18c00*/  LDL.LU R0, [R1+0x4c8] ;  /* 0x0004c80001007983 */ /* 0x000ea80000300800 */
[----:B------:R-:W2:Y:S01]  /*18c10*/  LDL.LU R26, [R1+0x4d8] ;  /* 0x0004d800011a7983 */ /* 0x000ea20000300800 */
[----:B-1----:R-:W-:-:S03]  /*18c20*/  IMAD.MOV.U32 R17, RZ, RZ, R27 ;  /* 0x000000ffff117224 */ /* 0x002fc600078e001b */
[----:B--2---:R0:W-:Y:S04]  /*18c30*/  STL [R1+0x8f0], R26 ;  /* 0x0008f01a01007387 */ /* 0x0041e80000100800 */
[----:B0-----:R-:W2:Y:S04]  /*18c40*/  LDL.LU R26, [R1+0x4cc] ;  /* 0x0004cc00011a7983 */ /* 0x001ea80000300800 */
[----:B------:R-:W2:Y:S01]  /*18c50*/  LDL.LU R27, [R1+0x4d0] ;  /* 0x0004d000011b7983 */ /* 0x000ea20000300800 */
[----:B------:R-:W-:-:S03]  /*18c60*/  IMAD.MOV.U32 R16, RZ, RZ, R28 ;  /* 0x000000ffff107224 */ /* 0x000fc600078e001c */
[----:B--2---:R0:W-:Y:S04]  /*18c70*/  STL [R1+0x8ec], R27 ;  /* 0x0008ec1b01007387 */ /* 0x0041e80000100800 */
[----:B0-----:R-:W2:Y:S04]  /*18c80*/  LDL.LU R27, [R1+0x4dc] ;  /* 0x0004dc00011b7983 */ /* 0x001ea80000300800 */
[----:B------:R-:W2:Y:S01]  /*18c90*/  LDL.LU R28, [R1+0x4e4] ;  /* 0x0004e400011c7983 */ /* 0x000ea20000300800 */
[----:B------:R-:W-:Y:S01]  /*18ca0*/  IMAD.MOV.U32 R23, RZ, RZ, R29 ;  /* 0x000000ffff177224 */ /* 0x000fe200078e001d */
[----:B------:R-:W-:-:S02]  /*18cb0*/  F2FP.F16.E4M3.UNPACK_B R4, R4 ;  /* 0x00000004ff04723e */ /* 0x000fc400020006ff */
[----:B------:R-:W-:Y:S02]  /*18cc0*/  F2FP.F16.E4M3.UNPACK_B R6, R6 ;  /* 0x00000006ff06723e */ /* 0x000fe400020006ff */
[----:B------:R-:W-:Y:S02]  /*18cd0*/  F2FP.F16.E4M3.UNPACK_B R5, R5 ;  /* 0x00000005ff05723e */ /* 0x000fe400020006ff */
[----:B------:R-:W-:Y:S01]  /*18ce0*/  F2FP.F16.E4M3.UNPACK_B R7, R7 ;  /* 0x00000007ff07723e */ /* 0x000fe200020006ff */
[----:B--2---:R0:W-:Y:S04]  /*18cf0*/  STL [R1+0x8e8], R28 ;  /* 0x0008e81c01007387 */ /* 0x0041e80000100800 */
[----:B0-----:R-:W2:Y:S04]  /*18d00*/  LDL.LU R28, [R1+0x4d4] ;  /* 0x0004d400011c7983 */ /* 0x001ea80000300800 */
[----:B------:R-:W2:Y:S04]  /*18d10*/  LDL.LU R29, [R1+0x4e0] ;  /* 0x0004e000011d7983 */ /* 0x000ea80000300800 */
[----:B------:R-:W-:Y:S04]  /*18d20*/  STL.64 [R1+0x8e0], R18 ;  /* 0x0008e01201007387 */ /* 0x000fe80000100a00 */
[----:B------:R0:W-:Y:S04]  /*18d30*/  STL.64 [R1+0x8d8], R16 ;  /* 0x0008d81001007387 */ /* 0x0001e80000100a00 */
[----:B0-----:R-:W2:Y:S04]  /*18d40*/  LDL.LU R16, [R1+0x30] ;  /* 0x0000300001107983 */ /* 0x001ea80000300800 */
[----:B------:R-:W2:Y:S04]  /*18d50*/  LDL.LU R17, [R1+0x34] ;  /* 0x0000340001117983 */ /* 0x000ea80000300800 */
[----:B------:R-:W2:Y:S04]  /*18d60*/  LDL.LU R18, [R1+0x38] ;  /* 0x0000380001127983 */ /* 0x000ea80000300800 */
[----:B------:R-:W2:Y:S01]  /*18d70*/  LDL.LU R19, [R1+0x3c] ;  /* 0x00003c0001137983 */ /* 0x000ea20000300800 */
[----:B------:R-:W-:Y:S03]  /*18d80*/  HMMA.16816.F32 R20, R4, R12, R20 ;  /* 0x0000000c0414723c */ /* 0x000fe60000001814 */
[----:B--2---:R-:W-:Y:S04]  /*18d90*/  STL.64 [R1+0x900], R18 ;  /* 0x0009001201007387 */ /* 0x004fe80000100a00 */
[----:B------:R0:W-:Y:S04]  /*18da0*/  STL.64 [R1+0x8f8], R16 ;  /* 0x0008f81001007387 */ /* 0x0001e80000100a00 */
        /* <DEDUP_REMOVED lines=8> */
[----:B------:R0:W-:Y:S04]  /*18e30*/  STL [R1+0x8b4], R20 ;  /* 0x0008b41401007387 */ /* 0x0001e80000100800 */
[----:B------:R1:W-:Y:S04]  /*18e40*/  STL [R1+0x8b0], R21 ;  /* 0x0008b01501007387 */ /* 0x0003e80000100800 */
[----:B------:R1:W-:Y:S04]  /*18e50*/  STL [R1+0x8ac], R22 ;  /* 0x0008ac1601007387 */ /* 0x0003e80000100800 */
[----:B------:R3:W-:Y:S04]  /*18e60*/  STL [R1+0x8a8], R23 ;  /* 0x0008a81701007387 */ /* 0x0007e80000100800 */
[----:B0-----:R-:W2:Y:S04]  /*18e70*/  LDL.LU R20, [R1+0x40] ;  /* 0x0000400001147983 */ /* 0x001ea80000300800 */
[----:B-1----:R-:W2:Y:S04]  /*18e80*/  LDL.LU R21, [R1+0x44] ;  /* 0x0000440001157983 */ /* 0x002ea80000300800 */
[----:B------:R-:W2:Y:S04]  /*18e90*/  LDL.LU R22, [R1+0x48] ;  /* 0x0000480001167983 */ /* 0x000ea80000300800 */
[----:B---3--:R-:W3:Y:S01]  /*18ea0*/  LDL.LU R23, [R1+0x4c] ;  /* 0x00004c0001177983 */ /* 0x008ee20000300800 */
[----:B------:R-:W-:-:S02]  /*18eb0*/  F2FP.F16.E4M3.UNPACK_B R14, R14.H1 ;  /* 0x0000000eff0e723e */ /* 0x000fc400030006ff */
[----:B------:R-:W-:Y:S02]  /*18ec0*/  F2FP.F16.E4M3.UNPACK_B R15, R15.H1 ;  /* 0x0000000fff0f723e */ /* 0x000fe400030006ff */
[----:B----4-:R-:W-:Y:S02]  /*18ed0*/  F2FP.F16.E4M3.UNPACK_B R24, R24.H1 ;  /* 0x00000018ff18723e */ /* 0x010fe400030006ff */
[----:B-----5:R-:W-:Y:S01]  /*18ee0*/  F2FP.F16.E4M3.UNPACK_B R25, R25.H1 ;  /* 0x00000019ff19723e */ /* 0x020fe200030006ff */
[----:B------:R-:W-:-:S06]  /*18ef0*/  IMAD R0, R0, 0x100, R26 ;  /* 0x0000010000007824 */ /* 0x000fcc00078e021a */
[C---:B--2---:R-:W-:Y:S08]  /*18f00*/  HMMA.16816.F32 R16, R4.reuse, R24, R16 ;  /* 0x000000180410723c */ /* 0x044ff00000001810 */
[----:B---3--:R-:W-:-:S15]  /*18f10*/  HMMA.16816.F32 R20, R4, R14, R20 ;  /* 0x0000000e0414723c */ /* 0x008fde0000001814 */
[----:B------:R-:W-:-:S04]  /*18f20*/  NOP ;  /* 0x0000000000007918 */ /* 0x000fc80000000000 */
[----:B------:R0:W-:Y:S04]  /*18f30*/  STL.64 [R1], R20 ;  /* 0x0000001401007387 */ /* 0x0001e80000100a00 */
[----:B------:R1:W-:Y:S01]  /*18f40*/  STL.64 [R1+0x8], R22 ;  /* 0x0000081601007387 */ /* 0x0003e20000100a00 */
[----:B0-----:R-:W-:Y:S02]  /*18f50*/  IMAD.MOV.U32 R20, RZ, RZ, R16 ;  /* 0x000000ffff147224 */ /* 0x001fe400078e0010 */
[----:B------:R-:W-:Y:S02]  /*18f60*/  IMAD.MOV.U32 R21, RZ, RZ, R17 ;  /* 0x000000ffff157224 */ /* 0x000fe400078e0011 */
[----:B-1----:R-:W-:Y:S02]  /*18f70*/  IMAD.MOV.U32 R22, RZ, RZ, R18 ;  /* 0x000000ffff167224 */ /* 0x002fe400078e0012 */
[----:B------:R-:W-:-:S02]  /*18f80*/  IMAD.MOV.U32 R23, RZ, RZ, R19 ;  /* 0x000000ffff177224 */ /* 0x000fc400078e0013 */
[----:B------:R-:W2:Y:S04]  /*18f90*/  LDL.LU.64 R18, [R1+0x900] ;  /* 0x0009000001127983 */ /* 0x000ea80000300a00 */
[----:B------:R-:W2:Y:S04]  /*18fa0*/  LDL.LU.64 R16, [R1+0x8f8] ;  /* 0x0008f80001107983 */ /* 0x000ea80000300a00 */
[----:B------:R-:W3:Y:S02]  /*18fb0*/  LDL.LU R26, [R1+0x8f0] ;  /* 0x0008f000011a7983 */ /* 0x000ee40000300800 */
[----:B---3--:R-:W-:-:S02]  /*18fc0*/  IMAD R26, R26, 0x100, R27 ;  /* 0x000001001a1a7824 */ /* 0x008fc400078e021b */
[----:B------:R-:W3:Y:S01]  /*18fd0*/  LDL.LU R27, [R1+0x8ec] ;  /* 0x0008ec00011b7983 */ /* 0x000ee20000300800 */
[----:B------:R-:W-:Y:S02]  /*18fe0*/  F2FP.F16.E4M3.UNPACK_B R2, R2.H1 ;  /* 0x00000002ff02723e */ /* 0x000fe400030006ff */
[----:B------:R-:W-:-:S07]  /*18ff0*/  F2FP.F16.E4M3.UNPACK_B R3, R3.H1 ;  /* 0x00000003ff03723e */ /* 0x000fce00030006ff */
[----:B--2---:R-:W-:Y:S01]  /*19000*/  HMMA.16816.F32 R4, R4, R2, R16 ;  /* 0x000000020404723c */ /* 0x004fe20000001810 */
[----:B---3--:R-:W-:Y:S02]  /*19010*/  IMAD R27, R27, 0x100, R28 ;  /* 0x000001001b1b7824 */ /* 0x008fe400078e021c */
[----:B------:R-:W2:Y:S04]  /*19020*/  LDL.LU R28, [R1+0x8e8] ;  /* 0x0008e800011c7983 */ /* 0x000ea80000300800 */
[----:B------:R-:W3:Y:S04]  /*19030*/  LDL.LU.64 R18, [R1+0x8e0] ;  /* 0x0008e00001127983 */ /* 0x000ee80000300a00 */
[----:B------:R-:W3:Y:S08]  /*19040*/  LDL.LU.64 R16, [R1+0x8d8] ;  /* 0x0008d80001107983 */ /* 0x000ef00000300a00 */
[----:B------:R0:W-:Y:S04]  /*19050*/  STL.64 [R1+0x40], R4 ;  /* 0x0000400401007387 */ /* 0x0001e80000100a00 */
[----:B------:R1:W-:Y:S01]  /*19060*/  STL.64 [R1+0x48], R6 ;  /* 0x0000480601007387 */ /* 0x0003e20000100a00 */
[----:B0-----:R-:W-:-:S02]  /*19070*/  F2FP.F16.E4M3.UNPACK_B R4, R0 ;  /* 0x00000000ff04723e */ /* 0x001fc400020006ff */
[----:B------:R-:W-:Y:S01]  /*19080*/  F2FP.F16.E4M3.UNPACK_B R5, R27 ;  /* 0x0000001bff05723e */ /* 0x000fe200020006ff */
[----:B------:R-:W4:Y:S01]  /*19090*/  LDL.LU R0, [R1+0x4e8] ;  /* 0x0004e80001007983 */ /* 0x000f220000300800 */
[----:B-1----:R-:W-:-:S03]  /*190a0*/  F2FP.F16.E4M3.UNPACK_B R6, R26 ;  /* 0x0000001aff06723e */ /* 0x002fc600020006ff */
[----:B------:R-:W5:Y:S04]  /*190b0*/  LDL.LU R26, [R1+0x500] ;  /* 0x00050000011a7983 */ /* 0x000f680000300800 */
[----:B------:R-:W5:Y:S01]  /*190c0*/  LDL.LU R27, [R1+0x504] ;  /* 0x00050400011b7983 */ /* 0x000f620000300800 */
[----:B--2---:R-:W-:-:S05]  /*190d0*/  IMAD R28, R29, 0x100, R28 ;  /* 0x000001001d1c7824 */ /* 0x004fca00078e021c */
[----:B------:R-:W-:-:S07]  /*190e0*/  F2FP.F16.E4M3.UNPACK_B R7, R28 ;  /* 0x0000001cff07723e */ /* 0x000fce00020006ff */
[C---:B---3--:R-:W-:Y:S08]  /*190f0*/  HMMA.16816.F32 R16, R4.reuse, R12, R16 ;  /* 0x0000000c0410723c */ /* 0x048ff00000001810 */
[C---:B------:R-:W-:Y:S11]  /*19100*/  HMMA.16816.F32 R12, R4.reuse, R14, R8 ;  /* 0x0000000e040c723c */ /* 0x040ff60000001808 */
[----:B------:R-:W-:Y:S04]  /*19110*/  STL.64 [R1+0x60], R16 ;  /* 0x0000601001007387 */ /* 0x000fe80000100a00 */
[----:B------:R0:W-:Y:S04]  /*19120*/  STL.64 [R1+0x68], R18 ;  /* 0x0000681201007387 */ /* 0x0001e80000100a00 */
[----:B0-----:R-:W2:Y:S04]  /*19130*/  LDL.LU.64 R18, [R1+0x8d0] ;  /* 0x0008d00001127983 */ /* 0x001ea80000300a00 */
[----:B------:R-:W2:Y:S04]  /*19140*/  LDL.LU.64 R16, [R1+0x8c8] ;  /* 0x0008c80001107983 */ /* 0x000ea80000300a00 */
[----:B------:R-:W3:Y:S04]  /*19150*/  LDL.LU.64 R10, [R1+0x8c0] ;  /* 0x0008c000010a7983 */ /* 0x000ee80000300a00 */
[----:B------:R-:W3:Y:S04]  /*19160*/  LDL.LU.64 R8, [R1+0x8b8] ;  /* 0x0008b80001087983 */ /* 0x000ee80000300a00 */
[----:B------:R-:W2:Y:S04]  /*19170*/  LDL R28, [R1+0xa8] ;  /* 0x0000a800011c7983 */ /* 0x000ea80000100800 */
[----:B------:R-:W2:Y:S04]  /*19180*/  LDL R29, [R1+0xac] ;  /* 0x0000ac00011d7983 */ /* 0x000ea80000100800 */
[----:B------:R-:W-:Y:S04]  /*19190*/  STL.64 [R1+0x30], R12 ;  /* 0x0000300c01007387 */ /* 0x000fe80000100a00 */
[----:B------:R3:W-:Y:S02]  /*191a0*/  STL.64 [R1+0x38], R14 ;  /* 0x0000380e01007387 */ /* 0x0007e40000100a00 */
[----:B---3--:R-:W-:Y:S02]  /*191b0*/  HMMA.16816.F32 R12, R4, R24, R8 ;  /* 0x00000018040c723c */ /* 0x008fe40000001808 */
[----:B------:R-:W4:Y:S04]  /*191c0*/  LDL.LU R25, [R1+0x4ec] ;  /* 0x0004ec0001197983 */ /* 0x000f280000300800 */
[----:B------:R-:W3:Y:S04]  /*191d0*/  LDL.LU R8, [R1+0x4fc] ;  /* 0x0004fc0001087983 */ /* 0x000ee80000300800 */
[----:B------:R-:W3:Y:S04]  /*191e0*/  LDL.LU R9, [R1+0x4f8] ;  /* 0x0004f80001097983 */ /* 0x000ee80000300800 */
[----:B------:R-:W2:Y:S04]  /*191f0*/  LDL.LU R10, [R1+0x4f4] ;  /* 0x0004f400010a7983 */ /* 0x000ea80000300800 */
[----:B------:R-:W2:Y:S04]  /*19200*/  LDL.LU R11, [R1+0x4f0] ;  /* 0x0004f000010b7983 */ /* 0x000ea80000300800 */
[----:B------:R-:W-:Y:S04]  /*19210*/  STL.64 [R1+0x870], R14 ;  /* 0x0008700e01007387 */ /* 0x000fe80000100a00 */
[----:B------:R0:W-:Y:S04]  /*19220*/  STL.64 [R1+0x868], R12 ;  /* 0x0008680c01007387 */ /* 0x0001e80000100a00 */
[----:B------:R-:W5:Y:S01]  /*19230*/  LDL.LU R24, [R1] ;  /* 0x0000000001187983 */ /* 0x000f620000300800 */
[----:B----4-:R-:W-:-:S03]  /*19240*/  IMAD R0, R0, 0x100, R25 ;  /* 0x0000010000007824 */ /* 0x010fc600078e0219 */
[----:B------:R-:W4:Y:S01]  /*19250*/  LDL.LU R25, [R1+0x4] ;  /* 0x0000040001197983 */ /* 0x000f220000300800 */
[----:B---3--:R-:W-:Y:S02]  /*19260*/  IMAD R8, R9, 0x100, R8 ;  /* 0x0000010009087824 */ /* 0x008fe400078e0208 */
[----:B--2---:R-:W-:Y:S02]  /*19270*/  IMAD R9, R11, 0x100, R10 ;  /* 0x000001000b097824 */ /* 0x004fe400078e020a */
[----:B-----5:R-:W-:Y:S02]  /*19280*/  IMAD R10, R26, 0x100, R27 ;  /* 0x000001001a0a7824 */ /* 0x020fe400078e021b */
[----:B------:R-:W4:Y:S04]  /*19290*/  LDL.LU R26, [R1+0x8] ;  /* 0x00000800011a7983 */ /* 0x000f280000300800 */
[----:B------:R-:W4:Y:S04]  /*192a0*/  LDL.LU R27, [R1+0xc] ;  /* 0x00000c00011b7983 */ /* 0x000f280000300800 */
[----:B------:R-:W2:Y:S04]  /*192b0*/  LDL R11, [R1+0x9c] ;  /* 0x00009c00010b7983 */ /* 0x000ea80000100800 */
[----:B0-----:R-:W3:Y:S04]  /*192c0*/  LDL.LU R12, [R1+0x6d0] ;  /* 0x0006d000010c7983 */ /* 0x001ee80000300800 */
[----:B------:R-:W3:Y:S04]  /*192d0*/  LDL.LU R13, [R1+0x6cc] ;  /* 0x0006cc00010d7983 */ /* 0x000ee80000300800 */
[----:B------:R-:W5:Y:S04]  /*192e0*/  LDL.LU R14, [R1+0x6d8] ;  /* 0x0006d800010e7983 */ /* 0x000f680000300800 */
[----:B------:R-:W5:Y:S01]  /*192f0*/  LDL.LU R15, [R1+0x6d4] ;  /* 0x0006d400010f7983 */ /* 0x000f620000300800 */
[----:B------:R-:W-:Y:S03]  /*19300*/  HMMA.16816.F32 R16, R4, R2, R16 ;  /* 0x000000020410723c */ /* 0x000fe60000001810 */
[----:B-----5:R0:W-:Y:S04]  /*19310*/  STL.64 [R1+0x8a0], R14 ;  /* 0x0008a00e01007387 */ /* 0x0201e80000100a00 */
[----:B---3--:R1:W-:Y:S01]  /*19320*/  STL.64 [R1+0x898], R12 ;  /* 0x0008980c01007387 */ /* 0x0083e20000100a00 */
[----:B0-----:R-:W-:-:S02]  /*19330*/  IMAD.MOV.U32 R14, RZ, RZ, R22 ;  /* 0x000000ffff0e7224 */ /* 0x001fc400078e0016 */
[----:B-1----:R-:W-:Y:S02]  /*19340*/  IMAD.MOV.U32 R12, RZ, RZ, R20 ;  /* 0x000000ffff0c7224 */ /* 0x002fe400078e0014 */
[----:B------:R-:W3:Y:S01]  /*19350*/  LDL.LU R20, [R1+0x8b4] ;  /* 0x0008b40001147983 */ /* 0x000ee20000300800 */
[----:B------:R-:W-:Y:S02]  /*19360*/  IMAD.MOV.U32 R13, RZ, RZ, R21 ;  /* 0x000000ffff0d7224 */ /* 0x000fe400078e0015 */
[----:B------:R-:W-:Y:S01]  /*19370*/  IMAD.MOV.U32 R15, RZ, RZ, R23 ;  /* 0x000000ffff0f7224 */ /* 0x000fe200078e0017 */
[----:B------:R-:W3:Y:S04]  /*19380*/  LDL.LU R21, [R1+0x8b0] ;  /* 0x0008b00001157983 */ /* 0x000ee80000300800 */
[----:B------:R-:W3:Y:S04]  /*19390*/  LDL.LU R22, [R1+0x8ac] ;  /* 0x0008ac0001167983 */ /* 0x000ee80000300800 */
[----:B------:R-:W3:Y:S04]  /*193a0*/  LDL.LU R23, [R1+0x8a8] ;  /* 0x0008a80001177983 */ /* 0x000ee80000300800 */
[----:B------:R-:W5:Y:S04]  /*193b0*/  LDL R2, [R1+0x78] ;  /* 0x0000780001027983 */ /* 0x000f680000100800 */
[----:B------:R-:W3:Y:S04]  /*193c0*/  LDL R3, [R1+0x7c] ;  /* 0x00007c0001037983 */ /* 0x000ee80000100800 */
[----:B------:R0:W-:Y:S04]  /*193d0*/  STL.64 [R1+0x880], R18 ;  /* 0x0008801201007387 */ /* 0x0001e80000100a00 */
[----:B0-----:R-:W3:Y:S01]  /*193e0*/  LDL R19, [R1+0x98] ;  /* 0x0000980001137983 */ /* 0x001ee20000100800 */
[----:B------:R-:W-:-:S02]  /*193f0*/  F2FP.F16.E4M3.UNPACK_B R6, R8 ;  /* 0x00000008ff06723e */ /* 0x000fc400020006ff */
[----:B------:R-:W-:Y:S02]  /*19400*/  F2FP.F16.E4M3.UNPACK_B R5, R9 ;  /* 0x00000009ff05723e */ /* 0x000fe400020006ff */
[----:B------:R-:W-:Y:S02]  /*19410*/  F2FP.F16.E4M3.UNPACK_B R4, R0 ;  /* 0x00000000ff04723e */ /* 0x000fe400020006ff */
[----:B------:R-:W-:Y:S02]  /*19420*/  F2FP.F16.E4M3.UNPACK_B R7, R10 ;  /* 0x0000000aff07723e */ /* 0x000fe400020006ff */
[----:B------:R-:W-:Y:S02]  /*19430*/  F2FP.F16.E4M3.UNPACK_B R8, R28 ;  /* 0x0000001cff08723e */ /* 0x000fe400020006ff */
[----:B------:R-:W-:Y:S01]  /*19440*/  F2FP.F16.E4M3.UNPACK_B R9, R29 ;  /* 0x0000001dff09723e */ /* 0x000fe200020006ff */
[----:B------:R0:W-:Y:S01]  /*19450*/  STL.64 [R1+0x878], R16 ;  /* 0x0008781001007387 */ /* 0x0001e20000100a00 */
[----:B--2---:R-:W-:Y:S01]  /*19460*/  F2FP.F16.E4M3.UNPACK_B R11, R11 ;  /* 0x0000000bff0b723e */ /* 0x004fe200020006ff */
[----:B------:R-:W1:Y:S02]  /*19470*/  LDC R28, c[0x0][0x3ac] ;  /* 0x0000eb00ff1c7b82 */ /* 0x000e640000000800 */
[----:B------:R-:W2:Y:S04]  /*19480*/  LDL.LU R29, [R1+0x6dc] ;  /* 0x0006dc00011d7983 */ /* 0x000ea80000300800 */
[----:B------:R-:W2:Y:S01]  /*19490*/  LDL.LU R0, [R1+0x6e4] ;  /* 0x0006e40001007983 */ /* 0x000ea20000300800 */
[----:B---3--:R-:W-:-:S02]  /*194a0*/  F2FP.F16.E4M3.UNPACK_B R10, R19 ;  /* 0x00000013ff0a723e */ /* 0x008fc400020006ff */
[----:B0-----:R-:W-:Y:S01]  /*194b0*/  HMMA.16816.F32 R16, R4, R8, R20 ;  /* 0x000000080410723c */ /* 0x001fe20000001814 */
[----:B------:R-:W3:Y:S04]  /*194c0*/  LDL R22, [R1+0x88] ;  /* 0x0000880001167983 */ /* 0x000ee80000100800 */
[----:B------:R-:W2:-:S14]  /*194d0*/  LDL R23, [R1+0x8c] ;  /* 0x00008c0001177983 */ /* 0x000e9c0000100800 */
[----:B------:R0:W-:Y:S04]  /*194e0*/  STL.64 [R1+0x20], R16 ;  /* 0x0000201001007387 */ /* 0x0001e80000100a00 */
[----:B------:R1:W-:Y:S04]  /*194f0*/  STL.64 [R1+0x28], R18 ;  /* 0x0000281201007387 */ /* 0x0003e80000100a00 */
[----:B0-----:R-:W5:Y:S04]  /*19500*/  LDL.LU R16, [R1+0x60] ;  /* 0x0000600001107983 */ /* 0x001f680000300800 */
[----:B------:R-:W5:Y:S04]  /*19510*/  LDL.LU R17, [R1+0x64] ;  /* 0x0000640001117983 */ /* 0x000f680000300800 */
[----:B-1----:R-:W5:Y:S04]  /*19520*/  LDL.LU R18, [R1+0x68] ;  /* 0x0000680001127983 */ /* 0x002f680000300800 */
[----:B------:R-:W5:Y:S01]  /*19530*/  LDL.LU R19, [R1+0x6c] ;  /* 0x00006c0001137983 */ /* 0x000f620000300800 */
[----:B----4-:R-:W-:Y:S01]  /*19540*/  HMMA.16816.F32 R24, R4, R10, R24 ;  /* 0x0000000a0418723c */ /* 0x010fe20000001818 */
[----:B---3--:R-:W-:-:S02]  /*19550*/  F2FP.F16.E4M3.UNPACK_B R20, R22 ;  /* 0x00000016ff14723e */ /* 0x008fc400020006ff */
[----:B--2---:R-:W-:-:S07]  /*19560*/  F2FP.F16.E4M3.UNPACK_B R21, R23 ;  /* 0x00000017ff15723e */ /* 0x004fce00020006ff */
[----:B------:R-:W-:Y:S01]  /*19570*/  HMMA.16816.F32 R12, R4, R20, R12 ;  /* 0x00000014040c723c */ /* 0x000fe2000000180c */
[----:B-----5:R-:W-:Y:S04]  /*19580*/  STL.64 [R1+0x890], R18 ;  /* 0x0008901201007387 */ /* 0x020fe80000100a00 */
[----:B------:R0:W-:Y:S04]  /*19590*/  STL.64 [R1+0x888], R16 ;  /* 0x0008881001007387 */ /* 0x0001e80000100a00 */
[----:B0-----:R-:W2:Y:S04]  /*195a0*/  LDL.LU R16, [R1+0x40] ;  /* 0x0000400001107983 */ /* 0x001ea80000300800 */
[----:B------:R-:W2:Y:S04]  /*195b0*/  LDL.LU R17, [R1+0x44] ;  /* 0x0000440001117983 */ /* 0x000ea80000300800 */
[----:B------:R-:W2:Y:S04]  /*195c0*/  LDL.LU R18, [R1+0x48] ;  /* 0x0000480001127983 */ /* 0x000ea80000300800 */
[----:B------:R-:W2:Y:S04]  /*195d0*/  LDL.LU R19, [R1+0x4c] ;  /* 0x00004c0001137983 */ /* 0x000ea80000300800 */
[----:B------:R0:W-:Y:S04]  /*195e0*/  STL [R1+0x850], R26 ;  /* 0x0008501a01007387 */ /* 0x0001e80000100800 */
[----:B0-----:R-:W3:Y:S04]  /*195f0*/  LDL.LU R26, [R1+0x6e8] ;  /* 0x0006e800011a7983 */ /* 0x001ee80000300800 */
[----:B------:R0:W-:Y:S04]  /*19600*/  STL [R1+0x84c], R27 ;  /* 0x00084c1b01007387 */ /* 0x0001e80000100800 */
[----:B0-----:R-:W4:Y:S04]  /*19610*/  LDL.LU R27, [R1+0x6e0] ;  /* 0x0006e000011b7983 */ /* 0x001f280000300800 */
[----:B------:R-:W-:Y:S04]  /*19620*/  STL.64 [R1+0x50], R12 ;  /* 0x0000500c01007387 */ /* 0x000fe80000100a00 */
[----:B------:R0:W-:Y:S04]  /*19630*/  STL.64 [R1+0x58], R14 ;  /* 0x0000580e01007387 */ /* 0x0001e80000100a00 */
[----:B0-----:R-:W5:Y:S04]  /*19640*/  LDL.LU.64 R14, [R1+0x8a0] ;  /* 0x0008a000010e7983 */ /* 0x001f680000300a00 */
[----:B------:R-:W3:Y:S01]  /*19650*/  LDL.LU.64 R12, [R1+0x898] ;  /* 0x00089800010c7983 */ /* 0x000ee20000300a00 */
[----:B------:R-:W-:-:S02]  /*19660*/  F2FP.F16.E4M3.UNPACK_B R2, R2 ;  /* 0x00000002ff02723e */ /* 0x000fc400020006ff */
[----:B------:R-:W-:-:S07]  /*19670*/  F2FP.F16.E4M3.UNPACK_B R3, R3 ;  /* 0x00000003ff03723e */ /* 0x000fce00020006ff */
[----:B--2---:R-:W-:Y:S01]  /*19680*/  HMMA.16816.F32 R4, R4, R2, R16 ;  /* 0x000000020404723c */ /* 0x004fe20000001810 */
[----:B-----5:R-:W-:Y:S02]  /*19690*/  IMAD R23, R15, 0x100, R14 ;  /* 0x000001000f177824 */ /* 0x020fe400078e020e */
[----:B---3--:R-:W-:Y:S02]  /*196a0*/  IMAD R22, R13, 0x100, R12 ;  /* 0x000001000d167824 */ /* 0x008fe400078e020c */
[----:B------:R-:W2:Y:S04]  /*196b0*/  LDL.LU R12, [R1+0x30] ;  /* 0x00003000010c7983 */ /* 0x000ea80000300800 */
[----:B------:R-:W2:Y:S04]  /*196c0*/  LDL.LU R13, [R1+0x34] ;  /* 0x00003400010d7983 */ /* 0x000ea80000300800 */
[----:B------:R-:W2:Y:S04]  /*196d0*/  LDL.LU R14, [R1+0x38] ;  /* 0x00003800010e7983 */ /* 0x000ea80000300800 */
[----:B------:R-:W2:Y:S04]  /*196e0*/  LDL.LU R15, [R1+0x3c] ;  /* 0x00003c00010f7983 */ /* 0x000ea80000300800 */
[----:B------:R-:W3:Y:S04]  /*196f0*/  LDL.LU.64 R18, [R1+0x890] ;  /* 0x0008900001127983 */ /* 0x000ee80000300a00 */
[----:B------:R-:W3:Y:S01]  /*19700*/  LDL.LU.64 R16, [R1+0x888] ;  /* 0x0008880001107983 */ /* 0x000ee20000300a00 */
[----:B----4-:R-:W-:-:S02]  /*19710*/  IMAD R29, R29, 0x100, R27 ;  /* 0x000001001d1d7824 */ /* 0x010fc400078e021b */
[----:B------:R-:W-:Y:S01]  /*19720*/  IMAD R26, R0, 0x100, R26 ;  /* 0x00000100001a7824 */ /* 0x000fe200078e021a */
[----:B------:R0:W-:Y:S04]  /*19730*/  STL.64 [R1+0x10], R4 ;  /* 0x0000100401007387 */ /* 0x0001e80000100a00 */
[----:B------:R1:W-:Y:S01]  /*19740*/  STL.64 [R1+0x18], R6 ;  /* 0x0000180601007387 */ /* 0x0003e20000100a00 */
[----:B0-----:R-:W-:Y:S02]  /*19750*/  F2FP.F16.E4M3.UNPACK_B R4, R22 ;  /* 0x00000016ff04723e */ /* 0x001fe400020006ff */
[----:B------:R-:W-:Y:S02]  /*19760*/  F2FP.F16.E4M3.UNPACK_B R5, R29 ;  /* 0x0000001dff05723e */ /* 0x000fe400020006ff */
[----:B-1----:R-:W-:Y:S01]  /*19770*/  F2FP.F16.E4M3.UNPACK_B R6, R23 ;  /* 0x00000017ff06723e */ /* 0x002fe200020006ff */
[----:B------:R-:W4:Y:S01]  /*19780*/  LDL.LU R29, [R1+0x6ec] ;  /* 0x0006ec00011d7983 */ /* 0x000f220000300800 */
[----:B------:R-:W-:-:S03]  /*19790*/  F2FP.F16.E4M3.UNPACK_B R7, R26 ;  /* 0x0000001aff07723e */ /* 0x000fc600020006ff */
[----:B------:R-:W5:Y:S04]  /*197a0*/  LDL.LU R22, [R1+0x6f4] ;  /* 0x0006f40001167983 */ /* 0x000f680000300800 */
[----:B------:R-:W4:Y:S01]  /*197b0*/  LDL.LU R23, [R1+0x6f8] ;  /* 0x0006f80001177983 */ /* 0x000f220000300800 */
[----:B------:R-:W-:-:S05]  /*197c0*/  IMAD.SHL.U32 R28, R28, 0x80, RZ ;  /* 0x000000801c1c7824 */ /* 0x000fca00078e00ff */
[----:B------:R-:W-:Y:S02]  /*197d0*/  SHF.R.S32.HI R0, RZ, 0x1f, R28 ;  /* 0x0000001fff007819 */ /* 0x000fe4000001141c */
[----:B------:R-:W-:Y:S02]  /*197e0*/  R2UR UR48, R28 ;  /* 0x000000001c3072ca */ /* 0x000fe400000e0000 */
[----:B------:R-:W-:Y:S01]  /*197f0*/  R2UR UR52, R0 ;  /* 0x00000000003472ca */ /* 0x000fe200000e0000 */
[C---:B---3--:R-:W-:Y:S08]  /*19800*/  HMMA.16816.F32 R16, R4.reuse, R8, R16 ;  /* 0x000000080410723c */ /* 0x048ff00000001810 */
[----:B--2---:R-:W-:Y:S11]  /*19810*/  HMMA.16816.F32 R8, R4, R10, R12 ;  /* 0x0000000a0408723c */ /* 0x004ff6000000180c */
[----:B------:R-:W-:-:S02]  /*19820*/  IMAD.MOV.U32 R26, RZ, RZ, R16 ;  /* 0x000000ffff1a7224 */ /* 0x000fc400078e0010 */
[----:B------:R-:W-:Y:S01]  /*19830*/  IMAD.MOV.U32 R27, RZ, RZ, R17 ;  /* 0x000000ffff1b7224 */ /* 0x000fe200078e0011 */
[----:B------:R0:W-:Y:S04]  /*19840*/  STL.64 [R1+0x8], R18 ;  /* 0x0000081201007387 */ /* 0x0001e80000100a00 */
[----:B0-----:R-:W2:Y:S04]  /*19850*/  LDL.LU.64 R18, [R1+0x880] ;  /* 0x0008800001127983 */ /* 0x001ea80000300a00 */
[----:B------:R-:W2:Y:S04]  /*19860*/  LDL.LU.64 R16, [R1+0x878] ;  /* 0x0008780001107983 */ /* 0x000ea80000300a00 */
[----:B------:R0:W-:Y:S04]  /*19870*/  STL.64 [R1+0x860], R26 ;  /* 0x0008601a01007387 */ /* 0x0001e80000100a00 */
[----:B0-----:R-:W3:Y:S04]  /*19880*/  LDL.LU R26, [R1+0x6fc] ;  /* 0x0006fc00011a7983 */ /* 0x001ee80000300800 */
[----:B------:R-:W4:Y:S04]  /*19890*/  LDL.LU R27, [R1+0x708] ;  /* 0x00070800011b7983 */ /* 0x000f280000300800 */
[----:B------:R0:W-:Y:S04]  /*198a0*/  STL.64 [R1+0x858], R24 ;  /* 0x0008581801007387 */ /* 0x0001e80000100a00 */
[----:B0-----:R-:W5:Y:S04]  /*198b0*/  LDL.LU R24, [R1+0x704] ;  /* 0x0007040001187983 */ /* 0x001f680000300800 */
[----:B------:R-:W3:Y:S04]  /*198c0*/  LDL.LU R25, [R1+0x700] ;  /* 0x0007000001197983 */ /* 0x000ee80000300800 */
[----:B------:R-:W3:Y:S04]  /*198d0*/  LDL.LU.64 R14, [R1+0x870] ;  /* 0x00087000010e7983 */ /* 0x000ee80000300a00 */
[----:B------:R-:W3:Y:S04]  /*198e0*/  LDL.LU.64 R12, [R1+0x868] ;  /* 0x00086800010c7983 */ /* 0x000ee80000300a00 */
[----:B------:R-:W5:Y:S04]  /*198f0*/  LDL.LU R0, [R1+0xa8] ;  /* 0x0000a80001007983 */ /* 0x000f680000300800 */
[----:B------:R-:W5:Y:S04]  /*19900*/  LDL.LU R28, [R1+0xac] ;  /* 0x0000ac00011c7983 */ /* 0x000f680000300800 */
[----:B------:R0:W-:Y:S04]  /*19910*/  STL.64 [R1+0x818], R10 ;  /* 0x0008180a01007387 */ /* 0x0001e80000100a00 */
[----:B0-----:R-:W5:Y:S04]  /*19920*/  LDL.LU R11, [R1+0x6f0] ;  /* 0x0006f000010b7983 */ /* 0x001f680000300800 */
[----:B------:R-:W-:Y:S01]  /*19930*/  STL.64 [R1+0x810], R8 ;  /* 0x0008100801007387 */ /* 0x000fe20000100a00 */
[----:B--2---:R-:W-:Y:S01]  /*19940*/  HMMA.16816.F32 R16, R4, R2, R16 ;  /* 0x000000020410723c */ /* 0x004fe20000001810 */
[----:B----4-:R-:W-:-:S07]  /*19950*/  IMAD R23, R23, 0x100, R27 ;  /* 0x0000010017177824 */ /* 0x010fce00078e021b */
[----:B---3--:R-:W-:Y:S01]  /*19960*/  HMMA.16816.F32 R12, R4, R20, R12 ;  /* 0x00000014040c723c */ /* 0x008fe2000000180c */
[----:B-----5:R-:W-:Y:S02]  /*19970*/  IMAD R22, R22, 0x100, R24 ;  /* 0x0000010016167824 */ /* 0x020fe400078e0218 */
[----:B------:R-:W-:-:S15]  /*19980*/  IMAD R21, R26, 0x100, R25 ;  /* 0x000001001a157824 */ /* 0x000fde00078e0219 */
[----:B------:R-:W-:Y:S01]  /*19990*/  NOP ;  /* 0x0000000000007918 */ /* 0x000fe20000000000 */
[----:B------:R-:W-:Y:S04]  /*199a0*/  STL.64 [R1+0x828], R14 ;  /* 0x0008280e01007387 */ /* 0x000fe80000100a00 */
[----:B------:R0:W-:Y:S04]  /*199b0*/  STL.64 [R1+0x820], R12 ;  /* 0x0008200c01007387 */ /* 0x0001e80000100a00 */
[----:B------:R-:W2:Y:S01]  /*199c0*/  LDL.LU R24, [R1+0x20] ;  /* 0x0000200001187983 */ /* 0x000ea20000300800 */
[----:B------:R-:W-:-:S03]  /*199d0*/  IMAD R29, R29, 0x100, R11 ;  /* 0x000001001d1d7824 */ /* 0x000fc600078e020b */
[----:B------:R-:W2:Y:S04]  /*199e0*/  LDL.LU R25, [R1+0x24] ;  /* 0x0000240001197983 */ /* 0x000ea80000300800 */
[----:B------:R-:W2:Y:S04]  /*199f0*/  LDL.LU R26, [R1+0x28] ;  /* 0x00002800011a7983 */ /* 0x000ea80000300800 */
[----:B------:R-:W2:Y:S04]  /*19a00*/  LDL.LU R27, [R1+0x2c] ;  /* 0x00002c00011b7983 */ /* 0x000ea80000300800 */
[----:B------:R-:W3:Y:S04]  /*19a10*/  LDL.LU R10, [R1+0x98] ;  /* 0x00009800010a7983 */ /* 0x000ee80000300800 */
[----:B------:R-:W4:Y:S04]  /*19a20*/  LDL.LU R11, [R1+0x9c] ;  /* 0x00009c00010b7983 */ /* 0x000f280000300800 */
[----:B------:R-:W-:Y:S04]  /*19a30*/  STL [R1+0x848], R17 ;  /* 0x0008481101007387 */ /* 0x000fe80000100800 */
[----:B------:R-:W-:Y:S04]  /*19a40*/  STL [R1+0x834], R18 ;  /* 0x0008341201007387 */ /* 0x000fe80000100800 */
[----:B------:R-:W-:Y:S04]  /*19a50*/  STL [R1+0x830], R19 ;  /* 0x0008301301007387 */ /* 0x000fe80000100800 */
[----:B0-----:R-:W5:Y:S04]  /*19a60*/  LDL.LU R12, [R1+0x10] ;  /* 0x00001000010c7983 */ /* 0x001f680000300800 */
[----:B------:R-:W5:Y:S04]  /*19a70*/  LDL.LU R13, [R1+0x14] ;  /* 0x00001400010d7983 */ /* 0x000f680000300800 */
[----:B------:R-:W3:Y:S04]  /*19a80*/  LDL.LU R14, [R1+0x18] ;  /* 0x00001800010e7983 */ /* 0x000ee80000300800 */
[----:B------:R-:W3:Y:S01]  /*19a90*/  LDL.LU R15, [R1+0x1c] ;  /* 0x00001c00010f7983 */ /* 0x000ee20000300800 */
[----:B------:R-:W-:-:S02]  /*19aa0*/  F2FP.F16.E4M3.UNPACK_B R2, R0.H1 ;  /* 0x00000000ff02723e */ /* 0x000fc400030006ff */
[----:B------:R-:W-:Y:S01]  /*19ab0*/  F2FP.F16.E4M3.UNPACK_B R3, R28.H1 ;  /* 0x0000001cff03723e */ /* 0x000fe200030006ff */
[----:B------:R-:W4:Y:S01]  /*19ac0*/  LDL.LU R6, [R1+0x88] ;  /* 0x0000880001067983 */ /* 0x000f220000300800 */
[----:B------:R-:W-:Y:S02]  /*19ad0*/  F2FP.F16.E4M3.UNPACK_B R20, R29 ;  /* 0x0000001dff14723e */ /* 0x000fe400020006ff */
[----:B------:R-:W-:Y:S02]  /*19ae0*/  F2FP.F16.E4M3.UNPACK_B R22, R22 ;  /* 0x00000016ff16723e */ /* 0x000fe400020006ff */
[----:B------:R-:W-:Y:S02]  /*19af0*/  F2FP.F16.E4M3.UNPACK_B R21, R21 ;  /* 0x00000015ff15723e */ /* 0x000fe400020006ff */
[----:B------:R-:W-:-:S07]  /*19b00*/  F2FP.F16.E4M3.UNPACK_B R23, R23 ;  /* 0x00000017ff17723e */ /* 0x000fce00020006ff */
[----:B--2---:R-:W-:Y:S01]  /*19b10*/  HMMA.16816.F32 R24, R20, R2, R24 ;  /* 0x000000021418723c */ /* 0x004fe20000001818 */
[----:B---3--:R-:W-:Y:S04]  /*19b20*/  STL.64 [R1+0x840], R14 ;  /* 0x0008400e01007387 */ /* 0x008fe80000100a00 */
[----:B-----5:R0:W-:Y:S04]  /*19b30*/  STL.64 [R1+0x838], R12 ;  /* 0x0008380c01007387 */ /* 0x0201e80000100a00 */
[----:B0-----:R-:W2:Y:S04]  /*19b40*/  LDL.LU R12, [R1+0x50] ;  /* 0x00005000010c7983 */ /* 0x001ea80000300800 */
[----:B------:R-:W2:Y:S04]  /*19b50*/  LDL.LU R13, [R1+0x54] ;  /* 0x00005400010d7983 */ /* 0x000ea80000300800 */
[----:B------:R-:W2:Y:S04]  /*19b60*/  LDL.LU R14, [R1+0x58] ;  /* 0x00005800010e7983 */ /* 0x000ea80000300800 */
[----:B------:R-:W2:Y:S04]  /*19b70*/  LDL.LU R15, [R1+0x5c] ;  /* 0x00005c00010f7983 */ /* 0x000ea80000300800 */
[----:B------:R-:W3:Y:S04]  /*19b80*/  LDL.LU R7, [R1+0x8c] ;  /* 0x00008c0001077983 */ /* 0x000ee80000300800 */
[----:B------:R-:W5:Y:S04]  /*19b90*/  LDL.LU R17, [R1+0x710] ;  /* 0x0007100001117983 */ /* 0x000f680000300800 */
[----:B------:R-:W5:Y:S04]  /*19ba0*/  LDL.LU R28, [R1+0x70c] ;  /* 0x00070c00011c7983 */ /* 0x000f680000300800 */
[----:B------:R-:W2:Y:S04]  /*19bb0*/  LDL.LU R18, [R1+0x724] ;  /* 0x0007240001127983 */ /* 0x000ea80000300800 */
[----:B------:R-:W2:Y:S04]  /*19bc0*/  LDL.LU R19, [R1+0x720] ;  /* 0x0007200001137983 */ /* 0x000ea80000300800 */
[----:B------:R-:W2:Y:S04]  /*19bd0*/  LDL.LU R0, [R1+0x728] ;  /* 0x0007280001007983 */ /* 0x000ea80000300800 */
[----:B------:R-:W2:Y:S04]  /*19be0*/  LDL.LU R29, [R1+0x718] ;  /* 0x00071800011d7983 */ /* 0x000ea80000300800 */
[----:B------:R-:W-:Y:S04]  /*19bf0*/  STL.64 [R1+0x100], R24 ;  /* 0x0001001801007387 */ /* 0x000fe80000100a00 */
[----:B------:R0:W-:Y:S04]  /*19c00*/  STL.64 [R1+0x108], R26 ;  /* 0x0001081a01007387 */ /* 0x0001e80000100a00 */
[----:B0-----:R-:W2:Y:S04]  /*19c10*/  LDL.LU.64 R26, [R1+0x860] ;  /* 0x00086000011a7983 */ /* 0x001ea80000300a00 */
[----:B------:R-:W3:Y:S01]  /*19c20*/  LDL.LU.64 R24, [R1+0x858] ;  /* 0x0008580001187983 */ /* 0x000ee20000300a00 */
[----:B------:R-:W-:Y:S01]  /*19c30*/  F2FP.F16.E4M3.UNPACK_B R4, R10.H1 ;  /* 0x0000000aff04723e */ /* 0x000fe200030006ff */
[----:B--2---:R-:W-:-:S02]  /*19c40*/  IMAD.MOV.U32 R8, RZ, RZ, R26 ;  /* 0x000000ffff087224 */ /* 0x004fc400078e001a */
[----:B------:R-:W2:Y:S01]  /*19c50*/  LDL.LU R26, [R1+0x850] ;  /* 0x00085000011a7983 */ /* 0x000ea20000300800 */
[----:B------:R-:W-:-:S03]  /*19c60*/  IMAD.MOV.U32 R9, RZ, RZ, R27 ;  /* 0x000000ffff097224 */ /* 0x000fc600078e001b */
[----:B------:R-:W2:Y:S01]  /*19c70*/  LDL.LU R27, [R1+0x84c] ;  /* 0x00084c00011b7983 */ /* 0x000ea20000300800 */
[----:B----4-:R-:W-:Y:S02]  /*19c80*/  F2FP.F16.E4M3.UNPACK_B R5, R11.H1 ;  /* 0x0000000bff05723e */ /* 0x010fe400030006ff */
[----:B------:R-:W-:Y:S01]  /*19c90*/  F2FP.F16.E4M3.UNPACK_B R6, R6.H1 ;  /* 0x00000006ff06723e */ /* 0x000fe200030006ff */
[----:B------:R-:W4:Y:S01]  /*19ca0*/  LDL.LU R10, [R1+0x8] ;  /* 0x00000800010a7983 */ /* 0x000f220000300800 */
[----:B---3--:R-:W-:-:S03]  /*19cb0*/  F2FP.F16.E4M3.UNPACK_B R7, R7.H1 ;  /* 0x00000007ff07723e */ /* 0x008fc600030006ff */
[----:B------:R-:W4:Y:S04]  /*19cc0*/  LDL.LU R11, [R1+0xc] ;  /* 0x00000c00010b7983 */ /* 0x000f280000300800 */
[----:B------:R-:W-:Y:S01]  /*19cd0*/  HMMA.16816.F32 R12, R20, R6, R12 ;  /* 0x00000006140c723c */ /* 0x000fe2000000180c */
[----:B-----5:R-:W-:-:S07]  /*19ce0*/  IMAD R28, R28, 0x100, R17 ;  /* 0x000001001c1c7824 */ /* 0x020fce00078e0211 */
[----:B--2---:R-:W-:-:S15]  /*19cf0*/  HMMA.16816.F32 R24, R20, R4, R24 ;  /* 0x000000041418723c */ /* 0x004fde0000001818 */
[----:B------:R-:W-:-:S04]  /*19d00*/  NOP ;  /* 0x0000000000007918 */ /* 0x000fc80000000000 */
[----:B------:R0:W-:Y:S04]  /*19d10*/  STL.64 [R1+0xf0], R24 ;  /* 0x0000f01801007387 */ /* 0x0001e80000100a00 */
[----:B------:R1:W-:Y:S04]  /*19d20*/  STL.64 [R1+0xf8], R26 ;  /* 0x0000f81a01007387 */ /* 0x0003e80000100a00 */
[----:B0-----:R-:W2:Y:S04]  /*19d30*/  LDL.LU R24, [R1+0x78] ;  /* 0x0000780001187983 */ /* 0x001ea80000300800 */
[----:B------:R-:W3:Y:S04]  /*19d40*/  LDL.LU R25, [R1+0x7c] ;  /* 0x00007c0001197983 */ /* 0x000ee80000300800 */
[----:B-1----:R-:W5:Y:S04]  /*19d50*/  LDL.LU R26, [R1+0x714] ;  /* 0x00071400011a7983 */ /* 0x002f680000300800 */
[----:B------:R-:W4:Y:S04]  /*19d60*/  LDL.LU R27, [R1+0x71c] ;  /* 0x00071c00011b7983 */ /* 0x000f280000300800 */
[----:B------:R-:W4:Y:S04]  /*19d70*/  LDL.LU R17, [R1+0x848] ;  /* 0x0008480001117983 */ /* 0x000f280000300800 */
[----:B------:R-:W-:Y:S04]  /*19d80*/  STL.64 [R1+0xe0], R12 ;  /* 0x0000e00c01007387 */ /* 0x000fe80000100a00 */
[----:B------:R0:W-:Y:S04]  /*19d90*/  STL.64 [R1+0xe8], R14 ;  /* 0x0000e80e01007387 */ /* 0x0001e80000100a00 */
[----:B0-----:R-:W4:Y:S04]  /*19da0*/  LDL.LU.64 R14, [R1+0x840] ;  /* 0x00084000010e7983 */ /* 0x001f280000300a00 */
[----:B------:R-:W4:Y:S01]  /*19db0*/  LDL.LU.64 R12, [R1+0x838] ;  /* 0x00083800010c7983 */ /* 0x000f220000300a00 */
[----:B------:R-:W-:-:S02]  /*19dc0*/  IMAD R29, R29, 0x100, R0 ;  /* 0x000001001d1d7824 */ /* 0x000fc400078e0200 */
[----:B------:R-:W0:Y:S01]  /*19dd0*/  LDC R0, c[0x0][0x3ac] ;  /* 0x0000eb00ff007b82 */ /* 0x000e220000000800 */
[----:B--2---:R-:W-:Y:S02]  /*19de0*/  F2FP.F16.E4M3.UNPACK_B R24, R24.H1 ;  /* 0x00000018ff18723e */ /* 0x004fe400030006ff */
[----:B---3--:R-:W-:Y:S01]  /*19df0*/  F2FP.F16.E4M3.UNPACK_B R25, R25.H1 ;  /* 0x00000019ff19723e */ /* 0x008fe200030006ff */
[----:B-----5:R-:W-:Y:S02]  /*19e00*/  IMAD R26, R26, 0x100, R18 ;  /* 0x000001001a1a7824 */ /* 0x020fe400078e0212 */
[----:B------:R-:W2:Y:S01]  /*19e10*/  LDL.LU R18, [R1+0x834] ;  /* 0x0008340001127983 */ /* 0x000ea20000300800 */
[----:B----4-:R-:W-:-:S03]  /*19e20*/  IMAD R27, R27, 0x100, R19 ;  /* 0x000001001b1b7824 */ /* 0x010fc600078e0213 */
[----:B------:R-:W2:Y:S01]  /*19e30*/  LDL.LU R19, [R1+0x830] ;  /* 0x0008300001137983 */ /* 0x000ea20000300800 */
[----:B------:R-:W-:Y:S03]  /*19e40*/  HMMA.16816.F32 R20, R20, R24, R12 ;  /* 0x000000181414723c */ /* 0x000fe6000000180c */
[----:B------:R-:W3:Y:S04]  /*19e50*/  LDL.LU.64 R14, [R1+0x828] ;  /* 0x00082800010e7983 */ /* 0x000ee80000300a00 */
[----:B------:R-:W3:-:S12]  /*19e60*/  LDL.LU.64 R12, [R1+0x820] ;  /* 0x00082000010c7983 */ /* 0x000ed80000300a00 */
[----:B------:R1:W-:Y:S04]  /*19e70*/  STL.64 [R1+0x110], R20 ;  /* 0x0001101401007387 */ /* 0x0003e80000100a00 */
[----:B------:R4:W-:Y:S01]  /*19e80*/  STL.64 [R1+0x118], R22 ;  /* 0x0001181601007387 */ /* 0x0009e20000100a00 */
[----:B-1----:R-:W-:Y:S02]  /*19e90*/  F2FP.F16.E4M3.UNPACK_B R20, R28 ;  /* 0x0000001cff14723e */ /* 0x002fe400020006ff */
[----:B------:R-:W-:Y:S01]  /*19ea0*/  F2FP.F16.E4M3.UNPACK_B R21, R27 ;  /* 0x0000001bff15723e */ /* 0x000fe200020006ff */
[----:B------:R-:W1:Y:S01]  /*19eb0*/  LDC R28, c[0x0][0x3ac] ;  /* 0x0000eb00ff1c7b82 */ /* 0x000e620000000800 */
[----:B----4-:R-:W-:Y:S02]  /*19ec0*/  F2FP.F16.E4M3.UNPACK_B R22, R26 ;  /* 0x0000001aff16723e */ /* 0x010fe400020006ff */
[----:B------:R-:W-:-:S07]  /*19ed0*/  F2FP.F16.E4M3.UNPACK_B R23, R29 ;  /* 0x0000001dff17723e */ /* 0x000fce00020006ff */
[----:B------:R-:W-:Y:S01]  /*19ee0*/  HMMA.16816.F32 R8, R20, R2, R8 ;  /* 0x000000021408723c */ /* 0x000fe20000001808 */
[----:B0-----:R-:W-:Y:S01]  /*19ef0*/  IMAD.SHL.U32 R0, R0, 0x80, RZ ;  /* 0x0000008000007824 */ /* 0x001fe200078e00ff */
[----:B------:R-:W0:-:S15]  /*19f00*/  LDC R2, c[0x0][0x3a8] ;  /* 0x0000ea00ff027b82 */ /* 0x000e1e0000000800 */
[----:B------:R-:W-:Y:S02]  /*19f10*/  NOP ;  /* 0x0000000000007918 */ /* 0x000fe40000000000 */
[----:B------:R-:W-:Y:S04]  /*19f20*/  STL.64 [R1+0xd0], R8 ;  /* 0x0000d00801007387 */ /* 0x000fe80000100a00 */
[----:B------:R4:W-:Y:S04]  /*19f30*/  STL.64 [R1+0xd8], R10 ;  /* 0x0000d80a01007387 */ /* 0x0009e80000100a00 */
[----:B----4-:R-:W4:Y:S04]  /*19f40*/  LDL.LU.64 R10, [R1+0x818] ;  /* 0x00081800010a7983 */ /* 0x010f280000300a00 */
[----:B------:R-:W4:Y:S01]  /*19f50*/  LDL.LU.64 R8, [R1+0x810] ;  /* 0x0008100001087983 */ /* 0x000f220000300a00 */
[C---:B---3--:R-:W-:Y:S08]  /*19f60*/  HMMA.16816.F32 R12, R20.reuse, R6, R12 ;  /* 0x00000006140c723c */ /* 0x048ff0000000180c */
[----:B----4-:R-:W-:Y:S01]  /*19f70*/  HMMA.16816.F32 R8, R20, R4, R8 ;  /* 0x000000041408723c */ /* 0x010fe20000001808 */
[----:B------:R-:W3:Y:S04]  /*19f80*/  LDL.LU R4, [R1+0x338] ;  /* 0x0003380001047983 */ /* 0x000ee80000300800 */
[----:B------:R-:W4:-:S14]  /*19f90*/  LDL.LU R5, [R1+0x33c] ;  /* 0x00033c0001057983 */ /* 0x000f1c0000300800 */
[----:B------:R5:W-:Y:S04]  /*19fa0*/  STL.64 [R1+0x50], R8 ;  /* 0x0000500801007387 */ /* 0x000be80000100a00 */
[----:B------:R-:W-:Y:S04]  /*19fb0*/  STL.64 [R1+0x58], R10 ;  /* 0x0000580a01007387 */ /* 0x000fe80000100a00 */
[----:B-----5:R-:W5:Y:S04]  /*19fc0*/  LDL.LU R8, [R1+0x340] ;  /* 0x0003400001087983 */ /* 0x020f680000300800 */
[----:B------:R-:W5:Y:S04]  /*19fd0*/  LDL.LU R27, [R1+0x344] ;  /* 0x00034400011b7983 */ /* 0x000f680000300800 */
[----:B------:R-:W-:Y:S04]  /*19fe0*/  STL.64 [R1+0x40], R12 ;  /* 0x0000400c01007387 */ /* 0x000fe80000100a00 */
[----:B------:R0:W-:Y:S04]  /*19ff0*/  STL.64 [R1+0x48], R14 ;  /* 0x0000480e01007387 */ /* 0x0001e80000100a00 */
[----:B0-----:R-:W5:Y:S04]  /*1a000*/  LDL.LU R14, [R1+0x6a0] ;  /* 0x0006a000010e7983 */ /* 0x001f680000300800 */
[----:B------:R-:W5:Y:S04]  /*1a010*/  LDL.LU R15, [R1+0x334] ;  /* 0x00033400010f7983 */ /* 0x000f680000300800 */
[----:B------:R-:W5:Y:S01]  /*1a020*/  LDL.LU R26, [R1+0x348] ;  /* 0x00034800011a7983 */ /* 0x000f620000300800 */
[----:B--2---:R-:W-:Y:S03]  /*1a030*/  HMMA.16816.F32 R16, R20, R24, R16 ;  /* 0x000000181410723c */ /* 0x004fe60000001810 */
[----:B------:R-:W2:Y:S01]  /*1a040*/  LDL.LU R9, [R1+0x69c] ;  /* 0x00069c0001097983 */ /* 0x000ea20000300800 */
[----:B-1----:R-:W-:-:S03]  /*1a050*/  IMAD.SHL.U32 R28, R28, 0x80, RZ ;  /* 0x000000801c1c7824 */ /* 0x002fc600078e00ff */
[----:B------:R-:W2:Y:S04]  /*1a060*/  LDL.LU R10, [R1+0x34c] ;  /* 0x00034c00010a7983 */ /* 0x000ea80000300800 */
[----:B------:R-:W2:Y:S04]  /*1a070*/  LDL.LU R11, [R1+0x6c8] ;  /* 0x0006c800010b7983 */ /* 0x000ea80000300800 */
[----:B------:R-:W2:Y:S04]  /*1a080*/  LDL.LU R3, [R1+0x350] ;  /* 0x0003500001037983 */ /* 0x000ea80000300800 */
[----:B------:R-:W2:Y:S04]  /*1a090*/  LDL.LU R29, [R1+0x6c4] ;  /* 0x0006c400011d7983 */ /* 0x000ea80000300800 */
[----:B------:R0:W-:Y:S04]  /*1a0a0*/  STL.64 [R1+0xa0], R16 ;  /* 0x0000a01001007387 */ /* 0x0001e80000100a00 */
[----:B------:R-:W-:Y:S01]  /*1a0b0*/  STL.64 [R1+0xa8], R18 ;  /* 0x0000a81201007387 */ /* 0x000fe20000100a00 */
[----:B---3--:R-:W-:-:S02]  /*1a0c0*/  IADD3 R4, P6, PT, R28, R4, RZ ;  /* 0x000000041c047210 */ /* 0x008fc40007fde0ff */
[C---:B----4-:R-:W-:Y:S02]  /*1a0d0*/  IADD3 R5, P5, PT, R28.reuse, R5, RZ ;  /* 0x000000051c057210 */ /* 0x050fe40007fbe0ff */
[C---:B-----5:R-:W-:Y:S02]  /*1a0e0*/  IADD3 R8, P1, PT, R28.reuse, R8, RZ ;  /* 0x000000081c087210 */ /* 0x060fe40007f3e0ff */
[C---:B------:R-:W-:Y:S02]  /*1a0f0*/  IADD3 R27, P0, PT, R28.reuse, R27, RZ ;  /* 0x0000001b1c1b7210 */ /* 0x040fe40007f1e0ff */
[C---:B------:R-:W-:Y:S02]  /*1a100*/  IADD3 R14, P3, PT, R28.reuse, R14, RZ ;  /* 0x0000000e1c0e7210 */ /* 0x040fe40007f7e0ff */
[----:B------:R-:W-:-:S03]  /*1a110*/  IADD3 R15, P2, PT, R28, R15, RZ ;  /* 0x0000000f1c0f7210 */ /* 0x000fc60007f5e0ff */
[----:B------:R-:W-:Y:S04]  /*1a120*/  STL [R1+0x6a0], R14 ;  /* 0x0006a00e01007387 */ /* 0x000fe80000100800 */
[----:B------:R-:W-:Y:S04]  /*1a130*/  STL [R1+0x334], R15 ;  /* 0x0003340f01007387 */ /* 0x000fe80000100800 */
[----:B------:R-:W-:Y:S04]  /*1a140*/  STL [R1+0x338], R4 ;  /* 0x0003380401007387 */ /* 0x000fe80000100800 */
[----:B------:R-:W3:Y:S04]  /*1a150*/  LDL.LU R21, [R1+0x354] ;  /* 0x0003540001157983 */ /* 0x000ee80000300800 */
[----:B------:R-:W-:Y:S04]  /*1a160*/  STL [R1+0x33c], R5 ;  /* 0x00033c0501007387 */ /* 0x000fe80000100800 */
[----:B------:R-:W4:Y:S04]  /*1a170*/  LDL.LU R22, [R1+0x6c0] ;  /* 0x0006c00001167983 */ /* 0x000f280000300800 */
[----:B------:R-:W-:Y:S04]  /*1a180*/  STL [R1+0x340], R8 ;  /* 0x0003400801007387 */ /* 0x000fe80000100800 */
[----:B------:R-:W5:Y:S04]  /*1a190*/  LDL.LU R23, [R1+0x358] ;  /* 0x0003580001177983 */ /* 0x000f680000300800 */
[----:B------:R1:W-:Y:S01]  /*1a1a0*/  STL [R1+0x344], R27 ;  /* 0x0003441b01007387 */ /* 0x0003e20000100800 */
[----:B------:R-:W-:-:S03]  /*1a1b0*/  IADD3 R26, P4, PT, R28, R26, RZ ;  /* 0x0000001a1c1a7210 */ /* 0x000fc60007f9e0ff */
[----:B------:R-:W5:Y:S04]  /*1a1c0*/  LDL.LU R24, [R1+0x6bc] ;  /* 0x0006bc0001187983 */ /* 0x000f680000300800 */
[----:B------:R-:W5:Y:S04]  /*1a1d0*/  LDL.LU R25, [R1+0x35c] ;  /* 0x00035c0001197983 */ /* 0x000f680000300800 */
[----:B0-----:R-:W5:Y:S04]  /*1a1e0*/  LDL.LU R16, [R1+0x6b8] ;  /* 0x0006b80001107983 */ /* 0x001f680000300800 */
[----:B------:R-:W5:Y:S04]  /*1a1f0*/  LDL.LU R17, [R1+0x360] ;  /* 0x0003600001117983 */ /* 0x000f680000300800 */
[----:B-1----:R-:W5:Y:S04]  /*1a200*/  LDL.LU R27, [R1+0x6b4] ;  /* 0x0006b400011b7983 */ /* 0x002f680000300800 */
[----:B------:R-:W5:Y:S04]  /*1a210*/  LDL.LU R18, [R1+0x364] ;  /* 0x0003640001127983 */ /* 0x000f680000300800 */
[----:B------:R0:W-:Y:S04]  /*1a220*/  STL [R1+0x348], R26 ;  /* 0x0003481a01007387 */ /* 0x0001e80000100800 */
[----:B0-----:R-:W5:Y:S01]  /*1a230*/  LDL.LU R26, [R1+0x6b0] ;  /* 0x0006b000011a7983 */ /* 0x001f620000300800 */
[----:B------:R-:W-:-:S03]  /*1a240*/  SHF.R.S32.HI R0, RZ, 0x1f, R0 ;  /* 0x0000001fff007819 */ /* 0x000fc60000011400 */
[----:B------:R-:W5:Y:S02]  /*1a250*/  LDL.LU R19, [R1+0x368] ;  /* 0x0003680001137983 */ /* 0x000f640000300800 */
[----:B--2---:R-:W-:Y:S01]  /*1a260*/  IMAD.X R9, R0, 0x1, R9, P3 ;  /* 0x0000000100097824 */ /* 0x004fe200018e0609 */
[----:B------:R-:W-:Y:S01]  /*1a270*/  IADD3 R10, P3, PT, R28, R10, RZ ;  /* 0x0000000a1c0a7210 */ /* 0x000fe20007f7e0ff */
[----:B------:R-:W-:-:S03]  /*1a280*/  IMAD.X R11, R0, 0x1, R11, P2 ;  /* 0x00000001000b7824 */ /* 0x000fc600010e060b */
[----:B------:R0:W-:Y:S01]  /*1a290*/  STL [R1+0x69c], R9 ;  /* 0x00069c0901007387 */ /* 0x0001e20000100800 */
[----:B------:R-:W-:-:S03]  /*1a2a0*/  IADD3 R3, P2, PT, R28, R3, RZ ;  /* 0x000000031c037210 */ /* 0x000fc60007f5e0ff */
[----:B0-----:R-:W2:Y:S04]  /*1a2b0*/  LDL.LU R9, [R1+0x508] ;  /* 0x0005080001097983 */ /* 0x001ea80000300800 */
[----:B------:R-:W2:Y:S04]  /*1a2c0*/  LDL.LU R6, [R1+0x36c] ;  /* 0x00036c0001067983 */ /* 0x000ea80000300800 */
[----:B------:R0:W-:Y:S01]  /*1a2d0*/  STL [R1+0x34c], R10 ;  /* 0x00034c0a01007387 */ /* 0x0001e20000100800 */
[----:B------:R-:W-:-:S03]  /*1a2e0*/  IMAD.X R29, R0, 0x1, R29, P6 ;  /* 0x00000001001d7824 */ /* 0x000fc600030e061d */
[----:B0-----:R-:W2:Y:S04]  /*1a2f0*/  LDL.LU R10, [R1+0x50c] ;  /* 0x00050c00010a7983 */ /* 0x001ea80000300800 */
[----:B------:R-:W2:Y:S04]  /*1a300*/  LDL.LU R7, [R1+0x370] ;  /* 0x0003700001077983 */ /* 0x000ea80000300800 */
[----:B------:R0:W-:Y:S04]  /*1a310*/  STL [R1+0x6c8], R11 ;  /* 0x0006c80b01007387 */ /* 0x0001e80000100800 */
[----:B0-----:R-:W2:Y:S04]  /*1a320*/  LDL.LU R11, [R1+0x510] ;  /* 0x00051000010b7983 */ /* 0x001ea80000300800 */
[----:B------:R-:W2:Y:S04]  /*1a330*/  LDL.LU R12, [R1+0x374] ;  /* 0x00037400010c7983 */ /* 0x000ea80000300800 */
[----:B------:R0:W-:Y:S04]  /*1a340*/  STL [R1+0x350], R3 ;  /* 0x0003500301007387 */ /* 0x0001e80000100800 */
[----:B0-----:R-:W2:Y:S04]  /*1a350*/  LDL.LU R3, [R1+0x514] ;  /* 0x0005140001037983 */ /* 0x001ea80000300800 */
[----:B------:R-:W2:Y:S04]  /*1a360*/  LDL.LU R13, [R1+0x378] ;  /* 0x00037800010d7983 */ /* 0x000ea80000300800 */
[----:B------:R-:W2:Y:S04]  /*1a370*/  LDL.LU R14, [R1+0x518] ;  /* 0x00051800010e7983 */ /* 0x000ea80000300800 */
[----:B------:R-:W2:Y:S04]  /*1a380*/  LDL.LU R15, [R1+0x37c] ;  /* 0x00037c00010f7983 */ /* 0x000ea80000300800 */
[----:B------:R0:W-:Y:S04]  /*1a390*/  STL [R1+0x6c4], R29 ;  /* 0x0006c41d01007387 */ /* 0x0001e80000100800 */
[----:B------:R-:W2:Y:S04]  /*1a3a0*/  LDL.LU R4, [R1+0x51c] ;  /* 0x00051c0001047983 */ /* 0x000ea80000300800 */
[----:B------:R-:W2:Y:S04]  /*1a3b0*/  LDL.LU R5, [R1+0x380] ;  /* 0x0003800001057983 */ /* 0x000ea80000300800 */
[----:B------:R-:W2:Y:S04]  /*1a3c0*/  LDL.LU R8, [R1+0x6ac] ;  /* 0x0006ac0001087983 */ /* 0x000ea80000300800 */
[----:B0-----:R-:W2:Y:S01]  /*1a3d0*/  LDL.LU R29, [R1+0x384] ;  /* 0x00038400011d7983 */ /* 0x001ea20000300800 */
[----:B---3--:R-:W-:Y:S01]  /*1a3e0*/  IADD3 R21, P6, PT, R28, R21, RZ ;  /* 0x000000151c157210 */ /* 0x008fe20007fde0ff */
[----:B----4-:R-:W-:-:S04]  /*1a3f0*/  IMAD.X R22, R0, 0x1, R22, P5 ;  /* 0x0000000100167824 */ /* 0x010fc800028e0616 */
[----:B------:R-:W-:Y:S01]  /*1a400*/  STL [R1+0x354], R21 ;  /* 0x0003541501007387 */ /* 0x000fe20000100800 */
[----:B-----5:R-:W-:-:S03]  /*1a410*/  IADD3 R23, P5, PT, R28, R23, RZ ;  /* 0x000000171c177210 */ /* 0x020fc60007fbe0ff */
[----:B------:R-:W-:Y:S01]  /*1a420*/  STL [R1+0x6c0], R22 ;  /* 0x0006c01601007387 */ /* 0x000fe20000100800 */
[----:B------:R-:W-:-:S03]  /*1a430*/  IMAD.X R24, R0, 0x1, R24, P1 ;  /* 0x0000000100187824 */ /* 0x000fc600008e0618 */
[----:B------:R-:W-:Y:S01]  /*1a440*/  STL [R1+0x358], R23 ;  /* 0x0003581701007387 */ /* 0x000fe20000100800 */
[----:B------:R-:W-:-:S03]  /*1a450*/  IADD3 R25, P1, PT, R28, R25, RZ ;  /* 0x000000191c197210 */ /* 0x000fc60007f3e0ff */
[----:B------:R-:W-:Y:S01]  /*1a460*/  STL [R1+0x6bc], R24 ;  /* 0x0006bc1801007387 */ /* 0x000fe20000100800 */
[----:B------:R-:W-:-:S03]  /*1a470*/  IMAD.X R16, R0, 0x1, R16, P0 ;  /* 0x0000000100107824 */ /* 0x000fc600000e0610 */
[----:B------:R-:W-:Y:S01]  /*1a480*/  STL [R1+0x35c], R25 ;  /* 0x00035c1901007387 */ /* 0x000fe20000100800 */
[----:B------:R-:W-:Y:S01]  /*1a490*/  IADD3 R17, P0, PT, R28, R17, RZ ;  /* 0x000000111c117210 */ /* 0x000fe20007f1e0ff */
[----:B------:R-:W-:-:S05]  /*1a4a0*/  IMAD.X R27, R0, 0x1, R27, P4 ;  /* 0x00000001001b7824 */ /* 0x000fca00020e061b */
[----:B------:R0:W-:Y:S04]  /*1a4b0*/  STL [R1+0x6b4], R27 ;  /* 0x0006b41b01007387 */ /* 0x0001e80000100800 */
[----:B------:R-:W-:Y:S04]  /*1a4c0*/  STL [R1+0x6b8], R16 ;  /* 0x0006b81001007387 */ /* 0x000fe80000100800 */
[----:B0-----:R-:W3:Y:S01]  /*1a4d0*/  LDL.LU R27, [R1+0x6a8] ;  /* 0x0006a800011b7983 */ /* 0x001ee20000300800 */
[----:B------:R-:W-:-:S03]  /*1a4e0*/  IMAD.X R26, R0, 0x1, R26, P3 ;  /* 0x00000001001a7824 */ /* 0x000fc600018e061a */
[----:B------:R-:W-:Y:S04]  /*1a4f0*/  STL [R1+0x360], R17 ;  /* 0x0003601101007387 */ /* 0x000fe80000100800 */
[----:B------:R0:W-:Y:S04]  /*1a500*/  STL [R1+0x6b0], R26 ;  /* 0x0006b01a01007387 */ /* 0x0001e80000100800 */
[----:B0-----:R-:W4:Y:S01]  /*1a510*/  LDL.LU R26, [R1+0x388] ;  /* 0x00038800011a7983 */ /* 0x001f220000300800 */
[C---:B------:R-:W-:Y:S02]  /*1a520*/  IADD3 R18, P4, PT, R28.reuse, R18, RZ ;  /* 0x000000121c127210 */ /* 0x040fe40007f9e0ff */
[----:B------:R-:W-:Y:S01]  /*1a530*/  IADD3 R19, P3, PT, R28, R19, RZ ;  /* 0x000000131c137210 */ /* 0x000fe20007f7e0ff */
[----:B--2---:R-:W-:-:S02]  /*1a540*/  IMAD.X R9, R0, 0x1, R9, P2 ;  /* 0x0000000100097824 */ /* 0x004fc400010e0609 */
[----:B------:R-:W-:Y:S01]  /*1a550*/  STL [R1+0x364], R18 ;  /* 0x0003641201007387 */ /* 0x000fe20000100800 */
[----:B------:R-:W-:-:S03]  /*1a560*/  IADD3 R6, P2, PT, R28, R6, RZ ;  /* 0x000000061c067210 */ /* 0x000fc60007f5e0ff */
[----:B------:R0:W-:Y:S04]  /*1a570*/  STL [R1+0x508], R9 ;  /* 0x0005080901007387 */ /* 0x0001e80000100800 */
[----:B0-----:R-:W2:Y:S01]  /*1a580*/  LDL.LU R9, [R1+0x6a4] ;  /* 0x0006a40001097983 */ /* 0x001ea20000300800 */
[----:B------:R-:W-:-:S03]  /*1a590*/  IMAD.X R10, R0, 0x1, R10, P6 ;  /* 0x00000001000a7824 */ /* 0x000fc600030e060a */
[----:B------:R-:W-:Y:S01]  /*1a5a0*/  STL [R1+0x368], R19 ;  /* 0x0003681301007387 */ /* 0x000fe20000100800 */
[----:B------:R-:W-:-:S03]  /*1a5b0*/  IADD3 R7, P6, PT, R28, R7, RZ ;  /* 0x000000071c077210 */ /* 0x000fc60007fde0ff */
[----:B------:R0:W-:Y:S04]  /*1a5c0*/  STL [R1+0x50c], R10 ;  /* 0x00050c0a01007387 */ /* 0x0001e80000100800 */
[----:B0-----:R-:W5:Y:S01]  /*1a5d0*/  LDL.LU R10, [R1+0x38c] ;  /* 0x00038c00010a7983 */ /* 0x001f620000300800 */
        /* <DEDUP_REMOVED lines=8> */
[----:B------:R0:W-:Y:S01]  /*1a660*/  STL [R1+0x514], R3 ;  /* 0x0005140301007387 */ /* 0x0001e20000100800 */
[----:B------:R-:W-:Y:S01]  /*1a670*/  IMAD.X R14, R0, 0x1, R14, P0 ;  /* 0x00000001000e7824 */ /* 0x000fe200000e060e */
[----:B------:R-:W-:Y:S02]  /*1a680*/  IADD3 R15, P0, PT, R28, R15, RZ ;  /* 0x0000000f1c0f7210 */ /* 0x000fe40007f1e0ff */
[----:B0-----:R-:W5:Y:S04]  /*1a690*/  LDL.LU R3, [R1+0x390] ;  /* 0x0003900001037983 */ /* 0x001f680000300800 */
[----:B------:R-:W-:Y:S01]  /*1a6a0*/  STL [R1+0x374], R12 ;  /* 0x0003740c01007387 */ /* 0x000fe20000100800 */
[----:B------:R-:W-:-:S03]  /*1a6b0*/  IMAD.X R4, R0, 0x1, R4, P4 ;  /* 0x0000000100047824 */ /* 0x000fc600020e0604 */
[----:B------:R-:W-:Y:S01]  /*1a6c0*/  STL [R1+0x378], R13 ;  /* 0x0003780d01007387 */ /* 0x000fe20000100800 */
[----:B------:R-:W-:-:S03]  /*1a6d0*/  IADD3 R5, P4, PT, R28, R5, RZ ;  /* 0x000000051c057210 */ /* 0x000fc60007f9e0ff */
[----:B------:R-:W-:Y:S01]  /*1a6e0*/  STL [R1+0x518], R14 ;  /* 0x0005180e01007387 */ /* 0x000fe20000100800 */
[----:B------:R-:W-:-:S03]  /*1a6f0*/  IMAD.X R8, R0, 0x1, R8, P3 ;  /* 0x0000000100087824 */ /* 0x000fc600018e0608 */
[----:B------:R-:W-:Y:S01]  /*1a700*/  STL [R1+0x37c], R15 ;  /* 0x00037c0f01007387 */ /* 0x000fe20000100800 */
[----:B------:R-:W-:-:S03]  /*1a710*/  IADD3 R29, P3, PT, R28, R29, RZ ;  /* 0x0000001d1c1d7210 */ /* 0x000fc60007f7e0ff */
[----:B------:R-:W-:Y:S04]  /*1a720*/  STL [R1+0x51c], R4 ;  /* 0x00051c0401007387 */ /* 0x000fe80000100800 */
[----:B------:R-:W5:Y:S04]  /*1a730*/  LDL.LU R21, [R1+0x524] ;  /* 0x0005240001157983 */ /* 0x000f680000300800 */
[----:B------:R-:W-:Y:S04]  /*1a740*/  STL [R1+0x380], R5 ;  /* 0x0003800501007387 */ /* 0x000fe80000100800 */
[----:B------:R-:W5:Y:S04]  /*1a750*/  LDL.LU R22, [R1+0x394] ;  /* 0x0003940001167983 */ /* 0x000f680000300800 */
[----:B------:R-:W-:Y:S04]  /*1a760*/  STL [R1+0x6ac], R8 ;  /* 0x0006ac0801007387 */ /* 0x000fe80000100800 */
[----:B------:R-:W5:Y:S04]  /*1a770*/  LDL.LU R23, [R1+0x528] ;  /* 0x0005280001177983 */ /* 0x000f680000300800 */
[----:B------:R0:W-:Y:S04]  /*1a780*/  STL [R1+0x384], R29 ;  /* 0x0003841d01007387 */ /* 0x0001e80000100800 */
[----:B------:R-:W5:Y:S04]  /*1a790*/  LDL.LU R24, [R1+0x398] ;  /* 0x0003980001187983 */ /* 0x000f680000300800 */
[----:B------:R-:W5:Y:S04]  /*1a7a0*/  LDL.LU R25, [R1+0x52c] ;  /* 0x00052c0001197983 */ /* 0x000f680000300800 */
[----:B------:R-:W5:Y:S04]  /*1a7b0*/  LDL.LU R16, [R1+0x39c] ;  /* 0x00039c0001107983 */ /* 0x000f680000300800 */
[----:B------:R-:W5:Y:S04]  /*1a7c0*/  LDL.LU R17, [R1+0x530] ;  /* 0x0005300001117983 */ /* 0x000f680000300800 */
[----:B0-----:R-:W5:Y:S04]  /*1a7d0*/  LDL.LU R29, [R1+0x3a0] ;  /* 0x0003a000011d7983 */ /* 0x001f680000300800 */
[----:B------:R-:W5:Y:S01]  /*1a7e0*/  LDL.LU R18, [R1+0x534] ;  /* 0x0005340001127983 */ /* 0x000f620000300800 */
[----:B---3--:R-:W-:-:S05]  /*1a7f0*/  IMAD.X R27, R0, 0x1, R27, P2 ;  /* 0x00000001001b7824 */ /* 0x008fca00010e061b */
[----:B------:R0:W-:Y:S04]  /*1a800*/  STL [R1+0x6a8], R27 ;  /* 0x0006a81b01007387 */ /* 0x0001e80000100800 */
[----:B0-----:R-:W3:Y:S01]  /*1a810*/  LDL.LU R27, [R1+0x3a4] ;  /* 0x0003a400011b7983 */ /* 0x001ee20000300800 */
[----:B----4-:R-:W-:-:S03]  /*1a820*/  IADD3 R26, P2, PT, R28, R26, RZ ;  /* 0x0000001a1c1a7210 */ /* 0x010fc60007f5e0ff */
[----:B------:R-:W4:Y:S04]  /*1a830*/  LDL.LU R19, [R1+0x538] ;  /* 0x0005380001137983 */ /* 0x000f280000300800 */
[----:B------:R0:W-:Y:S04]  /*1a840*/  STL [R1+0x388], R26 ;  /* 0x0003881a01007387 */ /* 0x0001e80000100800 */
[----:B0-----:R-:W4:Y:S04]  /*1a850*/  LDL.LU R26, [R1+0x3a8] ;  /* 0x0003a800011a7983 */ /* 0x001f280000300800 */
[----:B------:R-:W4:Y:S01]  /*1a860*/  LDL.LU R6, [R1+0x53c] ;  /* 0x00053c0001067983 */ /* 0x000f220000300800 */
[----:B--2---:R-:W-:-:S05]  /*1a870*/  IMAD.X R9, R0, 0x1, R9, P6 ;  /* 0x0000000100097824 */ /* 0x004fca00030e0609 */
[----:B------:R0:W-:Y:S04]  /*1a880*/  STL [R1+0x6a4], R9 ;  /* 0x0006a40901007387 */ /* 0x0001e80000100800 */
[----:B0-----:R-:W2:Y:S01]  /*1a890*/  LDL.LU R9, [R1+0x3ac] ;  /* 0x0003ac0001097983 */ /* 0x001ea20000300800 */
[----:B-----5:R-:W-:-:S03]  /*1a8a0*/  IADD3 R10, P6, PT, R28, R10, RZ ;  /* 0x0000000a1c0a7210 */ /* 0x020fc60007fde0ff */
[----:B------:R-:W5:Y:S04]  /*1a8b0*/  LDL.LU R7, [R1+0x540] ;  /* 0x0005400001077983 */ /* 0x000f680000300800 */
[----:B------:R0:W-:Y:S04]  /*1a8c0*/  STL [R1+0x38c], R10 ;  /* 0x00038c0a01007387 */ /* 0x0001e80000100800 */
[----:B0-----:R-:W5:Y:S01]  /*1a8d0*/  LDL.LU R10, [R1+0x3b0] ;  /* 0x0003b000010a7983 */ /* 0x001f620000300800 */
[----:B------:R-:W-:-:S03]  /*1a8e0*/  IMAD.X R11, R0, 0x1, R11, P5 ;  /* 0x00000001000b7824 */ /* 0x000fc600028e060b */
[----:B------:R-:W5:Y:S04]  /*1a8f0*/  LDL.LU R12, [R1+0x544] ;  /* 0x00054400010c7983 */ /* 0x000f680000300800 */
[----:B------:R0:W-:Y:S04]  /*1a900*/  STL [R1+0x520], R11 ;  /* 0x0005200b01007387 */ /* 0x0001e80000100800 */
[----:B0-----:R-:W5:Y:S01]  /*1a910*/  LDL.LU R11, [R1+0x3b4] ;  /* 0x0003b400010b7983 */ /* 0x001f620000300800 */
[----:B------:R-:W-:-:S03]  /*1a920*/  IADD3 R3, P5, PT, R28, R3, RZ ;  /* 0x000000031c037210 */ /* 0x000fc60007fbe0ff */
[----:B------:R-:W5:Y:S04]  /*1a930*/  LDL.LU R13, [R1+0x548] ;  /* 0x00054800010d7983 */ /* 0x000f680000300800 */
[----:B------:R-:W5:Y:S04]  /*1a940*/  LDL.LU R14, [R1+0x3b8] ;  /* 0x0003b800010e7983 */ /* 0x000f680000300800 */
[----:B------:R-:W5:Y:S04]  /*1a950*/  LDL.LU R15, [R1+0x54c] ;  /* 0x00054c00010f7983 */ /* 0x000f680000300800 */
[----:B------:R0:W-:Y:S04]  /*1a960*/  STL [R1+0x390], R3 ;  /* 0x0003900301007387 */ /* 0x0001e80000100800 */
[----:B------:R-:W5:Y:S04]  /*1a970*/  LDL.LU R4, [R1+0x3bc] ;  /* 0x0003bc0001047983 */ /* 0x000f680000300800 */
[----:B------:R-:W5:Y:S01]  /*1a980*/  LDL.LU R5, [R1+0x550] ;  /* 0x0005500001057983 */ /* 0x000f620000300800 */
[----:B------:R-:W-:-:S03]  /*1a990*/  IMAD.X R21, R0, 0x1, R21, P1 ;  /* 0x0000000100157824 */ /* 0x000fc600008e0615 */
[----:B------:R-:W5:Y:S04]  /*1a9a0*/  LDL.LU R8, [R1+0x3c0] ;  /* 0x0003c00001087983 */ /* 0x000f680000300800 */
[----:B0-----:R-:W5:Y:S01]  /*1a9b0*/  LDL.LU R3, [R1+0x554] ;  /* 0x0005540001037983 */ /* 0x001f620000300800 */
[----:B------:R-:W-:-:S03]  /*1a9c0*/  IADD3 R22, P1, PT, R28, R22, RZ ;  /* 0x000000161c167210 */ /* 0x000fc60007f3e0ff */
        /* <DEDUP_REMOVED lines=8> */
[----:B------:R-:W-:Y:S01]  /*1aa50*/  IMAD.X R17, R0, 0x1, R17, P3 ;  /* 0x0000000100117824 */ /* 0x000fe200018e0611 */
[----:B------:R-:W-:Y:S01]  /*1aa60*/  IADD3 R29, P3, PT, R28, R29, RZ ;  /* 0x0000001d1c1d7210 */ /* 0x000fe20007f7e0ff */
[----:B------:R-:W-:Y:S01]  /*1aa70*/  STL [R1+0x52c], R25 ;  /* 0x00052c1901007387 */ /* 0x000fe20000100800 */
[----:B------:R-:W-:-:S03]  /*1aa80*/  IMAD.X R18, R0, 0x1, R18, P2 ;  /* 0x0000000100127824 */ /* 0x000fc600010e0612 */
[----:B------:R0:W-:Y:S04]  /*1aa90*/  STL [R1+0x3a0], R29 ;  /* 0x0003a01d01007387 */ /* 0x0001e80000100800 */
[----:B------:R-:W-:Y:S04]  /*1aaa0*/  STL [R1+0x39c], R16 ;  /* 0x00039c1001007387 */ /* 0x000fe80000100800 */
[----:B0-----:R-:W5:Y:S04]  /*1aab0*/  LDL.LU R29, [R1+0x3c4] ;  /* 0x0003c400011d7983 */ /* 0x001f680000300800 */
[----:B------:R-:W-:Y:S01]  /*1aac0*/  STL [R1+0x530], R17 ;  /* 0x0005301101007387 */ /* 0x000fe20000100800 */
[----:B---3--:R-:W-:Y:S01]  /*1aad0*/  IADD3 R27, P2, PT, R28, R27, RZ ;  /* 0x0000001b1c1b7210 */ /* 0x008fe20007f5e0ff */
[----:B----4-:R-:W-:-:S04]  /*1aae0*/  IMAD.X R19, R0, 0x1, R19, P6 ;  /* 0x0000000100137824 */ /* 0x010fc800030e0613 */
[----:B------:R0:W-:Y:S04]  /*1aaf0*/  STL [R1+0x3a4], R27 ;  /* 0x0003a41b01007387 */ /* 0x0001e80000100800 */
[----:B0-----:R-:W3:Y:S01]  /*1ab00*/  LDL.LU R27, [R1+0x558] ;  /* 0x00055800011b7983 */ /* 0x001ee20000300800 */
[----:B------:R-:W-:-:S03]  /*1ab10*/  IADD3 R26, P6, PT, R28, R26, RZ ;  /* 0x0000001a1c1a7210 */ /* 0x000fc60007fde0ff */
[----:B------:R-:W-:Y:S04]  /*1ab20*/  STL [R1+0x534], R18 ;  /* 0x0005341201007387 */ /* 0x000fe80000100800 */
[----:B------:R0:W-:Y:S04]  /*1ab30*/  STL [R1+0x3a8], R26 ;  /* 0x0003a81a01007387 */ /* 0x0001e80000100800 */
[----:B0-----:R-:W4:Y:S01]  /*1ab40*/  LDL.LU R26, [R1+0x3c8] ;  /* 0x0003c800011a7983 */ /* 0x001f220000300800 */
[----:B------:R-:W-:Y:S01]  /*1ab50*/  IMAD.X R6, R0, 0x1, R6, P5 ;  /* 0x0000000100067824 */ /* 0x000fe200028e0606 */
[----:B--2---:R-:W-:-:S02]  /*1ab60*/  IADD3 R9, P5, PT, R28, R9, RZ ;  /* 0x000000091c097210 */ /* 0x004fc40007fbe0ff */
[----:B------:R-:W-:Y:S01]  /*1ab70*/  STL [R1+0x538], R19 ;  /* 0x0005381301007387 */ /* 0x000fe20000100800 */
[----:B-----5:R-:W-:-:S03]  /*1ab80*/  IMAD.X R7, R0, 0x1, R7, P1 ;  /* 0x0000000100077824 */ /* 0x020fc600008e0607 */
[----:B------:R0:W-:Y:S04]  /*1ab90*/  STL [R1+0x3ac], R9 ;  /* 0x0003ac0901007387 */ /* 0x0001e80000100800 */
[----:B0-----:R-:W2:Y:S01]  /*1aba0*/  LDL.LU R9, [R1+0x55c] ;  /* 0x00055c0001097983 */ /* 0x001ea20000300800 */
[----:B------:R-:W-:-:S03]  /*1abb0*/  IADD3 R10, P1, PT, R28, R10, RZ ;  /* 0x0000000a1c0a7210 */ /* 0x000fc60007f3e0ff */
[----:B------:R-:W-:Y:S01]  /*1abc0*/  STL [R1+0x53c], R6 ;  /* 0x00053c0601007387 */ /* 0x000fe20000100800 */
[----:B------:R-:W-:-:S03]  /*1abd0*/  IMAD.X R12, R0, 0x1, R12, P0 ;  /* 0x00000001000c7824 */ /* 0x000fc600000e060c */
[----:B------:R0:W-:Y:S04]  /*1abe0*/  STL [R1+0x3b0], R10 ;  /* 0x0003b00a01007387 */ /* 0x0001e80000100800 */
[----:B0-----:R-:W5:Y:S01]  /*1abf0*/  LDL.LU R10, [R1+0x3cc] ;  /* 0x0003cc00010a7983 */ /* 0x001f620000300800 */
[----:B------:R-:W-:-:S03]  /*1ac00*/  IADD3 R11, P0, PT, R28, R11, RZ ;  /* 0x0000000b1c0b7210 */ /* 0x000fc60007f1e0ff */
[----:B------:R-:W-:Y:S01]  /*1ac10*/  STL [R1+0x540], R7 ;  /* 0x0005400701007387 */ /* 0x000fe20000100800 */
[----:B------:R-:W-:-:S03]  /*1ac20*/  IMAD.X R13, R0, 0x1, R13, P4 ;  /* 0x00000001000d7824 */ /* 0x000fc600020e060d */
[----:B------:R0:W-:Y:S01]  /*1ac30*/  STL [R1+0x3b4], R11 ;  /* 0x0003b40b01007387 */ /* 0x0001e20000100800 */
[----:B------:R-:W-:Y:S01]  /*1ac40*/  IADD3 R14, P4, PT, R28, R14, RZ ;  /* 0x0000000e1c0e7210 */ /* 0x000fe20007f9e0ff */
[----:B------:R-:W-:Y:S02]  /*1ac50*/  IMAD.X R15, R0, 0x1, R15, P3 ;  /* 0x00000001000f7824 */ /* 0x000fe400018e060f */
[----:B0-----:R-:W5:Y:S04]  /*1ac60*/  LDL.LU R11, [R1+0x560] ;  /* 0x00056000010b7983 */ /* 0x001f680000300800 */
[----:B------:R-:W-:Y:S01]  /*1ac70*/  STL [R1+0x544], R12 ;  /* 0x0005440c01007387 */ /* 0x000fe20000100800 */
[----:B------:R-:W-:-:S03]  /*1ac80*/  IADD3 R4, P3, PT, R28, R4, RZ ;  /* 0x000000041c047210 */ /* 0x000fc60007f7e0ff */
[----:B------:R-:W-:Y:S01]  /*1ac90*/  STL [R1+0x548], R13 ;  /* 0x0005480d01007387 */ /* 0x000fe20000100800 */
[----:B------:R-:W-:-:S03]  /*1aca0*/  IMAD.X R5, R0, 0x1, R5, P2 ;  /* 0x0000000100057824 */ /* 0x000fc600010e0605 */
[----:B------:R-:W-:Y:S01]  /*1acb0*/  STL [R1+0x3b8], R14 ;  /* 0x0003b80e01007387 */ /* 0x000fe20000100800 */
[----:B------:R-:W-:-:S03]  /*1acc0*/  IADD3 R8, P2, PT, R28, R8, RZ ;  /* 0x000000081c087210 */ /* 0x000fc60007f5e0ff */
[----:B------:R-:W-:Y:S01]  /*1acd0*/  STL [R1+0x54c], R15 ;  /* 0x00054c0f01007387 */ /* 0x000fe20000100800 */
[----:B------:R-:W-:-:S03]  /*1ace0*/  IMAD.X R3, R0, 0x1, R3, P6 ;  /* 0x0000000100037824 */ /* 0x000fc600030e0603 */
        /* <DEDUP_REMOVED lines=11> */
[----:B0-----:R-:W5:Y:S01]  /*1ada0*/  LDL.LU R3, [R1+0x570] ;  /* 0x0005700001037983 */ /* 0x001f620000300800 */
[----:B------:R-:W-:-:S03]  /*1adb0*/  IADD3 R29, P6, PT, R28, R29, RZ ;  /* 0x0000001d1c1d7210 */ /* 0x000fc60007fde0ff */
[----:B------:R-:W5:Y:S04]  /*1adc0*/  LDL.LU R18, [R1+0x3e0] ;  /* 0x0003e00001127983 */ /* 0x000f680000300800 */
[----:B------:R0:W-:Y:S04]  /*1add0*/  STL [R1+0x3c4], R29 ;  /* 0x0003c41d01007387 */ /* 0x0001e80000100800 */
        /* <DEDUP_REMOVED lines=19> */
[----:B------:R-:W5:Y:S04]  /*1af10*/  LDL.LU R14, [R1+0x588] ;  /* 0x00058800010e7983 */ /* 0x000f680000300800 */
[----:B------:R-:W5:Y:S04]  /*1af20*/  LDL.LU R15, [R1+0x3f8] ;  /* 0x0003f800010f7983 */ /* 0x000f680000300800 */
[----:B------:R0:W-:Y:S04]  /*1af30*/  STL [R1+0x560], R11 ;  /* 0x0005600b01007387 */ /* 0x0001e80000100800 */
[----:B------:R-:W5:Y:S04]  /*1af40*/  LDL.LU R4, [R1+0x58c] ;  /* 0x00058c0001047983 */ /* 0x000f680000300800 */
[----:B------:R-:W5:Y:S01]  /*1af50*/  LDL.LU R5, [R1+0x3fc] ;  /* 0x0003fc0001057983 */ /* 0x000f620000300800 */
[----:B------:R-:W-:-:S03]  /*1af60*/  IADD3 R21, P0, PT, R28, R21, RZ ;  /* 0x000000151c157210 */ /* 0x000fc60007f1e0ff */
[----:B------:R-:W5:Y:S04]  /*1af70*/  LDL.LU R8, [R1+0x590] ;  /* 0x0005900001087983 */ /* 0x000f680000300800 */
[----:B0-----:R-:W5:Y:S01]  /*1af80*/  LDL.LU R11, [R1+0x400] ;  /* 0x00040000010b7983 */ /* 0x001f620000300800 */
[----:B------:R-:W-:-:S03]  /*1af90*/  IMAD.X R22, R0, 0x1, R22, P4 ;  /* 0x0000000100167824 */ /* 0x000fc600020e0616 */
        /* <DEDUP_REMOVED lines=11> */
[----:B------:R-:W-:-:S04]  /*1b050*/  IADD3 R18, P6, PT, R28, R18, RZ ;  /* 0x000000121c127210 */ /* 0x000fc80007fde0ff */
[----:B------:R0:W-:Y:S04]  /*1b060*/  STL [R1+0x570], R3 ;  /* 0x0005700301007387 */ /* 0x0001e80000100800 */
[----:B------:R-:W-:Y:S04]  /*1b070*/  STL [R1+0x56c], R16 ;  /* 0x00056c1001007387 */ /* 0x000fe80000100800 */
[----:B0-----:R-:W5:Y:S01]  /*1b080*/  LDL.LU R3, [R1+0x594] ;  /* 0x0005940001037983 */ /* 0x001f620000300800 */
[----:B------:R-:W-:-:S03]  /*1b090*/  IMAD.X R29, R0, 0x1, R29, P5 ;  /* 0x00000001001d7824 */ /* 0x000fc600028e061d */
[----:B------:R-:W-:Y:S01]  /*1b0a0*/  STL [R1+0x3dc], R17 ;  /* 0x0003dc1101007387 */ /* 0x000fe20000100800 */
[----:B------:R-:W-:-:S03]  /*1b0b0*/  IADD3 R19, P5, PT, R28, R19, RZ ;  /* 0x000000131c137210 */ /* 0x000fc60007fbe0ff */
[----:B------:R0:W-:Y:S04]  /*1b0c0*/  STL [R1+0x574], R29 ;  /* 0x0005741d01007387 */ /* 0x0001e80000100800 */
[----:B0-----:R-:W5:Y:S04]  /*1b0d0*/  LDL.LU R29, [R1+0x404] ;  /* 0x00040400011d7983 */ /* 0x001f680000300800 */
[----:B------:R-:W-:Y:S01]  /*1b0e0*/  STL [R1+0x3e0], R18 ;  /* 0x0003e01201007387 */ /* 0x000fe20000100800 */
[----:B---3--:R-:W-:-:S05]  /*1b0f0*/  IMAD.X R27, R0, 0x1, R27, P1 ;  /* 0x00000001001b7824 */ /* 0x008fca00008e061b */
[----:B------:R0:W-:Y:S04]  /*1b100*/  STL [R1+0x578], R27 ;  /* 0x0005781b01007387 */ /* 0x0001e80000100800 */
[----:B0-----:R-:W3:Y:S01]  /*1b110*/  LDL.LU R27, [R1+0x598] ;  /* 0x00059800011b7983 */ /* 0x001ee20000300800 */
[----:B----4-:R-:W-:-:S03]  /*1b120*/  IMAD.X R26, R0, 0x1, R26, P0 ;  /* 0x00000001001a7824 */ /* 0x010fc600000e061a */
[----:B------:R-:W-:Y:S04]  /*1b130*/  STL [R1+0x3e4], R19 ;  /* 0x0003e41301007387 */ /* 0x000fe80000100800 */
[----:B------:R0:W-:Y:S04]  /*1b140*/  STL [R1+0x57c], R26 ;  /* 0x00057c1a01007387 */ /* 0x0001e80000100800 */
[----:B0-----:R-:W4:Y:S01]  /*1b150*/  LDL.LU R26, [R1+0x408] ;  /* 0x00040800011a7983 */ /* 0x001f220000300800 */
[C---:B------:R-:W-:Y:S02]  /*1b160*/  IADD3 R6, P1, PT, R28.reuse, R6, RZ ;  /* 0x000000061c067210 */ /* 0x040fe40007f3e0ff */
[----:B------:R-:W-:Y:S01]  /*1b170*/  IADD3 R7, P0, PT, R28, R7, RZ ;  /* 0x000000071c077210 */ /* 0x000fe20007f1e0ff */
[----:B--2---:R-:W-:-:S02]  /*1b180*/  IMAD.X R9, R0, 0x1, R9, P4 ;  /* 0x0000000100097824 */ /* 0x004fc400020e0609 */
[----:B------:R-:W-:Y:S01]  /*1b190*/  STL [R1+0x3e8], R6 ;  /* 0x0003e80601007387 */ /* 0x000fe20000100800 */
[----:B-----5:R-:W-:-:S03]  /*1b1a0*/  IADD3 R12, P4, PT, R28, R12, RZ ;  /* 0x0000000c1c0c7210 */ /* 0x020fc60007f9e0ff */
[----:B------:R0:W-:Y:S04]  /*1b1b0*/  STL [R1+0x580], R9 ;  /* 0x0005800901007387 */ /* 0x0001e80000100800 */
[----:B0-----:R-:W2:Y:S01]  /*1b1c0*/  LDL.LU R9, [R1+0x59c] ;  /* 0x00059c0001097983 */ /* 0x001ea20000300800 */
        /* <DEDUP_REMOVED lines=27> */
[----:B------:R-:W-:-:S03]  /*1b380*/  IMAD.X R3, R0, 0x1, R3, P1 ;  /* 0x0000000100037824 */ /* 0x000fc600008e0603 */
[----:B------:R-:W5:Y:S04]  /*1b390*/  LDL.LU R18, [R1+0x5b0] ;  /* 0x0005b00001127983 */ /* 0x000f680000300800 */
[----:B------:R0:W-:Y:S04]  /*1b3a0*/  STL [R1+0x594], R3 ;  /* 0x0005940301007387 */ /* 0x0001e80000100800 */
        /* <DEDUP_REMOVED lines=42> */
[----:B0-----:R-:W5:Y:S01]  /*1b650*/  LDL.LU R11, [R1+0x440] ;  /* 0x00044000010b7983 */ /* 0x001f620000300800 */
        /* <DEDUP_REMOVED lines=8> */
[----:B------:R0:W-:Y:S04]  /*1b6e0*/  STL [R1+0x424], R29 ;  /* 0x0004241d01007387 */ /* 0x0001e80000100800 */
        /* <DEDUP_REMOVED lines=14> */
[----:B------:R0:W-:Y:S01]  /*1b7d0*/  STL [R1+0x430], R9 ;  /* 0x0004300901007387 */ /* 0x0001e20000100800 */
[----:B------:R-:W-:Y:S01]  /*1b7e0*/  IADD3 R14, P6, PT, R28, R14, RZ ;  /* 0x0000000e1c0e7210 */ /* 0x000fe20007fde0ff */
[----:B------:R-:W-:Y:S02]  /*1b7f0*/  IMAD.X R15, R0, 0x1, R15, P5 ;  /* 0x00000001000f7824 */ /* 0x000fe400028e060f */
[----:B0-----:R-:W2:Y:S04]  /*1b800*/  LDL.LU R9, [R1+0x5dc] ;  /* 0x0005dc0001097983 */ /* 0x001ea80000300800 */
        /* <DEDUP_REMOVED lines=41> */
[----:B--2---:R-:W-:-:S03]  /*1baa0*/  IMAD.X R9, R0, 0x1, R9, P2 ;  /* 0x0000000100097824 */ /* 0x004fc600010e0609 */
[----:B------:R-:W2:Y:S04]  /*1bab0*/  LDL.LU R14, [R1+0x604] ;  /* 0x00060400010e7983 */ /* 0x000ea80000300800 */
[----:B------:R-:W2:Y:S04]  /*1bac0*/  LDL.LU R15, [R1+0x630] ;  /* 0x00063000010f7983 */ /* 0x000ea80000300800 */
[----:B------:R0:W-:Y:S04]  /*1bad0*/  STL [R1+0x5dc], R9 ;  /* 0x0005dc0901007387 */ /* 0x0001e80000100800 */
[----:B------:R-:W2:Y:S04]  /*1bae0*/  LDL.LU R4, [R1+0x608] ;  /* 0x0006080001047983 */ /* 0x000ea80000300800 */
[----:B------:R-:W2:Y:S04]  /*1baf0*/  LDL.LU R5, [R1+0x638] ;  /* 0x0006380001057983 */ /* 0x000ea80000300800 */
[----:B------:R-:W2:Y:S01]  /*1bb00*/  LDL.LU R8, [R1+0x60c] ;  /* 0x00060c0001087983 */ /* 0x000ea20000300800 */
[----:B-----5:R-:W-:-:S03]  /*1bb10*/  IADD3 R21, P2, PT, R28, R21, RZ ;  /* 0x000000151c157210 */ /* 0x020fc60007f5e0ff */
        /* <DEDUP_REMOVED lines=40> */
[----:B------:R-:W-:Y:S01]  /*1bda0*/  IADD3 R12, P6, PT, R28, R12, RZ ;  /* 0x0000000c1c0c7210 */ /* 0x000fe20007fde0ff */
[----:B--2---:R-:W-:Y:S01]  /*1bdb0*/  IMAD.X R14, R0, 0x1, R14, P1 ;  /* 0x00000001000e7824 */ /* 0x004fe200008e060e */
[----:B------:R-:W-:-:S02]  /*1bdc0*/  IADD3 R13, P5, PT, R28, R13, RZ ;  /* 0x0000000d1c0d7210 */ /* 0x000fc40007fbe0ff */
[----:B------:R-:W-:Y:S01]  /*1bdd0*/  IADD3 R15, P1, PT, R28, R15, RZ ;  /* 0x0000000f1c0f7210 */ /* 0x000fe20007f3e0ff */
[----:B------:R-:W-:Y:S01]  /*1bde0*/  IMAD.X R4, R0, 0x1, R4, P0 ;  /* 0x0000000100047824 */ /* 0x000fe200000e0604 */
[----:B------:R0:W-:Y:S01]  /*1bdf0*/  STL [R1+0x620], R12 ;  /* 0x0006200c01007387 */ /* 0x0001e20000100800 */
[----:B------:R-:W-:-:S03]  /*1be00*/  IADD3 R5, P0, PT, R28, R5, RZ ;  /* 0x000000051c057210 */ /* 0x000fc60007f1e0ff */
[----:B------:R1:W-:Y:S01]  /*1be10*/  STL [R1+0x628], R13 ;  /* 0x0006280d01007387 */ /* 0x0003e20000100800 */
[----:B------:R-:W-:-:S03]  /*1be20*/  IMAD.X R8, R0, 0x1, R8, P4 ;  /* 0x0000000100087824 */ /* 0x000fc600020e0608 */
[----:B------:R2:W-:Y:S01]  /*1be30*/  STL [R1+0x604], R14 ;  /* 0x0006040e01007387 */ /* 0x0005e20000100800 */
[----:B-----5:R-:W-:-:S03]  /*1be40*/  IADD3 R9, P4, PT, R28, R9, RZ ;  /* 0x000000091c097210 */ /* 0x020fc60007f9e0ff */
[----:B------:R5:W-:Y:S04]  /*1be50*/  STL [R1+0x630], R15 ;  /* 0x0006300f01007387 */ /* 0x000be80000100800 */
[----:B------:R0:W-:Y:S04]  /*1be60*/  STL [R1+0x608], R4 ;  /* 0x0006080401007387 */ /* 0x0001e80000100800 */
[----:B------:R-:W4:Y:S04]  /*1be70*/  LDL.LU R21, [R1+0x624] ;  /* 0x0006240001157983 */ /* 0x000f280000300800 */
[----:B------:R0:W-:Y:S04]  /*1be80*/  STL [R1+0x638], R5 ;  /* 0x0006380501007387 */ /* 0x0001e80000100800 */
[----:B------:R-:W4:Y:S04]  /*1be90*/  LDL.LU R22, [R1+0x660] ;  /* 0x0006600001167983 */ /* 0x000f280000300800 */
[----:B------:R0:W-:Y:S04]  /*1bea0*/  STL [R1+0x60c], R8 ;  /* 0x00060c0801007387 */ /* 0x0001e80000100800 */
[----:B------:R-:W4:Y:S04]  /*1beb0*/  LDL.LU R23, [R1+0x62c] ;  /* 0x00062c0001177983 */ /* 0x000f280000300800 */
[----:B------:R0:W-:Y:S04]  /*1bec0*/  STL [R1+0x640], R9 ;  /* 0x0006400901007387 */ /* 0x0001e80000100800 */
[----:B------:R-:W4:Y:S04]  /*1bed0*/  LDL.LU R24, [R1+0x668] ;  /* 0x0006680001187983 */ /* 0x000f280000300800 */
[----:B------:R-:W4:Y:S04]  /*1bee0*/  LDL.LU R25, [R1+0x634] ;  /* 0x0006340001197983 */ /* 0x000f280000300800 */
[----:B------:R-:W4:Y:S04]  /*1bef0*/  LDL.LU R16, [R1+0x670] ;  /* 0x0006700001107983 */ /* 0x000f280000300800 */
[----:B------:R-:W4:Y:S04]  /*1bf00*/  LDL.LU R17, [R1+0x63c] ;  /* 0x00063c0001117983 */ /* 0x000f280000300800 */
[----:B------:R-:W4:Y:S01]  /*1bf10*/  LDL.LU R18, [R1+0x678] ;  /* 0x0006780001127983 */ /* 0x000f220000300800 */
[----:B------:R-:W-:-:S03]  /*1bf20*/  IMAD.X R10, R0, 0x1, R10, P3 ;  /* 0x00000001000a7824 */ /* 0x000fc600018e060a */
[----:B------:R-:W4:Y:S04]  /*1bf30*/  LDL.LU R19, [R1+0x644] ;  /* 0x0006440001137983 */ /* 0x000f280000300800 */
[----:B------:R-:W4:Y:S04]  /*1bf40*/  LDL.LU R6, [R1+0x680] ;  /* 0x0006800001067983 */ /* 0x000f280000300800 */
[----:B------:R1:W-:Y:S04]  /*1bf50*/  STL [R1+0x610], R10 ;  /* 0x0006100a01007387 */ /* 0x0003e80000100800 */
[----:B------:R-:W4:Y:S04]  /*1bf60*/  LDL.LU R7, [R1+0x64c] ;  /* 0x00064c0001077983 */ /* 0x000f280000300800 */
[----:B0-----:R-:W4:Y:S01]  /*1bf70*/  LDL.LU R12, [R1+0x688] ;  /* 0x00068800010c7983 */ /* 0x001f220000300800 */
[----:B------:R-:W-:-:S05]  /*1bf80*/  IADD3 R11, P3, PT, R28, R11, RZ ;  /* 0x0000000b1c0b7210 */ /* 0x000fca0007f7e0ff */
[----:B------:R0:W-:Y:S04]  /*1bf90*/  STL [R1+0x648], R11 ;  /* 0x0006480b01007387 */ /* 0x0001e80000100800 */
[----:B-1----:R-:W4:Y:S04]  /*1bfa0*/  LDL.LU R13, [R1+0x654] ;  /* 0x00065400010d7983 */ /* 0x002f280000300800 */
[----:B--2---:R-:W2:Y:S01]  /*1bfb0*/  LDL.LU R14, [R1+0x690] ;  /* 0x00069000010e7983 */ /* 0x004ea20000300800 */
[----:B------:R-:W-:-:S05]  /*1bfc0*/  IMAD.X R3, R0, 0x1, R3, P2 ;  /* 0x0000000100037824 */ /* 0x000fca00010e0603 */
[----:B------:R1:W-:Y:S04]  /*1bfd0*/  STL [R1+0x614], R3 ;  /* 0x0006140301007387 */ /* 0x0003e80000100800 */
[----:B-----5:R-:W5:Y:S04]  /*1bfe0*/  LDL.LU R15, [R1+0x65c] ;  /* 0x00065c00010f7983 */ /* 0x020f680000300800 */
[----:B------:R-:W5:Y:S01]  /*1bff0*/  LDL.LU R4, [R1+0x698] ;  /* 0x0006980001047983 */ /* 0x000f620000300800 */
[----:B------:R-:W-:-:S05]  /*1c000*/  IADD3 R29, P2, PT, R28, R29, RZ ;  /* 0x0000001d1c1d7210 */ /* 0x000fca0007f5e0ff */
[----:B------:R0:W-:Y:S04]  /*1c010*/  STL [R1+0x650], R29 ;  /* 0x0006501d01007387 */ /* 0x0001e80000100800 */
[----:B------:R-:W5:Y:S04]  /*1c020*/  LDL.LU R5, [R1+0x664] ;  /* 0x0006640001057983 */ /* 0x000f680000300800 */
[----:B------:R-:W5:Y:S01]  /*1c030*/  LDL.LU R8, [R1+0xb4] ;  /* 0x0000b40001087983 */ /* 0x000f620000300800 */
[----:B---3--:R-:W-:-:S05]  /*1c040*/  IMAD.X R27, R0, 0x1, R27, P6 ;  /* 0x00000001001b7824 */ /* 0x008fca00030e061b */
[----:B------:R3:W-:Y:S04]  /*1c050*/  STL [R1+0x61c], R27 ;  /* 0x00061c1b01007387 */ /* 0x0007e80000100800 */
[----:B------:R-:W5:Y:S04]  /*1c060*/  LDL.LU R9, [R1+0x66c] ;  /* 0x00066c0001097983 */ /* 0x000f680000300800 */
[----:B------:R-:W5:Y:S04]  /*1c070*/  LDL.LU R10, [R1+0x674] ;  /* 0x00067400010a7983 */ /* 0x000f680000300800 */
[----:B0-----:R-:W5:Y:S01]  /*1c080*/  LDL.LU R11, [R1+0x67c] ;  /* 0x00067c00010b7983 */ /* 0x001f620000300800 */
[----:B----4-:R-:W-:-:S05]  /*1c090*/  IADD3 R26, P6, PT, R28, R26, RZ ;  /* 0x0000001a1c1a7210 */ /* 0x010fca0007fde0ff */
[----:B------:R0:W-:Y:S04]  /*1c0a0*/  STL [R1+0x658], R26 ;  /* 0x0006581a01007387 */ /* 0x0001e80000100800 */
[----:B-1----:R-:W4:Y:S04]  /*1c0b0*/  LDL.LU R3, [R1+0x684] ;  /* 0x0006840001037983 */ /* 0x002f280000300800 */
[----:B------:R-:W4:Y:S04]  /*1c0c0*/  LDL.LU R29, [R1+0x68c] ;  /* 0x00068c00011d7983 */ /* 0x000f280000300800 */
[----:B---3--:R-:W3:Y:S04]  /*1c0d0*/  LDL.LU R27, [R1+0x694] ;  /* 0x00069400011b7983 */ /* 0x008ee80000300800 */
[----:B0-----:R-:W3:Y:S01]  /*1c0e0*/  LDL.LU R26, [R1+0xb0] ;  /* 0x0000b000011a7983 */ /* 0x001ee20000300800 */
[----:B------:R-:W-:Y:S01]  /*1c0f0*/  IMAD.X R21, R0, 0x1, R21, P5 ;  /* 0x0000000100157824 */ /* 0x000fe200028e0615 */
[----:B------:R-:W-:-:S04]  /*1c100*/  IADD3 R22, P5, PT, R28, R22, RZ ;  /* 0x000000161c167210 */ /* 0x000fc80007fbe0ff */
[----:B------:R0:W-:Y:S01]  /*1c110*/  STL [R1+0x624], R21 ;  /* 0x0006241501007387 */ /* 0x0001e20000100800 */
[----:B------:R-:W-:-:S03]  /*1c120*/  IMAD.X R23, R0, 0x1, R23, P1 ;  /* 0x0000000100177824 */ /* 0x000fc600008e0617 */
[----:B------:R0:W-:Y:S01]  /*1c130*/  STL [R1+0x660], R22 ;  /* 0x0006601601007387 */ /* 0x0001e20000100800 */
[----:B------:R-:W-:-:S03]  /*1c140*/  IADD3 R24, P1, PT, R28, R24, RZ ;  /* 0x000000181c187210 */ /* 0x000fc60007f3e0ff */
        /* <DEDUP_REMOVED lines=11> */
[----:B------:R-:W-:Y:S01]  /*1c200*/  IADD3 R6, P3, PT, R28, R6, RZ ;  /* 0x000000061c067210 */ /* 0x000fe20007f7e0ff */
[----:B------:R-:W-:Y:S02]  /*1c210*/  IMAD.SHL.U32 R2, R2, 0x80, RZ ;  /* 0x0000008002027824 */ /* 0x000fe400078e00ff */
[----:B------:R0:W-:Y:S01]  /*1c220*/  STL [R1+0x644], R19 ;  /* 0x0006441301007387 */ /* 0x0001e20000100800 */
[----:B------:R-:W-:-:S03]  /*1c230*/  IMAD.X R7, R0, 0x1, R7, P2 ;  /* 0x0000000100077824 */ /* 0x000fc600010e0607 */
[----:B------:R0:W-:Y:S01]  /*1c240*/  STL [R1+0x680], R6 ;  /* 0x0006800601007387 */ /* 0x0001e20000100800 */
[----:B------:R-:W-:-:S03]  /*1c250*/  IADD3 R12, P2, PT, R28, R12, RZ ;  /* 0x0000000c1c0c7210 */ /* 0x000fc60007f5e0ff */
[----:B------:R0:W-:Y:S04]  /*1c260*/  STL [R1+0x64c], R7 ;  /* 0x00064c0701007387 */ /* 0x0001e80000100800 */
[----:B------:R0:W-:Y:S01]  /*1c270*/  STL [R1+0x688], R12 ;  /* 0x0006880c01007387 */ /* 0x0001e20000100800 */
[----:B------:R-:W-:Y:S01]  /*1c280*/  IMAD.X R13, R0, 0x1, R13, P6 ;  /* 0x00000001000d7824 */ /* 0x000fe200030e060d */
[----:B--2---:R-:W-:-:S04]  /*1c290*/  IADD3 R14, P6, PT, R28, R14, RZ ;  /* 0x0000000e1c0e7210 */ /* 0x004fc80007fde0ff */
[----:B------:R0:W-:Y:S04]  /*1c2a0*/  STL [R1+0x654], R13 ;  /* 0x0006540d01007387 */ /* 0x0001e80000100800 */
[----:B------:R0:W-:Y:S01]  /*1c2b0*/  STL [R1+0x690], R14 ;  /* 0x0006900e01007387 */ /* 0x0001e20000100800 */
[----:B-----5:R-:W-:Y:S01]  /*1c2c0*/  IMAD.X R15, R0, 0x1, R15, P5 ;  /* 0x00000001000f7824 */ /* 0x020fe200028e060f */
[----:B------:R-:W-:-:S04]  /*1c2d0*/  IADD3 R4, P5, PT, R28, R4, RZ ;  /* 0x000000041c047210 */ /* 0x000fc80007fbe0ff */
[----:B------:R0:W-:Y:S01]  /*1c2e0*/  STL [R1+0x65c], R15 ;  /* 0x00065c0f01007387 */ /* 0x0001e20000100800 */
[----:B------:R-:W-:-:S03]  /*1c2f0*/  UIADD3 UR17, UP4, UPT, UR48, UR17, URZ ;  /* 0x0000001130117290 */ /* 0x000fc6000ff9e0ff */
[----:B------:R0:W-:Y:S01]  /*1c300*/  STL [R1+0x698], R4 ;  /* 0x0006980401007387 */ /* 0x0001e20000100800 */
[----:B------:R-:W-:Y:S01]  /*1c310*/  UIADD3 UR18, UP6, UPT, UR48, UR18, URZ ;  /* 0x0000001230127290 */ /* 0x000fe2000ffde0ff */
[----:B------:R-:W-:Y:S01]  /*1c320*/  IMAD.X R5, R0, 0x1, R5, P1 ;  /* 0x0000000100057824 */ /* 0x000fe200008e0605 */
[----:B------:R-:W-:-:S04]  /*1c330*/  IADD3 R8, P1, PT, R2, R8, RZ ;  /* 0x0000000802087210 */ /* 0x000fc80007f3e0ff */
[----:B------:R0:W-:Y:S01]  /*1c340*/  STL [R1+0x664], R5 ;  /* 0x0006640501007387 */ /* 0x0001e20000100800 */
[----:B------:R-:W-:-:S03]  /*1c350*/  UIADD3 UR19, UP5, UPT, UR48, UR19, URZ ;  /* 0x0000001330137290 */ /* 0x000fc6000ffbe0ff */
[----:B------:R0:W-:Y:S01]  /*1c360*/  STL [R1+0xb4], R8 ;  /* 0x0000b40801007387 */ /* 0x0001e20000100800 */
[----:B------:R-:W-:Y:S02]  /*1c370*/  UIADD3.X UR68, UPT, UPT, UR52, UR68, URZ, UP4, !UPT ;  /* 0x0000004434447290 */ /* 0x000fe4000a7fe4ff */
[----:B------:R-:W-:Y:S02]  /*1c380*/  UIADD3.X UR67, UPT, UPT, UR52, UR67, URZ, UP6, !UPT ;  /* 0x0000004334437290 */ /* 0x000fe4000b7fe4ff */
[----:B------:R-:W-:Y:S02]  /*1c390*/  UIADD3.X UR66, UPT, UPT, UR52, UR66, URZ, UP5, !UPT ;  /* 0x0000004234427290 */ /* 0x000fe4000affe4ff */
[----:B------:R-:W-:Y:S02]  /*1c3a0*/  UIADD3 UR20, UP3, UPT, UR48, UR20, URZ ;  /* 0x0000001430147290 */ /* 0x000fe4000ff7e0ff */
[----:B------:R-:W-:Y:S02]  /*1c3b0*/  UIADD3 UR21, UP2, UPT, UR48, UR21, URZ ;  /* 0x0000001530157290 */ /* 0x000fe4000ff5e0ff */
[----:B------:R-:W-:-:S02]  /*1c3c0*/  UIADD3 UR44, UP1, UPT, UR48, UR44, URZ ;  /* 0x0000002c302c7290 */ /* 0x000fc4000ff3e0ff */
[----:B------:R-:W-:Y:S02]  /*1c3d0*/  UIADD3 UR43, UP4, UPT, UR48, UR43, URZ ;  /* 0x0000002b302b7290 */ /* 0x000fe4000ff9e0ff */
[----:B------:R-:W-:Y:S02]  /*1c3e0*/  UIADD3 UR42, UP6, UPT, UR48, UR42, URZ ;  /* 0x0000002a302a7290 */ /* 0x000fe4000ffde0ff */
[----:B------:R-:W-:Y:S02]  /*1c3f0*/  UIADD3 UR41, UP5, UPT, UR48, UR41, URZ ;  /* 0x0000002930297290 */ /* 0x000fe4000ffbe0ff */
[----:B------:R-:W-:Y:S02]  /*1c400*/  UIADD3.X UR65, UPT, UPT, UR52, UR65, URZ, UP3, !UPT ;  /* 0x0000004134417290 */ /* 0x000fe40009ffe4ff */
[----:B------:R-:W-:Y:S02]  /*1c410*/  UIADD3.X UR64, UPT, UPT, UR52, UR64, URZ, UP2, !UPT ;  /* 0x0000004034407290 */ /* 0x000fe400097fe4ff */
[----:B------:R-:W-:-:S02]  /*1c420*/  UIADD3.X UR63, UPT, UPT, UR52, UR63, URZ, UP1, !UPT ;  /* 0x0000003f343f7290 */ /* 0x000fc40008ffe4ff */
        /* <DEDUP_REMOVED lines=9> */
[----:B------:R-:W-:Y:S02]  /*1c4c0*/  UIADD3 UR5, UPT, UPT, UR5, -0x1, URZ ;  /* 0xffffffff05057890 */ /* 0x000fe4000fffe0ff */
[----:B------:R-:W-:Y:S02]  /*1c4d0*/  UIADD3.X UR59, UPT, UPT, UR52, UR59, URZ, UP3, !UPT ;  /* 0x0000003b343b7290 */ /* 0x000fe40009ffe4ff */
[----:B------:R-:W-:-:S02]  /*1c4e0*/  UIADD3.X UR58, UPT, UPT, UR52, UR58, URZ, UP2, !UPT ;  /* 0x0000003a343a7290 */ /* 0x000fc400097fe4ff */
[----:B------:R-:W-:Y:S02]  /*1c4f0*/  UIADD3.X UR11, UPT, UPT, UR52, UR11, URZ, UP1, !UPT ;  /* 0x0000000b340b7290 */ /* 0x000fe40008ffe4ff */
[----:B------:R-:W-:Y:S02]  /*1c500*/  UIADD3.X UR74, UPT, UPT, UR52, UR74, URZ, UP4, !UPT ;  /* 0x0000004a344a7290 */ /* 0x000fe4000a7fe4ff */
[----:B------:R-:W-:Y:S02]  /*1c510*/  UIADD3.X UR75, UPT, UPT, UR52, UR75, URZ, UP6, !UPT ;  /* 0x0000004b344b7290 */ /* 0x000fe4000b7fe4ff */
[----:B------:R-:W-:Y:S02]  /*1c520*/  UIADD3.X UR22, UPT, UPT, UR52, UR22, URZ, UP5, !UPT ;  /* 0x0000001634167290 */ /* 0x000fe4000affe4ff */
[----:B------:R-:W-:Y:S02]  /*1c530*/  UISETP.NE.U32.AND UP0, UPT, UR5, URZ, UPT ;  /* 0x000000ff0500728c */ /* 0x000fe4000bf05070 */
[----:B------:R-:W-:-:S02]  /*1c540*/  UIADD3 UR34, UP3, UPT, UR48, UR34, URZ ;  /* 0x0000002230227290 */ /* 0x000fc4000ff7e0ff */
[----:B------:R-:W-:Y:S02]  /*1c550*/  UIADD3 UR33, UP2, UPT, UR48, UR33, URZ ;  /* 0x0000002130217290 */ /* 0x000fe4000ff5e0ff */
[----:B------:R-:W-:Y:S02]  /*1c560*/  UIADD3 UR32, UP1, UPT, UR48, UR32, URZ ;  /* 0x0000002030207290 */ /* 0x000fe4000ff3e0ff */
[----:B------:R-:W-:Y:S02]  /*1c570*/  UIADD3 UR31, UP4, UPT, UR48, UR31, URZ ;  /* 0x0000001f301f7290 */ /* 0x000fe4000ff9e0ff */
[----:B------:R-:W-:Y:S02]  /*1c580*/  UIADD3 UR30, UP6, UPT, UR48, UR30, URZ ;  /* 0x0000001e301e7290 */ /* 0x000fe4000ffde0ff */
[----:B------:R-:W-:Y:S02]  /*1c590*/  UIADD3 UR29, UP5, UPT, UR48, UR29, URZ ;  /* 0x0000001d301d7290 */ /* 0x000fe4000ffbe0ff */
[----:B------:R-:W-:-:S02]  /*1c5a0*/  UIADD3.X UR8, UPT, UPT, UR52, UR8, URZ, UP3, !UPT ;  /* 0x0000000834087290 */ /* 0x000fc40009ffe4ff */
[----:B------:R-:W-:Y:S02]  /*1c5b0*/  UIADD3.X UR45, UPT, UPT, UR52, UR45, URZ, UP2, !UPT ;  /* 0x0000002d342d7290 */ /* 0x000fe400097fe4ff */
[----:B------:R-:W-:Y:S02]  /*1c5c0*/  UIADD3.X UR77, UPT, UPT, UR52, UR77, URZ, UP1, !UPT ;  /* 0x0000004d344d7290 */ /* 0x000fe40008ffe4ff */
[----:B------:R-:W-:Y:S02]  /*1c5d0*/  UIADD3.X UR47, UPT, UPT, UR52, UR47, URZ, UP4, !UPT ;  /* 0x0000002f342f7290 */ /* 0x000fe4000a7fe4ff */
[----:B------:R-:W-:Y:S02]  /*1c5e0*/  UIADD3.X UR49, UPT, UPT, UR52, UR49, URZ, UP6, !UPT ;  /* 0x0000003134317290 */ /* 0x000fe4000b7fe4ff */
[----:B------:R-:W-:Y:S02]  /*1c5f0*/  UIADD3.X UR51, UPT, UPT, UR52, UR51, URZ, UP5, !UPT ;  /* 0x0000003334337290 */ /* 0x000fe4000affe4ff */
        /* <DEDUP_REMOVED lines=17> */
[----:B------:R-:W-:Y:S01]  /*1c710*/  UIADD3 UR4, UP5, UPT, UR48, UR4, URZ ;  /* 0x0000000430047290 */ /* 0x000fe2000ffbe0ff */
[C---:B------:R-:W-:Y:S02]  /*1c720*/  IMAD.X R9, R0.reuse, 0x1, R9, P0 ;  /* 0x0000000100097824 */ /* 0x040fe400000e0609 */
[----:B------:R-:W-:-:S03]  /*1c730*/  IMAD.X R10, R0, 0x1, R10, P4 ;  /* 0x00000001000a7824 */ /* 0x000fc600020e060a */
[----:B------:R0:W-:Y:S01]  /*1c740*/  STL [R1+0x66c], R9 ;  /* 0x00066c0901007387 */ /* 0x0001e20000100800 */
[----:B------:R-:W-:-:S03]  /*1c750*/  IMAD.X R11, R0, 0x1, R11, P3 ;  /* 0x00000001000b7824 */ /* 0x000fc600018e060b */
[----:B------:R0:W-:Y:S04]  /*1c760*/  STL [R1+0x674], R10 ;  /* 0x0006740a01007387 */ /* 0x0001e80000100800 */
[----:B------:R0:W-:Y:S01]  /*1c770*/  STL [R1+0x67c], R11 ;  /* 0x00067c0b01007387 */ /* 0x0001e20000100800 */
[C---:B----4-:R-:W-:Y:S02]  /*1c780*/  IMAD.X R3, R0.reuse, 0x1, R3, P2 ;  /* 0x0000000100037824 */ /* 0x050fe400010e0603 */
[----:B------:R-:W-:-:S03]  /*1c790*/  IMAD.X R29, R0, 0x1, R29, P6 ;  /* 0x00000001001d7824 */ /* 0x000fc600030e061d */
[----:B------:R0:W-:Y:S01]  /*1c7a0*/  STL [R1+0x684], R3 ;  /* 0x0006840301007387 */ /* 0x0001e20000100800 */
[----:B---3--:R-:W-:Y:S01]  /*1c7b0*/  IMAD.X R27, R0, 0x1, R27, P5 ;  /* 0x00000001001b7824 */ /* 0x008fe200028e061b */
[----:B------:R-:W-:-:S05]  /*1c7c0*/  LEA.HI.X.SX32 R26, R2, R26, 0x1, P1 ;  /* 0x0000001a021a7211 */ /* 0x000fca00008f0eff */
[----:B------:R0:W-:Y:S04]  /*1c7d0*/  STL [R1+0xb0], R26 ;  /* 0x0000b01a01007387 */ /* 0x0001e80000100800 */
[----:B------:R0:W-:Y:S04]  /*1c7e0*/  STL [R1+0x68c], R29 ;  /* 0x00068c1d01007387 */ /* 0x0001e80000100800 */
[----:B------:R0:W-:Y:S01]  /*1c7f0*/  STL [R1+0x694], R27 ;  /* 0x0006941b01007387 */ /* 0x0001e20000100800 */
[----:B------:R-:W-:Y:S02]  /*1c800*/  UIADD3 UR7, UPT, UPT, UR7, -0x80, URZ ;  /* 0xffffff8007077890 */ /* 0x000fe4000fffe0ff */
[----:B------:R-:W-:-:S02]  /*1c810*/  UIADD3.X UR46, UPT, UPT, UR52, UR46, URZ, UP3, !UPT ;  /* 0x0000002e342e7290 */ /* 0x000fc40009ffe4ff */
[----:B------:R-:W-:Y:S02]  /*1c820*/  UIADD3.X UR50, UPT, UPT, UR52, UR50, URZ, UP2, !UPT ;  /* 0x0000003234327290 */ /* 0x000fe400097fe4ff */
[----:B------:R-:W-:Y:S02]  /*1c830*/  UIADD3.X UR57, UPT, UPT, UR52, UR57, URZ, UP1, !UPT ;  /* 0x0000003934397290 */ /* 0x000fe40008ffe4ff */
[----:B------:R-:W-:Y:S02]  /*1c840*/  UIADD3.X UR72, UPT, UPT, UR52, UR72, URZ, UP4, !UPT ;  /* 0x0000004834487290 */ /* 0x000fe4000a7fe4ff */
[----:B------:R-:W-:Y:S02]  /*1c850*/  UIADD3.X UR69, UPT, UPT, UR52, UR69, URZ, UP6, !UPT ;  /* 0x0000004534457290 */ /* 0x000fe4000b7fe4ff */
[----:B------:R-:W-:Y:S01]  /*1c860*/  UIADD3.X UR6, UPT, UPT, UR52, UR6, URZ, UP5, !UPT ;  /* 0x0000000634067290 */ /* 0x000fe2000affe4ff */
[----:B0-----:R-:W-:Y:S11]  /*1c870*/  BRA.U UP0, `(.L_x_2) ;  /* 0xffffff15005c7547 */ /* 0x001ff6000b83ffff */
.L_x_1:
[----:B------:R-:W2:Y:S01]  /*1c880*/  LDL.LU R4, [R1+0x104] ;  /* 0x0001040001047983 */ /* 0x000ea20000300800 */
[----:B------:R-:W1:Y:S01]  /*1c890*/  S2UR UR5, SR_CgaCtaId ;  /* 0x00000000000579c3 */ /* 0x000e620000008800 */
[----:B------:R-:W-:Y:S01]  /*1c8a0*/  UMOV UR4, 0x400 ;  /* 0x0000040000047882 */ /* 0x000fe20000000000 */
[----:B------:R-:W3:Y:S01]  /*1c8b0*/  LDCU.128 UR8, c[0x0][0x390] ;  /* 0x00007200ff0877ac */ /* 0x000ee20008000c00 */
[----:B------:R-:W4:Y:S01]  /*1c8c0*/  LDL.LU R2, [R1+0x10c] ;  /* 0x00010c0001027983 */ /* 0x000f220000300800 */
[----:B------:R-:W5:Y:S04]  /*1c8d0*/  LDCU UR6, c[0x0][0x3b8] ;  /* 0x00007700ff0677ac */ /* 0x000f680008000800 */
[----:B------:R-:W-:Y:S06]  /*1c8e0*/  BAR.SYNC.DEFER_BLOCKING 0x0 ;  /* 0x0000000000007b1d */ /* 0x000fec0000010000 */
[----:B----4-:R4:W-:Y:S04]  /*1c8f0*/  STL [R1+0x81c], R2 ;  /* 0x00081c0201007387 */ /* 0x0109e80000100800 */
[----:B----4-:R-:W2:Y:S04]  /*1c900*/  LDL.LU R2, [R1+0x100] ;  /* 0x0001000001027983 */ /* 0x010ea80000300800 */
[----:B0-----:R-:W4:Y:S04]  /*1c910*/  LDL.LU R0, [R1+0xf4] ;  /* 0x0000f40001007983 */ /* 0x001f280000300800 */
[----:B----4-:R0:W-:Y:S04]  /*1c920*/  STL [R1+0x818], R0 ;  /* 0x0008180001007387 */ /* 0x0101e80000100800 */
[----:B0-----:R-:W4:Y:S04]  /*1c930*/  LDL.LU R0, [R1+0x108] ;  /* 0x0001080001007983 */ /* 0x001f280000300800 */
[----:B------:R-:W2:Y:S04]  /*1c940*/  LDL.LU R3, [R1+0xfc] ;  /* 0x0000fc0001037983 */ /* 0x000ea80000300800 */
[----:B--2---:R0:W-:Y:S04]  /*1c950*/  STL [R1+0x814], R3 ;  /* 0x0008140301007387 */ /* 0x0041e80000100800 */
[----:B0-----:R-:W2:Y:S04]  /*1c960*/  LDL.LU R3, [R1+0xf0] ;  /* 0x0000f00001037983 */ /* 0x001ea80000300800 */
[----:B------:R-:W2:Y:S01]  /*1c970*/  LDL.LU R29, [R1+0xe0] ;  /* 0x0000e000011d7983 */ /* 0x000ea20000300800 */
[----:B------:R-:W-:-:S03]  /*1c980*/  F2FP.SATFINITE.E4M3.F32.PACK_AB_MERGE_C R4, R4, R2, RZ ;  /* 0x000000020404723e */ /* 0x000fc600048070ff */
[----:B--2---:R0:W-:Y:S04]  /*1c990*/  STL [R1+0x810], R29 ;  /* 0x0008101d01007387 */ /* 0x0041e80000100800 */
        /* <DEDUP_REMOVED lines=25> */
[----:B------:R-:W4:Y:S02]  /*1cb30*/  LDL.LU R2, [R1+0x81c] ;  /* 0x00081c0001027983 */ /* 0x000f240000300800 */
[----:B----4-:R-:W-:-:S02]  /*1cb40*/  F2FP.SATFINITE.E4M3.F32.PACK_AB_MERGE_C R2, R2, R0, RZ ;  /* 0x000000000202723e */ /* 0x010fc400048070ff */
[----:B------:R-:W4:Y:S02]  /*1cb50*/  LDL.LU R0, [R1+0x818] ;  /* 0x0008180001007983 */ /* 0x000f240000300800 */
[----:B----4-:R-:W-:Y:S02]  /*1cb60*/  F2FP.SATFINITE.E4M3.F32.PACK_AB_MERGE_C R0, R0, R3, RZ ;  /* 0x000000030000723e */ /* 0x010fe400048070ff */
[----:B------:R-:W4:Y:S01]  /*1cb70*/  LDL.LU R3, [R1+0x814] ;  /* 0x0008140001037983 */ /* 0x000f220000300800 */
[----:B--2---:R-:W-:Y:S02]  /*1cb80*/  F2FP.SATFINITE.E4M3.F32.PACK_AB_MERGE_C R8, R8, R26, RZ ;  /* 0x0000001a0808723e */ /* 0x004fe400048070ff */
[----:B------:R-:W0:Y:S01]  /*1cb90*/  S2R R26, SR_TID.X ;  /* 0x00000000001a7919 */ /* 0x000e220000002100 */
[----:B----4-:R-:W-:Y:S02]  /*1cba0*/  F2FP.SATFINITE.E4M3.F32.PACK_AB_MERGE_C R3, R3, R29, RZ ;  /* 0x0000001d0303723e */ /* 0x010fe400048070ff */
[----:B------:R-:W2:Y:S01]  /*1cbb0*/  LDL.LU R29, [R1+0x810] ;  /* 0x00081000011d7983 */ /* 0x000ea20000300800 */
[----:B------:R-:W-:Y:S01]  /*1cbc0*/  F2FP.SATFINITE.E4M3.F32.PACK_AB_MERGE_C R10, R10, R18, RZ ;  /* 0x000000120a0a723e */ /* 0x000fe200048070ff */
[----:B0-----:R-:W-:Y:S01]  /*1cbd0*/  IMAD.SHL.U32 R18, R26, 0x40, RZ ;  /* 0x000000401a127824 */ /* 0x001fe200078e00ff */
[----:B------:R-:W-:Y:S01]  /*1cbe0*/  F2FP.SATFINITE.E4M3.F32.PACK_AB_MERGE_C R11, R11, R15, RZ ;  /* 0x0000000f0b0b723e */ /* 0x000fe200048070ff */
[----:B-1----:R-:W-:Y:S01]  /*1cbf0*/  ULEA UR4, UR5, UR4, 0x18 ;  /* 0x0000000405047291 */ /* 0x002fe2000f8ec0ff */
[----:B------:R-:W-:Y:S01]  /*1cc00*/  LOP3.LUT R12, R12, 0x3c, RZ, 0xc0, !PT ;  /* 0x0000003c0c0c7812 */ /* 0x000fe200078ec0ff */
[----:B------:R-:W0:Y:S01]  /*1cc10*/  LDCU UR5, c[0x0][0x3b4] ;  /* 0x00007680ff0577ac */ /* 0x000e220008000800 */
[----:B------:R-:W-:-:S02]  /*1cc20*/  LOP3.LUT R15, R26, 0x60, RZ, 0xc0, !PT ;  /* 0x000000601a0f7812 */ /* 0x000fc400078ec0ff */
[----:B------:R-:W-:Y:S02]  /*1cc30*/  LOP3.LUT R18, R18, 0x40, RZ, 0xc0, !PT ;  /* 0x0000004012127812 */ /* 0x000fe400078ec0ff */
[----:B------:R-:W-:Y:S01]  /*1cc40*/  F2FP.SATFINITE.E4M3.F32.PACK_AB_MERGE_C R6, R6, R28, RZ ;  /* 0x0000001c0606723e */ /* 0x000fe200048070ff */
[----:B------:R-:W-:Y:S01]  /*1cc50*/  IMAD R12, R15, 0x8, R12 ;  /* 0x000000080f0c7824 */ /* 0x000fe200078e020c */
[----:B------:R-:W-:Y:S02]  /*1cc60*/  LOP3.LUT R4, R4, 0xffff, RZ, 0xc0, !PT ;  /* 0x0000ffff04047812 */ /* 0x000fe400078ec0ff */
[----:B------:R-:W-:Y:S01]  /*1cc70*/  LOP3.LUT R0, R0, 0xffff, RZ, 0xc0, !PT ;  /* 0x0000ffff00007812 */ /* 0x000fe200078ec0ff */
[----:B------:R-:W-:Y:S01]  /*1cc80*/  IMAD.IADD R12, R18, 0x1, R12 ;  /* 0x00000001120c7824 */ /* 0x000fe200078e020c */
[----:B------:R-:W-:Y:S02]  /*1cc90*/  F2FP.SATFINITE.E4M3.F32.PACK_AB_MERGE_C R9, R9, R25, RZ ;  /* 0x000000190909723e */ /* 0x000fe400048070ff */
[----:B------:R-:W-:-:S02]  /*1cca0*/  F2FP.SATFINITE.E4M3.F32.PACK_AB_MERGE_C R15, R21, R22, RZ ;  /* 0x00000016150f723e */ /* 0x000fc400048070ff */
[----:B------:R-:W-:Y:S02]  /*1ccb0*/  LOP3.LUT R2, R2, 0xffff, RZ, 0xc0, !PT ;  /* 0x0000ffff02027812 */ /* 0x000fe400078ec0ff */
[----:B------:R-:W-:Y:S02]  /*1ccc0*/  LOP3.LUT R3, R3, 0xffff, RZ, 0xc0, !PT ;  /* 0x0000ffff03037812 */ /* 0x000fe400078ec0ff */
[----:B------:R-:W-:Y:S02]  /*1ccd0*/  LOP3.LUT R6, R6, 0xffff, RZ, 0xc0, !PT ;  /* 0x0000ffff06067812 */ /* 0x000fe400078ec0ff */
[----:B------:R-:W-:Y:S02]  /*1cce0*/  PRMT R22, R4, 0x3340, R0 ;  /* 0x0000334004167816 */ /* 0x000fe40000000000 */
[----:B------:R-:W-:Y:S02]  /*1ccf0*/  SHF.R.U32.HI R4, RZ, 0x8, R4 ;  /* 0x00000008ff047819 */ /* 0x000fe40000011604 */
[----:B------:R-:W-:-:S02]  /*1cd00*/  SHF.R.U32.HI R0, RZ, 0x8, R0 ;  /* 0x00000008ff007819 */ /* 0x000fc40000011600 */
[----:B------:R-:W-:Y:S02]  /*1cd10*/  F2FP.SATFINITE.E4M3.F32.PACK_AB_MERGE_C R14, R14, R23, RZ ;  /* 0x000000170e0e723e */ /* 0x000fe400048070ff */
[----:B------:R-:W-:Y:S02]  /*1cd20*/  LOP3.LUT R9, R9, 0xffff, RZ, 0xc0, !PT ;  /* 0x0000ffff09097812 */ /* 0x000fe400078ec0ff */
[----:B------:R-:W-:Y:S02]  /*1cd30*/  LOP3.LUT R11, R11, 0xffff, RZ, 0xc0, !PT ;  /* 0x0000ffff0b0b7812 */ /* 0x000fe400078ec0ff */
[----:B------:R-:W-:Y:S02]  /*1cd40*/  F2FP.SATFINITE.E4M3.F32.PACK_AB_MERGE_C R17, R17, R19, RZ ;  /* 0x000000131111723e */ /* 0x000fe400048070ff */
[----:B------:R-:W-:Y:S02]  /*1cd50*/  PRMT R23, R2, 0x3340, R3 ;  /* 0x0000334002177816 */ /* 0x000fe40000000003 */
[----:B------:R-:W-:-:S02]  /*1cd60*/  PRMT R19, R6, 0x3340, R1 ;  /* 0x0000334006137816 */ /* 0x000fc40000000001 */
[----:B------:R-:W-:Y:S02]  /*1cd70*/  SHF.R.U32.HI R2, RZ, 0x8, R2 ;  /* 0x00000008ff027819 */ /* 0x000fe40000011602 */
[----:B------:R-:W-:Y:S02]  /*1cd80*/  SHF.R.U32.HI R3, RZ, 0x8, R3 ;  /* 0x00000008ff037819 */ /* 0x000fe40000011603 */
[----:B------:R-:W-:Y:S02]  /*1cd90*/  F2FP.SATFINITE.E4M3.F32.PACK_AB_MERGE_C R13, R13, R24, RZ ;  /* 0x000000180d0d723e */ /* 0x000fe400048070ff */
[----:B------:R-:W-:Y:S02]  /*1cda0*/  LOP3.LUT R0, R0, 0xffff, RZ, 0xc0, !PT ;  /* 0x0000ffff00007812 */ /* 0x000fe400078ec0ff */
[----:B------:R-:W-:Y:S02]  /*1cdb0*/  LOP3.LUT R4, R4, 0xffff, RZ, 0xc0, !PT ;  /* 0x0000ffff04047812 */ /* 0x000fe400078ec0ff */
[----:B------:R-:W-:-:S02]  /*1cdc0*/  SHF.R.U32.HI R6, RZ, 0x8, R6 ;  /* 0x00000008ff067819 */ /* 0x000fc40000011606 */
[----:B------:R-:W-:Y:S02]  /*1cdd0*/  PRMT R24, R9, 0x3340, R11 ;  /* 0x0000334009187816 */ /* 0x000fe4000000000b */
[----:B------:R-:W-:Y:S02]  /*1cde0*/  SHF.R.U32.HI R9, RZ, 0x8, R9 ;  /* 0x00000008ff097819 */ /* 0x000fe40000011609 */
[----:B------:R-:W-:Y:S02]  /*1cdf0*/  SHF.R.U32.HI R11, RZ, 0x8, R11 ;  /* 0x00000008ff0b7819 */ /* 0x000fe4000001160b */
[----:B------:R-:W-:Y:S02]  /*1ce00*/  F2FP.SATFINITE.E4M3.F32.PACK_AB_MERGE_C R7, R7, R27, RZ ;  /* 0x0000001b0707723e */ /* 0x000fe400048070ff */
[----:B------:R-:W-:Y:S02]  /*1ce10*/  LOP3.LUT R3, R3, 0xffff, RZ, 0xc0, !PT ;  /* 0x0000ffff03037812 */ /* 0x000fe400078ec0ff */
[----:B------:R-:W-:-:S02]  /*1ce20*/  LOP3.LUT R2, R2, 0xffff, RZ, 0xc0, !PT ;  /* 0x0000ffff02027812 */ /* 0x000fc400078ec0ff */
[----:B------:R-:W-:Y:S02]  /*1ce30*/  PRMT R0, R4, 0x3340, R0 ;  /* 0x0000334004007816 */ /* 0x000fe40000000000 */
[----:B------:R-:W-:Y:S02]  /*1ce40*/  LOP3.LUT R6, R6, 0xffff, RZ, 0xc0, !PT ;  /* 0x0000ffff06067812 */ /* 0x000fe400078ec0ff */
[----:B------:R-:W-:Y:S02]  /*1ce50*/  LOP3.LUT R11, R11, 0xffff, RZ, 0xc0, !PT ;  /* 0x0000ffff0b0b7812 */ /* 0x000fe400078ec0ff */
[----:B------:R-:W-:Y:S02]  /*1ce60*/  LOP3.LUT R4, R9, 0xffff, RZ, 0xc0, !PT ;  /* 0x0000ffff09047812 */ /* 0x000fe400078ec0ff */
[----:B------:R-:W-:Y:S02]  /*1ce70*/  PRMT R2, R2, 0x3340, R3 ;  /* 0x0000334002027816 */ /* 0x000fe40000000003 */
[----:B------:R-:W-:-:S02]  /*1ce80*/  LOP3.LUT R7, R7, 0xffff, RZ, 0xc0, !PT ;  /* 0x0000ffff07077812 */ /* 0x000fc400078ec0ff */
[----:B------:R-:W-:Y:S02]  /*1ce90*/  PRMT R3, R6, 0x3340, R1 ;  /* 0x0000334006037816 */ /* 0x000fe40000000001 */
[----:B------:R-:W-:Y:S02]  /*1cea0*/  PRMT R19, R23, 0x5410, R19 ;  /* 0x0000541017137816 */ /* 0x000fe40000000013 */
[----:B------:R-:W-:Y:S02]  /*1ceb0*/  LOP3.LUT R8, R8, 0xffff, RZ, 0xc0, !PT ;  /* 0x0000ffff08087812 */ /* 0x000fe400078ec0ff */
[----:B------:R-:W-:Y:S02]  /*1cec0*/  F2FP.SATFINITE.E4M3.F32.PACK_AB_MERGE_C R16, R16, R20, RZ ;  /* 0x000000141010723e */ /* 0x000fe400048070ff */
[----:B--2---:R-:W-:Y:S01]  /*1ced0*/  F2FP.SATFINITE.E4M3.F32.PACK_AB_MERGE_C R5, R5, R29, RZ ;  /* 0x0000001d0505723e */ /* 0x004fe200048070ff */
[----:B------:R-:W1:Y:S01]  /*1cee0*/  S2R R28, SR_TID.X ;  /* 0x00000000001c7919 */ /* 0x000e620000002100 */
[----:B------:R-:W-:Y:S01]  /*1cef0*/  PRMT R4, R4, 0x3340, R11 ;  /* 0x0000334004047816 */ /* 0x000fe2000000000b */
[----:B------:R-:W-:Y:S01]  /*1cf00*/  IMAD.SHL.U32 R23, R26, 0x4, RZ ;  /* 0x000000041a177824 */ /* 0x000fe200078e00ff */
[----:B------:R-:W-:-:S02]  /*1cf10*/  LOP3.LUT R5, R5, 0xffff, RZ, 0xc0, !PT ;  /* 0x0000ffff05057812 */ /* 0x000fc400078ec0ff */
[----:B------:R-:W-:Y:S02]  /*1cf20*/  PRMT R19, R19, 0x4210, R8 ;  /* 0x0000421013137816 */ /* 0x000fe40000000008 */
[----:B------:R-:W-:Y:S02]  /*1cf30*/  PRMT R18, R5, 0x3340, R1 ;  /* 0x0000334005127816 */ /* 0x000fe40000000001 */
[----:B------:R-:W-:Y:S02]  /*1cf40*/  SHF.R.U32.HI R5, RZ, 0x8, R5 ;  /* 0x00000008ff057819 */ /* 0x000fe40000011605 */
[----:B------:R-:W-:Y:S02]  /*1cf50*/  PRMT R18, R22, 0x5410, R18 ;  /* 0x0000541016127816 */ /* 0x000fe40000000012 */
[----:B------:R-:W-:Y:S02]  /*1cf60*/  LOP3.LUT R5, R5, 0xffff, RZ, 0xc0, !PT ;  /* 0x0000ffff05057812 */ /* 0x000fe400078ec0ff */
[----:B------:R-:W-:-:S02]  /*1cf70*/  PRMT R11, R18, 0x4210, R7 ;  /* 0x00004210120b7816 */ /* 0x000fc40000000007 */
[----:B------:R-:W-:Y:S02]  /*1cf80*/  PRMT R5, R5, 0x3340, R1 ;  /* 0x0000334005057816 */ /* 0x000fe40000000001 */
[----:B------:R-:W-:Y:S01]  /*1cf90*/  LOP3.LUT R10, R10, 0xffff, RZ, 0xc0, !PT ;  /* 0x0000ffff0a0a7812 */ /* 0x000fe200078ec0ff */
[----:B------:R-:W-:Y:S01]  /*1cfa0*/  STS [R12+UR4], R11 ;  /* 0x0000000b0c007988 */ /* 0x000fe20008000804 */
[----:B------:R-:W-:Y:S02]  /*1cfb0*/  PRMT R0, R0, 0x5410, R5 ;  /* 0x0000541000007816 */ /* 0x000fe40000000005 */
[----:B------:R-:W-:Y:S02]  /*1cfc0*/  PRMT R5, R2, 0x5410, R3 ;  /* 0x0000541002057816 */ /* 0x000fe40000000003 */
[----:B------:R-:W-:Y:S02]  /*1cfd0*/  PRMT R7, R0, 0x5210, R7 ;  /* 0x0000521000077816 */ /* 0x000fe40000000007 */
[----:B------:R-:W-:-:S02]  /*1cfe0*/  LOP3.LUT R2, R12, 0x40, RZ, 0x3c, !PT ;  /* 0x000000400c027812 */ /* 0x000fc400078e3cff */
[----:B------:R-:W-:Y:S01]  /*1cff0*/  LOP3.LUT R13, R13, 0xffff, RZ, 0xc0, !PT ;  /* 0x0000ffff0d0d7812 */ /* 0x000fe200078ec0ff */
[----:B------:R-:W-:Y:S01]  /*1d000*/  STS [R12+UR4+0x80], R7 ;  /* 0x000080070c007988 */ /* 0x000fe20008000804 */
[----:B------:R-:W-:Y:S02]  /*1d010*/  LOP3.LUT R15, R15, 0xffff, RZ, 0xc0, !PT ;  /* 0x0000ffff0f0f7812 */ /* 0x000fe400078ec0ff */
[----:B------:R-:W-:Y:S01]  /*1d020*/  LOP3.LUT R14, R14, 0xffff, RZ, 0xc0, !PT ;  /* 0x0000ffff0e0e7812 */ /* 0x000fe200078ec0ff */
[----:B------:R2:W-:Y:S01]  /*1d030*/  STS [R2+UR4+0x400], R19 ;  /* 0x0004001302007988 */ /* 0x0005e20008000804 */
[----:B------:R-:W-:Y:S02]  /*1d040*/  PRMT R21, R15, 0x3340, R1 ;  /* 0x000033400f157816 */ /* 0x000fe40000000001 */
[--C-:B------:R-:W-:Y:S02]  /*1d050*/  PRMT R25, R10, 0x3340, R13.reuse ;  /* 0x000033400a197816 */ /* 0x100fe4000000000d */
[----:B------:R-:W-:-:S02]  /*1d060*/  SHF.R.U32.HI R6, RZ, 0x8, R13 ;  /* 0x00000008ff067819 */ /* 0x000fc4000001160d */
[----:B------:R-:W-:Y:S02]  /*1d070*/  SHF.R.U32.HI R10, RZ, 0x8, R10 ;  /* 0x00000008ff0a7819 */ /* 0x000fe4000001160a */
[----:B------:R-:W-:Y:S01]  /*1d080*/  PRMT R20, R14, 0x3340, R1 ;  /* 0x000033400e147816 */ /* 0x000fe20000000001 */
[----:B--2---:R-:W2:Y:S01]  /*1d090*/  LDL.LU R19, [R1+0x16c] ;  /* 0x00016c0001137983 */ /* 0x004ea20000300800 */
[----:B------:R-:W-:Y:S02]  /*1d0a0*/  SHF.R.U32.HI R15, RZ, 0x8, R15 ;  /* 0x00000008ff0f7819 */ /* 0x000fe4000001160f */
[----:B------:R-:W-:Y:S02]  /*1d0b0*/  SHF.R.U32.HI R14, RZ, 0x8, R14 ;  /* 0x00000008ff0e7819 */ /* 0x000fe4000001160e */
[----:B------:R-:W-:Y:S02]  /*1d0c0*/  PRMT R25, R25, 0x5410, R21 ;  /* 0x0000541019197816 */ /* 0x000fe40000000015 */
[----:B-1----:R-:W-:-:S02]  /*1d0d0*/  SHF.R.U32.HI R28, RZ, 0x5, R28 ;  /* 0x00000005ff1c7819 */ /* 0x002fc4000001161c */
[----:B------:R-:W-:Y:S02]  /*1d0e0*/  SHF.R.S32.HI R21, RZ, 0x4, R26 ;  /* 0x00000004ff157819 */ /* 0x000fe4000001141a */
[----:B------:R-:W-:Y:S02]  /*1d0f0*/  LOP3.LUT R6, R6, 0xffff, RZ, 0xc0, !PT ;  /* 0x0000ffff06067812 */ /* 0x000fe400078ec0ff */
[----:B------:R-:W-:Y:S02]  /*1d100*/  LOP3.LUT R13, R10, 0xffff, RZ, 0xc0, !PT ;  /* 0x0000ffff0a0d7812 */ /* 0x000fe400078ec0ff */
[----:B------:R-:W-:Y:S02]  /*1d110*/  LOP3.LUT R10, R15, 0xffff, RZ, 0xc0, !PT ;  /* 0x0000ffff0f0a7812 */ /* 0x000fe400078ec0ff */
[----:B------:R-:W-:Y:S02]  /*1d120*/  LOP3.LUT R14, R14, 0xffff, RZ, 0xc0, !PT ;  /* 0x0000ffff0e0e7812 */ /* 0x000fe400078ec0ff */
[----:B------:R-:W-:-:S02]  /*1d130*/  SGXT.U32 R28, R28, 0x2 ;  /* 0x000000021c1c781a */ /* 0x000fc40000000000 */
[----:B------:R-:W-:Y:S02]  /*1d140*/  SGXT R21, R21, 0x1 ;  /* 0x000000011515781a */ /* 0x000fe40000000200 */
[----:B------:R-:W-:Y:S02]  /*1d150*/  PRMT R6, R13, 0x3340, R6 ;  /* 0x000033400d067816 */ /* 0x000fe40000000006 */
[--C-:B------:R-:W-:Y:S02]  /*1d160*/  PRMT R13, R10, 0x3340, R1.reuse ;  /* 0x000033400a0d7816 */ /* 0x100fe40000000001 */
[----:B------:R-:W-:Y:S02]  /*1d170*/  PRMT R9, R14, 0x3340, R1 ;  /* 0x000033400e097816 */ /* 0x000fe40000000001 */
[----:B------:R-:W-:Y:S02]  /*1d180*/  LOP3.LUT R3, R16, 0xffff, RZ, 0xc0, !PT ;  /* 0x0000ffff10037812 */ /* 0x000fe400078ec0ff */
[----:B------:R-:W-:-:S02]  /*1d190*/  LOP3.LUT R21, R21, 0x804, RZ, 0xc0, !PT ;  /* 0x0000080415157812 */ /* 0x000fc400078ec0ff */
[----:B------:R-:W-:Y:S01]  /*1d1a0*/  PRMT R20, R24, 0x5410, R20 ;  /* 0x0000541018147816 */ /* 0x000fe20000000014 */
[----:B------:R-:W-:Y:S01]  /*1d1b0*/  IMAD.SHL.U32 R24, R26, 0x8, RZ ;  /* 0x000000081a187824 */ /* 0x000fe200078e00ff */
[----:B------:R-:W-:Y:S02]  /*1d1c0*/  PRMT R13, R6, 0x5410, R13 ;  /* 0x00005410060d7816 */ /* 0x000fe4000000000d */
[----:B------:R-:W-:Y:S02]  /*1d1d0*/  LOP3.LUT R0, R17, 0xffff, RZ, 0xc0, !PT ;  /* 0x0000ffff11007812 */ /* 0x000fe400078ec0ff */
[----:B------:R-:W-:Y:S02]  /*1d1e0*/  PRMT R4, R4, 0x5410, R9 ;  /* 0x0000541004047816 */ /* 0x000fe40000000009 */
[----:B------:R-:W-:Y:S02]  /*1d1f0*/  LOP3.LUT R21, R21, 0x80, R23, 0xf8, !PT ;  /* 0x0000008015157812 */ /* 0x000fe400078ef817 */
[----:B------:R-:W-:-:S02]  /*1d200*/  PRMT R5, R5, 0x5210, R8 ;  /* 0x0000521005057816 */ /* 0x000fc40000000008 */
[--C-:B------:R-:W-:Y:S02]  /*1d210*/  PRMT R9, R20, 0x4210, R3.reuse ;  /* 0x0000421014097816 */ /* 0x100fe40000000003 */
[--C-:B------:R-:W-:Y:S02]  /*1d220*/  PRMT R23, R25, 0x4210, R0.reuse ;  /* 0x0000421019177816 */ /* 0x100fe40000000000 */
[----:B------:R-:W-:Y:S02]  /*1d230*/  PRMT R27, R13, 0x5210, R0 ;  /* 0x000052100d1b7816 */ /* 0x000fe40000000000 */
[----:B------:R-:W-:Y:S02]  /*1d240*/  PRMT R3, R4, 0x5210, R3 ;  /* 0x0000521004037816 */ /* 0x000fe40000000003 */
[C---:B------:R-:W-:Y:S02]  /*1d250*/  LOP3.LUT R0, R12.reuse, 0x4, RZ, 0x3c, !PT ;  /* 0x000000040c007812 */ /* 0x040fe400078e3cff */
[----:B------:R-:W-:Y:S01]  /*1d260*/  LOP3.LUT R4, R12, 0x44, RZ, 0x3c, !PT ;  /* 0x000000440c047812 */ /* 0x000fe200078e3cff */
[----:B------:R-:W-:Y:S01]  /*1d270*/  STS [R2+UR4+0x480], R5 ;  /* 0x0004800502007988 */ /* 0x000fe20008000804 */
[----:B------:R-:W-:-:S03]  /*1d280*/  SHF.R.S32.HI R22, RZ, 0x3, R26 ;  /* 0x00000003ff167819 */ /* 0x000fc6000001141a */
[----:B------:R-:W-:Y:S01]  /*1d290*/  STS [R0+UR4+0x800], R9 ;  /* 0x0008000900007988 */ /* 0x000fe20008000804 */
[----:B------:R-:W-:-:S03]  /*1d2a0*/  SGXT R22, R22, 0x1 ;  /* 0x000000011616781a */ /* 0x000fc60000000200 */
[----:B------:R1:W-:Y:S01]  /*1d2b0*/  STS [R0+UR4+0x880], R3 ;  /* 0x0008800300007988 */ /* 0x0003e20008000804 */
[----:B------:R-:W-:-:S03]  /*1d2c0*/  LOP3.LUT R22, R22, 0x440, RZ, 0xc0, !PT ;  /* 0x0000044016167812 */ /* 0x000fc600078ec0ff */
[----:B------:R-:W-:Y:S01]  /*1d2d0*/  STS [R4+UR4+0xc00], R23 ;  /* 0x000c001704007988 */ /* 0x000fe20008000804 */
[----:B------:R-:W-:-:S03]  /*1d2e0*/  LOP3.LUT R22, R22, 0x38, R24, 0xf8, !PT ;  /* 0x0000003816167812 */ /* 0x000fc600078ef818 */
[----:B------:R-:W-:Y:S01]  /*1d2f0*/  STS [R4+UR4+0xc80], R27 ;  /* 0x000c801b04007988 */ /* 0x000fe20008000804 */
[----:B------:R-:W-:-:S04]  /*1d300*/  LOP3.LUT R22, R22, 0x40, R26, 0x78, !PT ;  /* 0x0000004016167812 */ /* 0x000fc800078e781a */
[----:B------:R-:W-:Y:S01]  /*1d310*/  LOP3.LUT R21, R21, R22, RZ, 0xfc, !PT ;  /* 0x0000001615157212 */ /* 0x000fe200078efcff */
[----:B------:R-:W-:Y:S01]  /*1d320*/  BAR.SYNC.DEFER_BLOCKING 0x0 ;  /* 0x0000000000007b1d */ /* 0x000fe20000010000 */
[----:B--2---:R-:W-:-:S05]  /*1d330*/  LOP3.LUT R16, R19, 0x8, R28, 0xfe, !PT ;  /* 0x0000000813107812 */ /* 0x004fca00078efe1c */
[----:B------:R-:W2:Y:S04]  /*1d340*/  LDS R7, [R21+UR4] ;  /* 0x0000000415077984 */ /* 0x000ea80008000800 */
[----:B------:R4:W-:Y:S04]  /*1d350*/  STL [R1+0x80c], R16 ;  /* 0x00080c1001007387 */ /* 0x0009e80000100800 */
[----:B-1----:R-:W3:Y:S01]  /*1d360*/  LDL.LU R0, [R1+0x808] ;  /* 0x0008080001007983 */ /* 0x002ee20000300800 */
[C---:B------:R-:W-:Y:S02]  /*1d370*/  LOP3.LUT R13, R19.reuse, R28, RZ, 0xfc, !PT ;  /* 0x0000001c130d7212 */ /* 0x040fe400078efcff */
[----:B------:R-:W-:Y:S01]  /*1d380*/  LOP3.LUT R15, R19, 0x4, R28, 0xfe, !PT ;  /* 0x00000004130f7812 */ /* 0x000fe200078efe1c */
[----:B------:R-:W-:Y:S01]  /*1d390*/  LDS R6, [R21+UR4+0x100] ;  /* 0x0001000415067984 */ /* 0x000fe20008000800 */
[----:B----4-:R-:W-:-:S04]  /*1d3a0*/  SHF.R.U32.HI R16, RZ, 0x5, R26 ;  /* 0x00000005ff107819 */ /* 0x010fc8000001161a */
[----:B------:R-:W-:-:S04]  /*1d3b0*/  SGXT.U32 R16, R16, 0x2 ;  /* 0x000000021010781a */ /* 0x000fc80000000000 */
[C-C-:B------:R-:W-:Y:S02]  /*1d3c0*/  LOP3.LUT R4, R19.reuse, 0x38, R16.reuse, 0xfe, !PT ;  /* 0x0000003813047812 */ /* 0x140fe400078efe10 */
[C-C-:B------:R-:W-:Y:S02]  /*1d3d0*/  LOP3.LUT R3, R19.reuse, 0x3c, R16.reuse, 0xfe, !PT ;  /* 0x0000003c13037812 */ /* 0x140fe400078efe10 */
[C-C-:B------:R-:W-:Y:S01]  /*1d3e0*/  LOP3.LUT R2, R19.reuse, 0x40, R16.reuse, 0xfe, !PT ;  /* 0x0000004013027812 */ /* 0x140fe200078efe10 */
[----:B------:R1:W-:Y:S04]  /*1d3f0*/  STL [R1], R4 ;  /* 0x0000000401007387 */ /* 0x0003e80000100800 */
[----:B------:R4:W-:Y:S04]  /*1d400*/  STL [R1+0x4], R3 ;  /* 0x0000040301007387 */ /* 0x0009e80000100800 */
[----:B------:R0:W-:Y:S01]  /*1d410*/  STL [R1+0x8], R2 ;  /* 0x0000080201007387 */ /* 0x0001e20000100800 */
[----:B-1----:R-:W-:-:S02]  /*1d420*/  LOP3.LUT R4, R19, 0x44, R16, 0xfe, !PT ;  /* 0x0000004413047812 */ /* 0x002fc400078efe10 */
[----:B----4-:R-:W-:-:S03]  /*1d430*/  LOP3.LUT R3, R19, 0x48, R16, 0xfe, !PT ;  /* 0x0000004813037812 */ /* 0x010fc600078efe10 */
[----:B------:R1:W-:Y:S01]  /*1d440*/  STL [R1+0xc], R4 ;  /* 0x00000c0401007387 */ /* 0x0003e20000100800 */
[----:B0-----:R-:W-:-:S03]  /*1d450*/  LOP3.LUT R2, R19, 0x4c, R16, 0xfe, !PT ;  /* 0x0000004c13027812 */ /* 0x001fc600078efe10 */
[----:B------:R0:W-:Y:S04]  /*1d460*/  STL [R1+0x10], R3 ;  /* 0x0000100301007387 */ /* 0x0001e80000100800 */
[----:B------:R4:W-:Y:S01]  /*1d470*/  STL [R1+0x14], R2 ;  /* 0x0000140201007387 */ /* 0x0009e20000100800 */
[C-C-:B-1----:R-:W-:Y:S02]  /*1d480*/  LOP3.LUT R4, R19.reuse, 0x50, R16.reuse, 0xfe, !PT ;  /* 0x0000005013047812 */ /* 0x142fe400078efe10 */
[----:B0-----:R-:W-:-:S03]  /*1d490*/  LOP3.LUT R3, R19, 0x54, R16, 0xfe, !PT ;  /* 0x0000005413037812 */ /* 0x001fc600078efe10 */
[----:B------:R0:W-:Y:S01]  /*1d4a0*/  STL [R1+0x18], R4 ;  /* 0x0000180401007387 */ /* 0x0001e20000100800 */
[----:B----4-:R-:W-:-:S03]  /*1d4b0*/  LOP3.LUT R2, R19, 0x58, R16, 0xfe, !PT ;  /* 0x0000005813027812 */ /* 0x010fc600078efe10 */
[----:B------:R1:W-:Y:S04]  /*1d4c0*/  STL [R1+0x1c], R3 ;  /* 0x00001c0301007387 */ /* 0x0003e80000100800 */
[----:B------:R4:W-:Y:S01]  /*1d4d0*/  STL [R1+0x20], R2 ;  /* 0x0000200201007387 */ /* 0x0009e20000100800 */
[C-C-:B0-----:R-:W-:Y:S02]  /*1d4e0*/  LOP3.LUT R4, R19.reuse, 0x5c, R16.reuse, 0xfe, !PT ;  /* 0x0000005c13047812 */ /* 0x141fe400078efe10 */
[----:B-1----:R-:W-:-:S03]  /*1d4f0*/  LOP3.LUT R3, R19, 0x60, R16, 0xfe, !PT ;  /* 0x0000006013037812 */ /* 0x002fc600078efe10 */
[----:B------:R-:W-:Y:S01]  /*1d500*/  STL [R1+0x24], R4 ;  /* 0x0000240401007387 */ /* 0x000fe20000100800 */
[----:B----4-:R-:W-:-:S03]  /*1d510*/  LOP3.LUT R2, R19, 0x64, R16, 0xfe, !PT ;  /* 0x0000006413027812 */ /* 0x010fc600078efe10 */
[----:B------:R0:W-:Y:S04]  /*1d520*/  STL [R1+0x28], R3 ;  /* 0x0000280301007387 */ /* 0x0001e80000100800 */
[----:B------:R1:W-:Y:S01]  /*1d530*/  STL [R1+0x2c], R2 ;  /* 0x00002c0201007387 */ /* 0x0003e20000100800 */
[C-C-:B------:R-:W-:Y:S02]  /*1d540*/  LOP3.LUT R26, R19.reuse, 0x74, R16.reuse, 0xfe, !PT ;  /* 0x00000074131a7812 */ /* 0x140fe400078efe10 */
[C-C-:B------:R-:W-:Y:S01]  /*1d550*/  LOP3.LUT R27, R19.reuse, 0x78, R16.reuse, 0xfe, !PT ;  /* 0x00000078131b7812 */ /* 0x140fe200078efe10 */
[----:B------:R-:W-:Y:S01]  /*1d560*/  LDS R4, [R21+UR4+0x200] ;  /* 0x0002000415047984 */ /* 0x000fe20008000800 */
[C-C-:B0-----:R-:W-:Y:S02]  /*1d570*/  LOP3.LUT R3, R19.reuse, 0x68, R16.reuse, 0xfe, !PT ;  /* 0x0000006813037812 */ /* 0x141fe400078efe10 */
[----:B-1----:R-:W-:-:S03]  /*1d580*/  LOP3.LUT R2, R19, 0x6c, R16, 0xfe, !PT ;  /* 0x0000006c13027812 */ /* 0x002fc600078efe10 */
[----:B------:R-:W-:Y:S04]  /*1d590*/  STL [R1+0x30], R3 ;  /* 0x0000300301007387 */ /* 0x000fe80000100800 */
[----:B------:R0:W-:Y:S01]  /*1d5a0*/  STL [R1+0x34], R2 ;  /* 0x0000340201007387 */ /* 0x0001e20000100800 */
[C-C-:B------:R-:W-:Y:S02]  /*1d5b0*/  LOP3.LUT R25, R19.reuse, 0xc, R16.reuse, 0xfe, !PT ;  /* 0x0000000c13197812 */ /* 0x140fe400078efe10 */
[C-C-:B------:R-:W-:Y:S02]  /*1d5c0*/  LOP3.LUT R17, R19.reuse, 0x10, R16.reuse, 0xfe, !PT ;  /* 0x0000001013117812 */ /* 0x140fe400078efe10 */
[C-C-:B0-----:R-:W-:Y:S02]  /*1d5d0*/  LOP3.LUT R2, R19.reuse, 0x70, R16.reuse, 0xfe, !PT ;  /* 0x0000007013027812 */ /* 0x141fe400078efe10 */
[----:B------:R-:W-:-:S02]  /*1d5e0*/  LOP3.LUT R24, R19, 0x14, R16, 0xfe, !PT ;  /* 0x0000001413187812 */ /* 0x000fc400078efe10 */
[C-C-:B------:R-:W-:Y:S01]  /*1d5f0*/  LOP3.LUT R11, R19.reuse, 0x18, R16.reuse, 0xfe, !PT ;  /* 0x00000018130b7812 */ /* 0x140fe200078efe10 */
[----:B------:R-:W-:Y:S01]  /*1d600*/  STL [R1+0x38], R2 ;  /* 0x0000380201007387 */ /* 0x000fe20000100800 */
[C-C-:B------:R-:W-:Y:S02]  /*1d610*/  LOP3.LUT R18, R19.reuse, 0x1c, R16.reuse, 0xfe, !PT ;  /* 0x0000001c13127812 */ /* 0x140fe400078efe10 */
[C-C-:B------:R-:W-:Y:S01]  /*1d620*/  LOP3.LUT R10, R19.reuse, 0x20, R16.reuse, 0xfe, !PT ;  /* 0x00000020130a7812 */ /* 0x140fe200078efe10 */
[----:B------:R2:W-:Y:S01]  /*1d630*/  STL [R1+0x3c], R26 ;  /* 0x00003c1a01007387 */ /* 0x0005e20000100800 */
[C-C-:B------:R-:W-:Y:S02]  /*1d640*/  LOP3.LUT R9, R19.reuse, 0x24, R16.reuse, 0xfe, !PT ;  /* 0x0000002413097812 */ /* 0x140fe400078efe10 */
[C-C-:B------:R-:W-:Y:S01]  /*1d650*/  LOP3.LUT R22, R19.reuse, 0x28, R16.reuse, 0xfe, !PT ;  /* 0x0000002813167812 */ /* 0x140fe200078efe10 */
[----:B------:R-:W-:Y:S01]  /*1d660*/  STL [R1+0x40], R27 ;  /* 0x0000401b01007387 */ /* 0x000fe20000100800 */
[----:B------:R-:W-:-:S02]  /*1d670*/  LOP3.LUT R23, R19, 0x2c, R16, 0xfe, !PT ;  /* 0x0000002c13177812 */ /* 0x000fc400078efe10 */
[C-C-:B------:R-:W-:Y:S02]  /*1d680*/  LOP3.LUT R28, R19.reuse, 0x30, R16.reuse, 0xfe, !PT ;  /* 0x00000030131c7812 */ /* 0x140fe400078efe10 */
[C-C-:B------:R-:W-:Y:S02]  /*1d690*/  LOP3.LUT R29, R19.reuse, 0x34, R16.reuse, 0xfe, !PT ;  /* 0x00000034131d7812 */ /* 0x140fe400078efe10 */
[----:B------:R-:W-:Y:S02]  /*1d6a0*/  LOP3.LUT R19, R19, 0x7c, R16, 0xfe, !PT ;  /* 0x0000007c13137812 */ /* 0x000fe400078efe10 */
[----:B------:R-:W4:Y:S01]  /*1d6b0*/  LDL.LU R16, [R1+0x80c] ;  /* 0x00080c0001107983 */ /* 0x000f220000300800 */
[----:B------:R-:W-:Y:S02]  /*1d6c0*/  LOP3.LUT R20, R21, 0x4, RZ, 0x3c, !PT ;  /* 0x0000000415147812 */ /* 0x000fe400078e3cff */
[----:B--2---:R-:W-:Y:S01]  /*1d6d0*/  PRMT R26, R7, 0x7770, RZ ;  /* 0x00007770071a7816 */ /* 0x004fe200000000ff */
[----:B------:R-:W-:Y:S04]  /*1d6e0*/  LDS R21, [R21+UR4+0x300] ;  /* 0x0003000415157984 */ /* 0x000fe80008000800 */
[----:B------:R-:W0:Y:S04]  /*1d6f0*/  LDS R8, [R20+UR4] ;  /* 0x0000000414087984 */ /* 0x000e280008000800 */
[----:B------:R-:W1:Y:S04]  /*1d700*/  LDS R5, [R20+UR4+0x100] ;  /* 0x0001000414057984 */ /* 0x000e680008000800 */
[----:B------:R-:W2:Y:S04]  /*1d710*/  LDS R2, [R20+UR4+0x200] ;  /* 0x0002000414027984 */ /* 0x000ea80008000800 */
[----:B------:R-:W1:Y:S01]  /*1d720*/  LDS R20, [R20+UR4+0x300] ;  /* 0x0003000414147984 */ /* 0x000e620008000800 */
[----:B0-----:R-:W-:-:S02]  /*1d730*/  PRMT R27, R8, 0x7770, RZ ;  /* 0x00007770081b7816 */ /* 0x001fc400000000ff */
[C---:B---3--:R-:W-:Y:S01]  /*1d740*/  ISETP.GE.AND P0, PT, R0.reuse, UR10, PT ;  /* 0x0000000a00007c0c */ /* 0x048fe2000bf06270 */
[----:B------:R-:W-:-:S03]  /*1d750*/  IMAD R0, R0, UR5, RZ ;  /* 0x0000000500007c24 */ /* 0x000fc6000f8e02ff */
[C---:B------:R-:W-:Y:S01]  /*1d760*/  ISETP.LT.AND P1, PT, R13.reuse, UR11, !P0 ;  /* 0x0000000b0d007c0c */ /* 0x040fe2000c721270 */
[----:B-----5:R-:W-:Y:S01]  /*1d770*/  IMAD R13, R13, UR6, RZ ;  /* 0x000000060d0d7c24 */ /* 0x020fe2000f8e02ff */
[C---:B------:R-:W-:Y:S02]  /*1d780*/  IADD3 R3, P2, PT, R0.reuse, UR8, RZ ;  /* 0x0000000800037c10 */ /* 0x040fe4000ff5e0ff */
[C---:B------:R-:W-:Y:S01]  /*1d790*/  ISETP.LT.AND P4, PT, R15.reuse, UR11, !P0 ;  /* 0x0000000b0f007c0c */ /* 0x040fe2000c781270 */
[----:B------:R-:W-:Y:S01]  /*1d7a0*/  IMAD R15, R15, UR6, RZ ;  /* 0x000000060f0f7c24 */ /* 0x000fe2000f8e02ff */
[----:B------:R-:W-:Y:S02]  /*1d7b0*/  LEA.HI.X.SX32 R0, R0, UR9, 0x1, P2 ;  /* 0x0000000900007c11 */ /* 0x000fe400090f0eff */
[-C--:B------:R-:W-:Y:S02]  /*1d7c0*/  IADD3 R12, P2, PT, R13, R3.reuse, RZ ;  /* 0x000000030d0c7210 */ /* 0x080fe40007f5e0ff */
[----:B------:R-:W-:-:S02]  /*1d7d0*/  IADD3 R14, P3, PT, R15, R3, RZ ;  /* 0x000000030f0e7210 */ /* 0x000fc40007f7e0ff */
[-C--:B------:R-:W-:Y:S02]  /*1d7e0*/  LEA.HI.X.SX32 R13, R13, R0.reuse, 0x1, P2 ;  /* 0x000000000d0d7211 */ /* 0x080fe400010f0eff */
[----:B------:R-:W-:-:S03]  /*1d7f0*/  LEA.HI.X.SX32 R15, R15, R0, 0x1, P3 ;  /* 0x000000000f0f7211 */ /* 0x000fc600018f0eff */
[----:B------:R0:W-:Y:S04]  /*1d800*/  @P1 STG.E.U8 desc[UR12][R12.64], R26 ;  /* 0x0000001a0c001986 */ /* 0x0001e8000c10110c */
[----:B------:R3:W-:Y:S01]  /*1d810*/  @P4 STG.E.U8 desc[UR12][R14.64], R27 ;  /* 0x0000001b0e004986 */ /* 0x0007e2000c10110c */
[C---:B------:R-:W-:Y:S01]  /*1d820*/  ISETP.LT.AND P4, PT, R25.reuse, UR11, !P0 ;  /* 0x0000000b19007c0c */ /* 0x040fe2000c781270 */
[----:B------:R-:W-:Y:S01]  /*1d830*/  IMAD R25, R25, UR6, RZ ;  /* 0x0000000619197c24 */ /* 0x000fe2000f8e02ff */
[C---:B------:R-:W-:Y:S02]  /*1d840*/  ISETP.LT.AND P3, PT, R17.reuse, UR11, !P0 ;  /* 0x0000000b11007c0c */ /* 0x040fe4000c761270 */
[----:B------:R-:W-:Y:S01]  /*1d850*/  ISETP.LT.AND P1, PT, R24, UR11, !P0 ;  /* 0x0000000b18007c0c */ /* 0x000fe2000c721270 */
[----:B0-----:R-:W-:Y:S01]  /*1d860*/  IMAD R13, R17, UR6, RZ ;  /* 0x00000006110d7c24 */ /* 0x001fe2000f8e02ff */
[----:B------:R-:W-:Y:S01]  /*1d870*/  PRMT R26, R6, 0x7770, RZ ;  /* 0x00007770061a7816 */ /* 0x000fe200000000ff */
[----:B------:R-:W-:Y:S01]  /*1d880*/  IMAD R24, R24, UR6, RZ ;  /* 0x0000000618187c24 */ /* 0x000fe2000f8e02ff */
[C---:B---3--:R-:W-:Y:S01]  /*1d890*/  IADD3 R14, P5, PT, R25.reuse, R3, RZ ;  /* 0x00000003190e7210 */ /* 0x048fe20007fbe0ff */
[----:B------:R-:W3:Y:S03]  /*1d8a0*/  LDL.LU R27, [R1+0x14] ;  /* 0x00001400011b7983 */ /* 0x000ee60000300800 */
[----:B------:R-:W-:Y:S01]  /*1d8b0*/  LEA.HI.X.SX32 R15, R25, R0, 0x1, P5 ;  /* 0x00000000190f7211 */ /* 0x000fe200028f0eff */
[C---:B----4-:R-:W-:Y:S01]  /*1d8c0*/  IMAD R12, R16.reuse, UR6, RZ ;  /* 0x00000006100c7c24 */ /* 0x050fe2000f8e02ff */
[----:B------:R-:W-:-:S04]  /*1d8d0*/  ISETP.LT.AND P2, PT, R16, UR11, !P0 ;  /* 0x0000000b10007c0c */ /* 0x000fc8000c741270 */
[----:B------:R-:W-:-:S04]  /*1d8e0*/  IADD3 R16, P6, PT, R12, R3, RZ ;  /* 0x000000030c107210 */ /* 0x000fc80007fde0ff */
[----:B------:R-:W-:-:S05]  /*1d8f0*/  LEA.HI.X.SX32 R17, R12, R0, 0x1, P6 ;  /* 0x000000000c117211 */ /* 0x000fca00030f0eff */
[----:B------:R1:W-:Y:S02]  /*1d900*/  @P2 STG.E.U8 desc[UR12][R16.64], R26 ;  /* 0x0000001a10002986 */ /* 0x0003e4000c10110c */
[----:B-1----:R-:W-:Y:S02]  /*1d910*/  PRMT R17, R5, 0x7770, RZ ;  /* 0x0000777005117816 */ /* 0x002fe400000000ff */
[----:B------:R-:W4:Y:S01]  /*1d920*/  LDL.LU R26, [R1+0xc] ;  /* 0x00000c00011a7983 */ /* 0x000f220000300800 */
[----:B------:R-:W-:-:S03]  /*1d930*/  IADD3 R16, P2, PT, R24, R3, RZ ;  /* 0x0000000318107210 */ /* 0x000fc60007f5e0ff */
[----:B------:R0:W-:Y:S02]  /*1d940*/  @P4 STG.E.U8 desc[UR12][R14.64], R17 ;  /* 0x000000110e004986 */ /* 0x0001e4000c10110c */
[-C--:B0-----:R-:W-:Y:S02]  /*1d950*/  LEA.HI.X.SX32 R17, R24, R0.reuse, 0x1, P2 ;  /* 0x0000000018117211 */ /* 0x081fe400010f0eff */
[----:B------:R-:W5:Y:S01]  /*1d960*/  LDL.LU R24, [R1] ;  /* 0x0000000001187983 */ /* 0x000f620000300800 */
[C---:B------:R-:W-:Y:S02]  /*1d970*/  IADD3 R12, P6, PT, R13.reuse, R3, RZ ;  /* 0x000000030d0c7210 */ /* 0x040fe40007fde0ff */
[----:B------:R-:W-:Y:S02]  /*1d980*/  PRMT R25, R4, 0x7770, RZ ;  /* 0x0000777004197816 */ /* 0x000fe400000000ff */
[----:B------:R-:W-:Y:S02]  /*1d990*/  LEA.HI.X.SX32 R13, R13, R0, 0x1, P6 ;  /* 0x000000000d0d7211 */ /* 0x000fe400030f0eff */
[C---:B------:R-:W-:Y:S01]  /*1d9a0*/  ISETP.LT.AND P2, PT, R11.reuse, UR11, !P0 ;  /* 0x0000000b0b007c0c */ /* 0x040fe2000c741270 */
[----:B------:R-:W-:Y:S01]  /*1d9b0*/  IMAD R11, R11, UR6, RZ ;  /* 0x000000060b0b7c24 */ /* 0x000fe2000f8e02ff */
[----:B--2---:R-:W-:Y:S01]  /*1d9c0*/  PRMT R14, R2, 0x7770, RZ ;  /* 0x00007770020e7816 */ /* 0x004fe200000000ff */
[----:B------:R0:W-:Y:S01]  /*1d9d0*/  @P3 STG.E.U8 desc[UR12][R12.64], R25 ;  /* 0x000000190c003986 */ /* 0x0001e2000c10110c */
[C---:B------:R-:W-:Y:S01]  /*1d9e0*/  ISETP.LT.AND P4, PT, R18.reuse, UR11, !P0 ;  /* 0x0000000b12007c0c */ /* 0x040fe2000c781270 */
[----:B------:R-:W-:-:S02]  /*1d9f0*/  IMAD R18, R18, UR6, RZ ;  /* 0x0000000612127c24 */ /* 0x000fc4000f8e02ff */
[----:B------:R1:W-:Y:S01]  /*1da00*/  @P1 STG.E.U8 desc[UR12][R16.64], R14 ;  /* 0x0000000e10001986 */ /* 0x0003e2000c10110c */
[C---:B------:R-:W-:Y:S01]  /*1da10*/  ISETP.LT.AND P3, PT, R10.reuse, UR11, !P0 ;  /* 0x0000000b0a007c0c */ /* 0x040fe2000c761270 */
[----:B------:R-:W-:Y:S01]  /*1da20*/  IMAD R15, R10, UR6, RZ ;  /* 0x000000060a0f7c24 */ /* 0x000fe2000f8e02ff */
[-C--:B0-----:R-:W-:Y:S02]  /*1da30*/  IADD3 R12, P6, PT, R11, R3.reuse, RZ ;  /* 0x000000030b0c7210 */ /* 0x081fe40007fde0ff */
[----:B------:R-:W-:Y:S02]  /*1da40*/  ISETP.LT.AND P1, PT, R9, UR11, !P0 ;  /* 0x0000000b09007c0c */ /* 0x000fe4000c721270 */
[----:B------:R-:W-:Y:S01]  /*1da50*/  LEA.HI.X.SX32 R13, R11, R0, 0x1, P6 ;  /* 0x000000000b0d7211 */ /* 0x000fe200030f0eff */
[----:B-1----:R-:W2:Y:S01]  /*1da60*/  LDL.LU R17, [R1+0x10] ;  /* 0x0000100001117983 */ /* 0x002ea20000300800 */
[----:B------:R-:W-:Y:S01]  /*1da70*/  PRMT R16, R21, 0x7770, RZ ;  /* 0x0000777015107816 */ /* 0x000fe200000000ff */
[----:B------:R-:W-:Y:S01]  /*1da80*/  IMAD R9, R9, UR6, RZ ;  /* 0x0000000609097c24 */ /* 0x000fe2000f8e02ff */
[----:B------:R-:W-:-:S03]  /*1da90*/  IADD3 R10, P5, PT, R18, R3, RZ ;  /* 0x00000003120a7210 */ /* 0x000fc60007fbe0ff */
[----:B------:R0:W-:Y:S01]  /*1daa0*/  @P2 STG.E.U8 desc[UR12][R12.64], R16 ;  /* 0x000000100c002986 */ /* 0x0001e2000c10110c */
[----:B------:R-:W-:Y:S02]  /*1dab0*/  LEA.HI.X.SX32 R11, R18, R0, 0x1, P5 ;  /* 0x00000000120b7211 */ /* 0x000fe400028f0eff */
[-C--:B------:R-:W-:Y:S01]  /*1dac0*/  IADD3 R14, P6, PT, R15, R3.reuse, RZ ;  /* 0x000000030f0e7210 */ /* 0x080fe20007fde0ff */
[----:B------:R-:W2:Y:S01]  /*1dad0*/  LDL.LU R18, [R1+0x8] ;  /* 0x0000080001127983 */ /* 0x000ea20000300800 */
[----:B0-----:R-:W-:Y:S02]  /*1dae0*/  PRMT R13, R20, 0x7770, RZ ;  /* 0x00007770140d7816 */ /* 0x001fe400000000ff */
[----:B------:R-:W-:-:S03]  /*1daf0*/  IADD3 R12, P2, PT, R9, R3, RZ ;  /* 0x00000003090c7210 */ /* 0x000fc60007f5e0ff */
[----:B------:R0:W-:Y:S01]  /*1db00*/  @P4 STG.E.U8 desc[UR12][R10.64], R13 ;  /* 0x0000000d0a004986 */ /* 0x0001e2000c10110c */
[-C--:B------:R-:W-:Y:S02]  /*1db10*/  LEA.HI.X.SX32 R15, R15, R0.reuse, 0x1, P6 ;  /* 0x000000000f0f7211 */ /* 0x080fe400030f0eff */
[----:B0-----:R-:W-:Y:S02]  /*1db20*/  LEA.HI.X.SX32 R13, R9, R0, 0x1, P2 ;  /* 0x00000000090d7211 */ /* 0x001fe400010f0eff */
[C---:B------:R-:W-:Y:S01]  /*1db30*/  ISETP.LT.AND P2, PT, R22.reuse, UR11, !P0 ;  /* 0x0000000b16007c0c */ /* 0x040fe2000c741270 */
[----:B------:R-:W-:-:S05]  /*1db40*/  IMAD R22, R22, UR6, RZ ;  /* 0x0000000616167c24 */ /* 0x000fca000f8e02ff */
[----:B------:R-:W-:-:S04]  /*1db50*/  IADD3 R10, P6, PT, R22, R3, RZ ;  /* 0x00000003160a7210 */ /* 0x000fc80007fde0ff */
[----:B------:R-:W-:Y:S02]  /*1db60*/  LEA.HI.X.SX32 R11, R22, R0, 0x1, P6 ;  /* 0x00000000160b7211 */ /* 0x000fe400030f0eff */
[----:B------:R-:W3:Y:S01]  /*1db70*/  LDL.LU R22, [R1+0x4] ;  /* 0x0000040001167983 */ /* 0x000ee20000300800 */
[----:B------:R-:W-:Y:S02]  /*1db80*/  PRMT R16, R7, 0x7771, RZ ;  /* 0x0000777107107816 */ /* 0x000fe400000000ff */
[----:B------:R-:W-:Y:S01]  /*1db90*/  PRMT R9, R8, 0x7771, RZ ;  /* 0x0000777108097816 */ /* 0x000fe200000000ff */
[----:B------:R-:W3:Y:S01]  /*1dba0*/  LDL.LU R25, [R1+0x18] ;  /* 0x0000180001197983 */ /* 0x000ee20000300800 */
[C---:B------:R-:W-:Y:S01]  /*1dbb0*/  ISETP.LT.AND P4, PT, R23.reuse, UR11, !P0 ;  /* 0x0000000b17007c0c */ /* 0x040fe2000c781270 */
[----:B------:R-:W-:Y:S02]  /*1dbc0*/  IMAD R23, R23, UR6, RZ ;  /* 0x0000000617177c24 */ /* 0x000fe4000f8e02ff */
[----:B------:R-:W-:Y:S01]  /*1dbd0*/  @P3 STG.E.U8 desc[UR12][R14.64], R16 ;  /* 0x000000100e003986 */ /* 0x000fe2000c10110c */
[----:B------:R-:W-:-:S03]  /*1dbe0*/  ISETP.LT.AND P3, PT, R28, UR11, !P0 ;  /* 0x0000000b1c007c0c */ /* 0x000fc6000c761270 */
[----:B------:R0:W-:Y:S01]  /*1dbf0*/  @P1 STG.E.U8 desc[UR12][R12.64], R9 ;  /* 0x000000090c001986 */ /* 0x0001e2000c10110c */
[----:B------:R-:W-:Y:S01]  /*1dc00*/  IMAD R28, R28, UR6, RZ ;  /* 0x000000061c1c7c24 */ /* 0x000fe2000f8e02ff */
[C---:B------:R-:W-:Y:S01]  /*1dc10*/  ISETP.LT.AND P1, PT, R29.reuse, UR11, !P0 ;  /* 0x0000000b1d007c0c */ /* 0x040fe2000c721270 */
[----:B------:R-:W-:Y:S01]  /*1dc20*/  IMAD R29, R29, UR6, RZ ;  /* 0x000000061d1d7c24 */ /* 0x000fe2000f8e02ff */
[----:B0-----:R-:W-:Y:S02]  /*1dc30*/  PRMT R9, R6, 0x7771, RZ ;  /* 0x0000777106097816 */ /* 0x001fe400000000ff */
[----:B------:R-:W-:-:S03]  /*1dc40*/  IADD3 R12, P5, PT, R23, R3, RZ ;  /* 0x00000003170c7210 */ /* 0x000fc60007fbe0ff */
[----:B------:R0:W-:Y:S01]  /*1dc50*/  @P2 STG.E.U8 desc[UR12][R10.64], R9 ;  /* 0x000000090a002986 */ /* 0x0001e2000c10110c */
[-C--:B------:R-:W-:Y:S02]  /*1dc60*/  LEA.HI.X.SX32 R13, R23, R0.reuse, 0x1, P5 ;  /* 0x00000000170d7211 */ /* 0x080fe400028f0eff */
[-C--:B------:R-:W-:Y:S02]  /*1dc70*/  IADD3 R14, P6, PT, R28, R3.reuse, RZ ;  /* 0x000000031c0e7210 */ /* 0x080fe40007fde0ff */
[----:B------:R-:W-:Y:S02]  /*1dc80*/  PRMT R16, R4, 0x7771, RZ ;  /* 0x0000777104107816 */ /* 0x000fe400000000ff */
[----:B------:R-:W-:Y:S02]  /*1dc90*/  LEA.HI.X.SX32 R15, R28, R0, 0x1, P6 ;  /* 0x000000001c0f7211 */ /* 0x000fe400030f0eff */
[----:B0-----:R-:W-:Y:S02]  /*1dca0*/  PRMT R9, R5, 0x7771, RZ ;  /* 0x0000777105097816 */ /* 0x001fe400000000ff */
[----:B------:R-:W-:-:S03]  /*1dcb0*/  IADD3 R10, P2, PT, R29, R3, RZ ;  /* 0x000000031d0a7210 */ /* 0x000fc60007f5e0ff */
[----:B------:R0:W-:Y:S01]  /*1dcc0*/  @P4 STG.E.U8 desc[UR12][R12.64], R9 ;  /* 0x000000090c004986 */ /* 0x0001e2000c10110c */
[----:B------:R-:W-:-:S03]  /*1dcd0*/  LEA.HI.X.SX32 R11, R29, R0, 0x1, P2 ;  /* 0x000000001d0b7211 */ /* 0x000fc600010f0eff */
[----:B------:R-:W-:Y:S01]  /*1dce0*/  @P3 STG.E.U8 desc[UR12][R14.64], R16 ;  /* 0x000000100e003986 */ /* 0x000fe2000c10110c */
[----:B0-----:R-:W-:-:S05]  /*1dcf0*/  PRMT R12, R2, 0x7771, RZ ;  /* 0x00007771020c7816 */ /* 0x001fca00000000ff */
[----:B------:R0:W-:Y:S01]  /*1dd00*/  @P1 STG.E.U8 desc[UR12][R10.64], R12 ;  /* 0x0000000c0a001986 */ /* 0x0001e2000c10110c */
[----:B----4-:R-:W-:Y:S02]  /*1dd10*/  ISETP.LT.AND P1, PT, R26, UR11, !P0 ;  /* 0x0000000b1a007c0c */ /* 0x010fe4000c721270 */
[C---:B-----5:R-:W-:Y:S01]  /*1dd20*/  ISETP.LT.AND P2, PT, R24.reuse, UR11, !P0 ;  /* 0x0000000b18007c0c */ /* 0x060fe2000c741270 */
[----:B------:R-:W-:Y:S02]  /*1dd30*/  IMAD R9, R24, UR6, RZ ;  /* 0x0000000618097c24 */ /* 0x000fe4000f8e02ff */
[----:B------:R-:W4:Y:S03]  /*1dd40*/  LDL.LU R24, [R1+0x1c] ;  /* 0x00001c0001187983 */ /* 0x000f260000300800 */
[----:B0-----:R-:W-:-:S04]  /*1dd50*/  IADD3 R10, P6, PT, R9, R3, RZ ;  /* 0x00000003090a7210 */ /* 0x001fc80007fde0ff */
[----:B------:R-:W-:Y:S01]  /*1dd60*/  LEA.HI.X.SX32 R11, R9, R0, 0x1, P6 ;  /* 0x00000000090b7211 */ /* 0x000fe200030f0eff */
[----:B------:R-:W-:Y:S02]  /*1dd70*/  IMAD R9, R26, UR6, RZ ;  /* 0x000000061a097c24 */ /* 0x000fe4000f8e02ff */
[----:B------:R-:W5:Y:S01]  /*1dd80*/  LDL.LU R26, [R1+0x20] ;  /* 0x00002000011a7983 */ /* 0x000f620000300800 */
[----:B------:R-:W-:-:S05]  /*1dd90*/  PRMT R16, R21, 0x7771, RZ ;  /* 0x0000777115107816 */ /* 0x000fca00000000ff */
[----:B------:R0:W-:Y:S02]  /*1dda0*/  @P2 STG.E.U8 desc[UR12][R10.64], R16 ;  /* 0x000000100a002986 */ /* 0x0001e4000c10110c */
[----:B0-----:R-:W-:Y:S01]  /*1ddb0*/  PRMT R11, R20, 0x7771, RZ ;  /* 0x00007771140b7816 */ /* 0x001fe200000000ff */
[C---:B--2---:R-:W-:Y:S01]  /*1ddc0*/  IMAD R15, R18.reuse, UR6, RZ ;  /* 0x00000006120f7c24 */ /* 0x044fe2000f8e02ff */
[----:B------:R-:W-:Y:S02]  /*1ddd0*/  ISETP.LT.AND P3, PT, R18, UR11, !P0 ;  /* 0x0000000b12007c0c */ /* 0x000fe4000c761270 */
[-C--:B------:R-:W-:Y:S02]  /*1dde0*/  IADD3 R10, P2, PT, R9, R3.reuse, RZ ;  /* 0x00000003090a7210 */ /* 0x080fe40007f5e0ff */
[----:B------:R-:W-:Y:S02]  /*1ddf0*/  IADD3 R14, P6, PT, R15, R3, RZ ;  /* 0x000000030f0e7210 */ /* 0x000fe40007fde0ff */
[----:B------:R-:W-:-:S02]  /*1de00*/  PRMT R16, R7, 0x7772, RZ ;  /* 0x0000777207107816 */ /* 0x000fc400000000ff */
[----:B------:R-:W-:Y:S01]  /*1de10*/  LEA.HI.X.SX32 R15, R15, R0, 0x1, P6 ;  /* 0x000000000f0f7211 */ /* 0x000fe200030f0eff */
[C---:B---3--:R-:W-:Y:S01]  /*1de20*/  IMAD R13, R22.reuse, UR6, RZ ;  /* 0x00000006160d7c24 */ /* 0x048fe2000f8e02ff */
[----:B------:R-:W-:-:S04]  /*1de30*/  ISETP.LT.AND P4, PT, R22, UR11, !P0 ;  /* 0x0000000b16007c0c */ /* 0x000fc8000c781270 */
[----:B------:R-:W-:-:S04]  /*1de40*/  IADD3 R12, P5, PT, R13, R3, RZ ;  /* 0x000000030d0c7210 */ /* 0x000fc80007fbe0ff */
[----:B------:R-:W-:-:S05]  /*1de50*/  LEA.HI.X.SX32 R13, R13, R0, 0x1, P5 ;  /* 0x000000000d0d7211 */ /* 0x000fca00028f0eff */
[----:B------:R0:W-:Y:S01]  /*1de60*/  @P4 STG.E.U8 desc[UR12][R12.64], R11 ;  /* 0x0000000b0c004986 */ /* 0x0001e2000c10110c */
[----:B------:R-:W-:-:S03]  /*1de70*/  ISETP.LT.AND P4, PT, R27, UR11, !P0 ;  /* 0x0000000b1b007c0c */ /* 0x000fc6000c781270 */
[----:B------:R1:W-:Y:S01]  /*1de80*/  @P3 STG.E.U8 desc[UR12][R14.64], R16 ;  /* 0x000000100e003986 */ /* 0x0003e2000c10110c */
[----:B0-----:R-:W-:Y:S01]  /*1de90*/  LEA.HI.X.SX32 R11, R9, R0, 0x1, P2 ;  /* 0x00000000090b7211 */ /* 0x001fe200010f0eff */
[----:B------:R-:W-:Y:S01]  /*1dea0*/  IMAD R9, R17, UR6, RZ ;  /* 0x0000000611097c24 */ /* 0x000fe2000f8e02ff */
[----:B------:R-:W-:Y:S01]  /*1deb0*/  PRMT R12, R8, 0x7772, RZ ;  /* 0x00007772080c7816 */ /* 0x000fe200000000ff */
[----:B------:R-:W-:Y:S01]  /*1dec0*/  IMAD R13, R27, UR6, RZ ;  /* 0x000000061b0d7c24 */ /* 0x000fe2000f8e02ff */
[----:B------:R-:W-:Y:S01]  /*1ded0*/  ISETP.LT.AND P2, PT, R17, UR11, !P0 ;  /* 0x0000000b11007c0c */ /* 0x000fe2000c741270 */
[----:B------:R-:W2:Y:S04]  /*1dee0*/  LDL.LU R27, [R1+0x2c] ;  /* 0x00002c00011b7983 */ /* 0x000ea80000300800 */
[----:B------:R0:W-:Y:S01]  /*1def0*/  @P1 STG.E.U8 desc[UR12][R10.64], R12 ;  /* 0x0000000c0a001986 */ /* 0x0001e2000c10110c */
[----:B-1----:R-:W-:-:S02]  /*1df00*/  PRMT R16, R6, 0x7772, RZ ;  /* 0x0000777206107816 */ /* 0x002fc400000000ff */
[----:B------:R-:W-:Y:S01]  /*1df10*/  PRMT R17, R5, 0x7772, RZ ;  /* 0x0000777205117816 */ /* 0x000fe200000000ff */
[----:B------:R-:W3:Y:S04]  /*1df20*/  LDL.LU R29, [R1+0x30] ;  /* 0x00003000011d7983 */ /* 0x000ee80000300800 */
[----:B------:R-:W3:Y:S01]  /*1df30*/  LDL.LU R28, [R1+0x34] ;  /* 0x00003400011c7983 */ /* 0x000ee20000300800 */
[----:B0-----:R-:W-:-:S03]  /*1df40*/  IADD3 R10, P6, PT, R9, R3, RZ ;  /* 0x00000003090a7210 */ /* 0x001fc60007fde0ff */
[----:B------:R-:W3:Y:S01]  /*1df50*/  LDL.LU R22, [R1+0x38] ;  /* 0x0000380001167983 */ /* 0x000ee20000300800 */
[----:B------:R-:W-:Y:S02]  /*1df60*/  IADD3 R12, P5, PT, R13, R3, RZ ;  /* 0x000000030d0c7210 */ /* 0x000fe40007fbe0ff */
[-C--:B------:R-:W-:Y:S02]  /*1df70*/  LEA.HI.X.SX32 R11, R9, R0.reuse, 0x1, P6 ;  /* 0x00000000090b7211 */ /* 0x080fe400030f0eff */
[----:B------:R-:W-:-:S03]  /*1df80*/  LEA.HI.X.SX32 R13, R13, R0, 0x1, P5 ;  /* 0x000000000d0d7211 */ /* 0x000fc600028f0eff */
[----:B------:R0:W-:Y:S04]  /*1df90*/  @P2 STG.E.U8 desc[UR12][R10.64], R16 ;  /* 0x000000100a002986 */ /* 0x0001e8000c10110c */
[----:B------:R1:W-:Y:S04]  /*1dfa0*/  @P4 STG.E.U8 desc[UR12][R12.64], R17 ;  /* 0x000000110c004986 */ /* 0x0003e8000c10110c */
[----:B0-----:R-:W3:Y:S04]  /*1dfb0*/  LDL.LU R16, [R1+0x28] ;  /* 0x0000280001107983 */ /* 0x001ee80000300800 */
[----:B-1----:R-:W3:Y:S01]  /*1dfc0*/  LDL.LU R13, [R1+0x24] ;  /* 0x00002400010d7983 */ /* 0x002ee20000300800 */
[C---:B----4-:R-:W-:Y:S01]  /*1dfd0*/  IMAD R9, R24.reuse, UR6, RZ ;  /* 0x0000000618097c24 */ /* 0x050fe2000f8e02ff */
[----:B------:R-:W-:-:S02]  /*1dfe0*/  ISETP.LT.AND P1, PT, R24, UR11, !P0 ;  /* 0x0000000b18007c0c */ /* 0x000fc4000c721270 */
[----:B------:R-:W4:Y:S02]  /*1dff0*/  LDL.LU R24, [R1+0x3c] ;  /* 0x00003c0001187983 */ /* 0x000f240000300800 */
[----:B------:R-:W-:-:S04]  /*1e000*/  IADD3 R10, P2, PT, R9, R3, RZ ;  /* 0x00000003090a7210 */ /* 0x000fc80007f5e0ff */
[----:B------:R-:W-:Y:S01]  /*1e010*/  LEA.HI.X.SX32 R11, R9, R0, 0x1, P2 ;  /* 0x00000000090b7211 */ /* 0x000fe200010f0eff */
[C---:B-----5:R-:W-:Y:S01]  /*1e020*/  IMAD R18, R26.reuse, UR6, RZ ;  /* 0x000000061a127c24 */ /* 0x060fe2000f8e02ff */
[----:B------:R-:W-:Y:S02]  /*1e030*/  ISETP.LT.AND P2, PT, R26, UR11, !P0 ;  /* 0x0000000b1a007c0c */ /* 0x000fe4000c741270 */
[----:B------:R-:W5:Y:S01]  /*1e040*/  LDL.LU R26, [R1+0x40] ;  /* 0x00004000011a7983 */ /* 0x000f620000300800 */
[C---:B------:R-:W-:Y:S01]  /*1e050*/  IMAD R15, R25.reuse, UR6, RZ ;  /* 0x00000006190f7c24 */ /* 0x040fe2000f8e02ff */
[----:B------:R-:W-:-:S04]  /*1e060*/  ISETP.LT.AND P3, PT, R25, UR11, !P0 ;  /* 0x0000000b19007c0c */ /* 0x000fc8000c761270 */
[C---:B------:R-:W-:Y:S02]  /*1e070*/  IADD3 R14, P6, PT, R15.reuse, R3, RZ ;  /* 0x000000030f0e7210 */ /* 0x040fe40007fde0ff */
[----:B------:R-:W-:Y:S02]  /*1e080*/  PRMT R23, R4, 0x7772, RZ ;  /* 0x0000777204177816 */ /* 0x000fe400000000ff */
[----:B------:R-:W-:Y:S02]  /*1e090*/  LEA.HI.X.SX32 R15, R15, R0, 0x1, P6 ;  /* 0x000000000f0f7211 */ /* 0x000fe400030f0eff */
[----:B------:R-:W-:-:S03]  /*1e0a0*/  PRMT R25, R2, 0x7772, RZ ;  /* 0x0000777202197816 */ /* 0x000fc600000000ff */
[----:B------:R0:W-:Y:S04]  /*1e0b0*/  @P3 STG.E.U8 desc[UR12][R14.64], R23 ;  /* 0x000000170e003986 */ /* 0x0001e8000c10110c */
[----:B------:R1:W-:Y:S01]  /*1e0c0*/  @P1 STG.E.U8 desc[UR12][R10.64], R25 ;  /* 0x000000190a001986 */ /* 0x0003e2000c10110c */
[----:B0-----:R-:W-:Y:S02]  /*1e0d0*/  PRMT R23, R21, 0x7772, RZ ;  /* 0x0000777215177816 */ /* 0x001fe400000000ff */
[----:B-1----:R-:W-:-:S04]  /*1e0e0*/  IADD3 R10, P5, PT, R18, R3, RZ ;  /* 0x00000003120a7210 */ /* 0x002fc80007fbe0ff */
[----:B------:R-:W-:Y:S02]  /*1e0f0*/  LEA.HI.X.SX32 R11, R18, R0, 0x1, P5 ;  /* 0x00000000120b7211 */ /* 0x000fe400028f0eff */
[----:B------:R-:W-:-:S03]  /*1e100*/  PRMT R25, R20, 0x7772, RZ ;  /* 0x0000777214197816 */ /* 0x000fc600000000ff */
[----:B------:R0:W-:Y:S01]  /*1e110*/  @P2 STG.E.U8 desc[UR12][R10.64], R23 ;  /* 0x000000170a002986 */ /* 0x0001e2000c10110c */
[----:B------:R-:W-:Y:S02]  /*1e120*/  PRMT R7, R7, 0x7773, RZ ;  /* 0x0000777307077816 */ /* 0x000fe400000000ff */
[----:B------:R-:W-:Y:S02]  /*1e130*/  PRMT R5, R5, 0x7773, RZ ;  /* 0x0000777305057816 */ /* 0x000fe400000000ff */
[----:B------:R-:W-:Y:S02]  /*1e140*/  PRMT R21, R21, 0x7773, RZ ;  /* 0x0000777315157816 */ /* 0x000fe400000000ff */
[----:B0-----:R-:W-:Y:S01]  /*1e150*/  PRMT R23, R2, 0x7773, RZ ;  /* 0x0000777302177816 */ /* 0x001fe200000000ff */
[C---:B--2---:R-:W-:Y:S01]  /*1e160*/  IMAD R17, R27.reuse, UR6, RZ ;  /* 0x000000061b117c24 */ /* 0x044fe2000f8e02ff */
[----:B------:R-:W-:-:S04]  /*1e170*/  ISETP.LT.AND P4, PT, R27, UR11, !P0 ;  /* 0x0000000b1b007c0c */ /* 0x000fc8000c781270 */
[C---:B------:R-:W-:Y:S02]  /*1e180*/  IADD3 R10, P2, PT, R17.reuse, R3, RZ ;  /* 0x00000003110a7210 */ /* 0x040fe40007f5e0ff */
[----:B------:R-:W-:Y:S02]  /*1e190*/  PRMT R27, R8, 0x7773, RZ ;  /* 0x00007773081b7816 */ /* 0x000fe400000000ff */
[----:B------:R-:W-:Y:S01]  /*1e1a0*/  LEA.HI.X.SX32 R11, R17, R0, 0x1, P2 ;  /* 0x00000000110b7211 */ /* 0x000fe200010f0eff */
[----:B---3--:R-:W-:Y:S01]  /*1e1b0*/  IMAD R17, R22, UR6, RZ ;  /* 0x0000000616117c24 */ /* 0x008fe2000f8e02ff */
[C---:B------:R-:W-:Y:S01]  /*1e1c0*/  ISETP.LT.AND P3, PT, R16.reuse, UR11, !P0 ;  /* 0x0000000b10007c0c */ /* 0x040fe2000c761270 */
[----:B------:R-:W-:Y:S02]  /*1e1d0*/  IMAD R16, R16, UR6, RZ ;  /* 0x0000000610107c24 */ /* 0x000fe4000f8e02ff */
[C---:B------:R-:W-:Y:S01]  /*1e1e0*/  IMAD R9, R13.reuse, UR6, RZ ;  /* 0x000000060d097c24 */ /* 0x040fe2000f8e02ff */
[----:B------:R-:W-:-:S02]  /*1e1f0*/  ISETP.LT.AND P1, PT, R13, UR11, !P0 ;  /* 0x0000000b0d007c0c */ /* 0x000fc4000c721270 */
[CC--:B------:R-:W-:Y:S02]  /*1e200*/  IADD3 R14, P5, PT, R16.reuse, R3.reuse, RZ ;  /* 0x00000003100e7210 */ /* 0x0c0fe40007fbe0ff */
[C---:B------:R-:W-:Y:S02]  /*1e210*/  IADD3 R12, P6, PT, R9.reuse, R3, RZ ;  /* 0x00000003090c7210 */ /* 0x040fe40007fde0ff */
[-C--:B------:R-:W-:Y:S02]  /*1e220*/  LEA.HI.X.SX32 R15, R16, R0.reuse, 0x1, P5 ;  /* 0x00000000100f7211 */ /* 0x080fe400028f0eff */
[----:B------:R-:W-:Y:S01]  /*1e230*/  LEA.HI.X.SX32 R13, R9, R0, 0x1, P6 ;  /* 0x00000000090d7211 */ /* 0x000fe200030f0eff */
[----:B------:R-:W-:Y:S02]  /*1e240*/  IMAD R16, R28, UR6, RZ ;  /* 0x000000061c107c24 */ /* 0x000fe4000f8e02ff */
[----:B------:R-:W-:Y:S02]  /*1e250*/  IMAD R9, R29, UR6, RZ ;  /* 0x000000061d097c24 */ /* 0x000fe4000f8e02ff */
[----:B------:R0:W-:Y:S04]  /*1e260*/  @P1 STG.E.U8 desc[UR12][R12.64], R25 ;  /* 0x000000190c001986 */ /* 0x0001e8000c10110c */
[----:B------:R-:W-:Y:S01]  /*1e270*/  @P3 STG.E.U8 desc[UR12][R14.64], R7 ;  /* 0x000000070e003986 */ /* 0x000fe2000c10110c */
[----:B------:R-:W-:-:S03]  /*1e280*/  ISETP.LT.AND P3, PT, R22, UR11, !P0 ;  /* 0x0000000b16007c0c */ /* 0x000fc6000c761270 */
[----:B------:R1:W-:Y:S01]  /*1e290*/  @P4 STG.E.U8 desc[UR12][R10.64], R27 ;  /* 0x0000001b0a004986 */ /* 0x0003e2000c10110c */
[-C--:B------:R-:W-:Y:S02]  /*1e2a0*/  IADD3 R8, P6, PT, R9, R3.reuse, RZ ;  /* 0x0000000309087210 */ /* 0x080fe40007fde0ff */
[-C--:B0-----:R-:W-:Y:S02]  /*1e2b0*/  IADD3 R12, P2, PT, R17, R3.reuse, RZ ;  /* 0x00000003110c7210 */ /* 0x081fe40007f5e0ff */
[-C--:B------:R-:W-:Y:S02]  /*1e2c0*/  LEA.HI.X.SX32 R9, R9, R0.reuse, 0x1, P6 ;  /* 0x0000000009097211 */ /* 0x080fe400030f0eff */
[C---:B-1----:R-:W-:Y:S01]  /*1e2d0*/  IADD3 R10, P1, PT, R16.reuse, R3, RZ ;  /* 0x00000003100a7210 */ /* 0x042fe20007f3e0ff */
[----:B------:R-:W-:Y:S01]  /*1e2e0*/  IMAD R7, R19, UR6, RZ ;  /* 0x0000000613077c24 */ /* 0x000fe2000f8e02ff */
[----:B------:R-:W-:Y:S02]  /*1e2f0*/  ISETP.LT.AND P5, PT, R29, UR11, !P0 ;  /* 0x0000000b1d007c0c */ /* 0x000fe4000c7a1270 */
[----:B------:R-:W-:-:S02]  /*1e300*/  LEA.HI.X.SX32 R11, R16, R0, 0x1, P1 ;  /* 0x00000000100b7211 */ /* 0x000fc400008f0eff */
[----:B------:R-:W-:Y:S02]  /*1e310*/  ISETP.LT.AND P4, PT, R28, UR11, !P0 ;  /* 0x0000000b1c007c0c */ /* 0x000fe4000c781270 */
[----:B------:R-:W-:Y:S02]  /*1e320*/  LEA.HI.X.SX32 R13, R17, R0, 0x1, P2 ;  /* 0x00000000110d7211 */ /* 0x000fe400010f0eff */
[----:B------:R-:W-:Y:S01]  /*1e330*/  PRMT R25, R20, 0x7773, RZ ;  /* 0x0000777314197816 */ /* 0x000fe200000000ff */
[C---:B----4-:R-:W-:Y:S01]  /*1e340*/  IMAD R18, R24.reuse, UR6, RZ ;  /* 0x0000000618127c24 */ /* 0x050fe2000f8e02ff */
[----:B------:R-:W-:Y:S01]  /*1e350*/  ISETP.LT.AND P2, PT, R24, UR11, !P0 ;  /* 0x0000000b18007c0c */ /* 0x000fe2000c741270 */
[----:B-----5:R-:W-:-:S03]  /*1e360*/  IMAD R22, R26, UR6, RZ ;  /* 0x000000061a167c24 */ /* 0x020fc6000f8e02ff */
[-C--:B------:R-:W-:Y:S02]  /*1e370*/  IADD3 R14, P6, PT, R18, R3.reuse, RZ ;  /* 0x00000003120e7210 */ /* 0x080fe40007fde0ff */
[-C--:B------:R-:W-:Y:S02]  /*1e380*/  IADD3 R16, P1, PT, R22, R3.reuse, RZ ;  /* 0x0000000316107210 */ /* 0x080fe40007f3e0ff */
[-C--:B------:R-:W-:Y:S02]  /*1e390*/  LEA.HI.X.SX32 R15, R18, R0.reuse, 0x1, P6 ;  /* 0x00000000120f7211 */ /* 0x080fe400030f0eff */
[----:B------:R-:W-:Y:S02]  /*1e3a0*/  LEA.HI.X.SX32 R17, R22, R0, 0x1, P1 ;  /* 0x0000000016117211 */ /* 0x000fe400008f0eff */
[----:B------:R-:W-:Y:S02]  /*1e3b0*/  ISETP.LT.AND P1, PT, R26, UR11, !P0 ;  /* 0x0000000b1a007c0c */ /* 0x000fe4000c721270 */
[----:B------:R-:W-:-:S02]  /*1e3c0*/  IADD3 R18, P6, PT, R7, R3, RZ ;  /* 0x0000000307127210 */ /* 0x000fc40007fde0ff */
[----:B------:R-:W-:Y:S02]  /*1e3d0*/  ISETP.LT.AND P0, PT, R19, UR11, !P0 ;  /* 0x0000000b13007c0c */ /* 0x000fe4000c701270 */
[----:B------:R-:W-:Y:S02]  /*1e3e0*/  PRMT R3, R6, 0x7773, RZ ;  /* 0x0000777306037816 */ /* 0x000fe400000000ff */
[----:B------:R-:W-:Y:S02]  /*1e3f0*/  LEA.HI.X.SX32 R19, R7, R0, 0x1, P6 ;  /* 0x0000000007137211 */ /* 0x000fe400030f0eff */
[----:B------:R-:W-:Y:S01]  /*1e400*/  PRMT R7, R4, 0x7773, RZ ;  /* 0x0000777304077816 */ /* 0x000fe200000000ff */
[----:B------:R0:W-:Y:S04]  /*1e410*/  @P5 STG.E.U8 desc[UR12][R8.64], R3 ;  /* 0x0000000308005986 */ /* 0x0001e8000c10110c */
[----:B------:R0:W-:Y:S04]  /*1e420*/  @P4 STG.E.U8 desc[UR12][R10.64], R5 ;  /* 0x000000050a004986 */ /* 0x0001e8000c10110c */
[----:B------:R0:W-:Y:S04]  /*1e430*/  @P3 STG.E.U8 desc[UR12][R12.64], R7 ;  /* 0x000000070c003986 */ /* 0x0001e8000c10110c */
[----:B------:R0:W-:Y:S04]  /*1e440*/  @P2 STG.E.U8 desc[UR12][R14.64], R23 ;  /* 0x000000170e002986 */ /* 0x0001e8000c10110c */
[----:B------:R0:W-:Y:S01]  /*1e450*/  @P1 STG.E.U8 desc[UR12][R16.64], R21 ;  /* 0x0000001510001986 */ /* 0x0001e2000c10110c */
[----:B------:R-:W-:Y:S05]  /*1e460*/  @!P0 EXIT ;  /* 0x000000000000894d */ /* 0x000fea0003800000 */
[----:B------:R-:W-:Y:S01]  /*1e470*/  STG.E.U8 desc[UR12][R18.64], R25 ;  /* 0x0000001912007986 */ /* 0x000fe2000c10110c */
[----:B------:R-:W-:Y:S05]  /*1e480*/  EXIT ;  /* 0x000000000000794d */ /* 0x000fea0003800000 */
.L_x_3:
[----:B------:R-:W-:-:S00]  /*1e490*/  BRA `(.L_x_3) ;  /* 0xfffffffc00fc7947 */ /* 0x000fc0000383ffff */
[----:B------:R-:W-:-:S00]  /*1e4a0*/  NOP ;  /* 0x0000000000007918 */ /* 0x000fc00000000000 */
        /* <DEDUP_REMOVED lines=13> */
.L_x_4:


//--------------------- .nv.shared.matmul_kernel  --------------------------
	.section	.nv.shared.matmul_kernel,"aw",@nobits
	.sectionflags	@""
	.align	16
	.zero		1024


//--------------------- .nv.shared.reserved.0     --------------------------
	.section	.nv.shared.reserved.0,"aw",@nobits
	.weak		__nv_reservedSMEM_offset_0_alias
	.size		__nv_reservedSMEM_offset_0_alias, 0, 64
	.other		__nv_reservedSMEM_offset_0_alias,@"STO_CUDA_RESERVED_SHARED STV_DEFAULT"
__nv_reservedSMEM_offset_0_alias:
	.zero		0
	.zero		64


//--------------------- .nv.constant0.matmul_kernel --------------------------
	.section	.nv.constant0.matmul_kernel,"a",@progbits
	.sectionflags	@""
	.align	4
.nv.constant0.matmul_kernel:
	.zero		976


//--------------------- SYMBOLS --------------------------

	.type		.nv.reservedSmem.offset0,@object
	.size		.nv.reservedSmem.offset0,0x4
	.type		.nv.reservedSmem.cap,@object
	.size		.nv.reservedSmem.cap,0x4
